	.target	sm_90a

	.elftype	@"ET_EXEC"


//--------------------- .note.nv.tkinfo           --------------------------
	.section	.note.nv.tkinfo,"",@"SHT_NOTE"
	.sectionflags	@"SHF_NOTE_NV_TKINFO"
	.tkinfo
        /*0018*/ 	.word	0x00000002
        /*0030*/ 	.string	""
        /*0030*/ 	.string	"ptxas"
        /*0030*/ 	.string	"Cuda compilation tools, release 13.0, V13.0.88"
        /*0030*/ 	.string	"Build cuda_13.0.r13.0/compiler.36424714_0"
        /*0030*/ 	.string	"-arch sm_90a -m 64 "



//--------------------- .note.nv.cuinfo           --------------------------
	.section	.note.nv.cuinfo,"",@"SHT_NOTE"
	.sectionflags	@"SHF_NOTE_NV_CUINFO"
        /*0018*/ 	.short	0x0002
        /*001a*/ 	.short	0x005a
        /*001c*/ 	.short	0x0082
	.zero		2


//--------------------- .nv.info                  --------------------------
	.section	.nv.info,"",@"SHT_CUDA_INFO"
	.align	4


	//----- nvinfo : EIATTR_REGCOUNT
	.align		4
        /*0000*/ 	.byte	0x04, 0x2f
        /*0002*/ 	.short	(.L_18 - .L_17)
	.align		4
.L_17:
        /*0004*/ 	.word	index@(_ZN7cutlass13device_kernelINS_4gemm6kernel13GemmUniversalIN4cute5tupleIJiiiiEEENS1_10collective13CollectiveMmaINS1_34MainloopSm90TmaGmmaWarpSpecializedILi3ENS5_IJNS4_1CILi1EEESB_SB_EEENS1_35KernelTmaWarpSpecializedCooperativeEEENS5_IJNSA_ILi256EEESF_NSA_ILi64EEEEEENS_6half_tENS5_IJlSB_lEEESI_SJ_NS4_8TiledMMAINS4_8MMA_AtomIJNS4_4SM904GMMA26MMA_64x256x16_F32F16F16_SSILNSN_5MajorE0ELSP_0ELNSN_7ScaleInE1ELSQ_1EEEEEENS4_6LayoutINS5_IJNSA_ILi2EEESB_SB_EEENS5_IJSB_NSA_ILi0EEESW_EEEEENS5_IJNS4_10UnderscoreESZ_SZ_EEEEENS4_13SM90_TMA_LOADENS4_14ComposedLayoutINS4_7SwizzleILi3ELi4ELi3EEENS4_18smem_ptr_flag_bitsILi16EEENST_INS5_IJNSA_ILi8EEESG_EEENS5_IJSG_SB_EEEEEEEvNS4_8identityES12_S1C_vS1D_EENS_8epilogue10collective18CollectiveEpilogueINS1F_22Sm90TmaWarpSpecializedILi4ELi2ELi16ELb1ELb0EEEJSH_NS5_IJNSA_ILi128EEENSA_ILi32EEEEEESI_SJ_SI_SJ_NS1F_6fusion15FusionCallbacksIS1J_NS1N_13LinCombEltActINS1F_6thread4ReLuESI_fSI_fLNS_15FloatRoundStyleE2EEESH_S1M_JEEES12_NS13_INS14_ILi2ELi4ELi3EEES17_NST_INS5_IJS18_S1L_EEENS5_IJS1L_SB_EEEEEEENS4_17SM75_U32x4_LDSM_NENS4_14SM90_TMA_STOREES1Z_NS4_17SM90_U32x4_STSM_NENS4_9Copy_AtomIJS22_SI_EEEvEEEvvEEEEvNT_6ParamsE)
        /*0008*/ 	.word	0x000000a8


	//----- nvinfo : EIATTR_FRAME_SIZE
	.align		4
.L_18:
        /*000c*/ 	.byte	0x04, 0x11
        /*000e*/ 	.short	(.L_20 - .L_19)
	.align		4
.L_19:
        /*0010*/ 	.word	index@(_ZN7cutlass13device_kernelINS_4gemm6kernel13GemmUniversalIN4cute5tupleIJiiiiEEENS1_10collective13CollectiveMmaINS1_34MainloopSm90TmaGmmaWarpSpecializedILi3ENS5_IJNS4_1CILi1EEESB_SB_EEENS1_35KernelTmaWarpSpecializedCooperativeEEENS5_IJNSA_ILi256EEESF_NSA_ILi64EEEEEENS_6half_tENS5_IJlSB_lEEESI_SJ_NS4_8TiledMMAINS4_8MMA_AtomIJNS4_4SM904GMMA26MMA_64x256x16_F32F16F16_SSILNSN_5MajorE0ELSP_0ELNSN_7ScaleInE1ELSQ_1EEEEEENS4_6LayoutINS5_IJNSA_ILi2EEESB_SB_EEENS5_IJSB_NSA_ILi0EEESW_EEEEENS5_IJNS4_10UnderscoreESZ_SZ_EEEEENS4_13SM90_TMA_LOADENS4_14ComposedLayoutINS4_7SwizzleILi3ELi4ELi3EEENS4_18smem_ptr_flag_bitsILi16EEENST_INS5_IJNSA_ILi8EEESG_EEENS5_IJSG_SB_EEEEEEEvNS4_8identityES12_S1C_vS1D_EENS_8epilogue10collective18CollectiveEpilogueINS1F_22Sm90TmaWarpSpecializedILi4ELi2ELi16ELb1ELb0EEEJSH_NS5_IJNSA_ILi128EEENSA_ILi32EEEEEESI_SJ_SI_SJ_NS1F_6fusion15FusionCallbacksIS1J_NS1N_13LinCombEltActINS1F_6thread4ReLuESI_fSI_fLNS_15FloatRoundStyleE2EEESH_S1M_JEEES12_NS13_INS14_ILi2ELi4ELi3EEES17_NST_INS5_IJS18_S1L_EEENS5_IJS1L_SB_EEEEEEENS4_17SM75_U32x4_LDSM_NENS4_14SM90_TMA_STOREES1Z_NS4_17SM90_U32x4_STSM_NENS4_9Copy_AtomIJS22_SI_EEEvEEEvvEEEEvNT_6ParamsE)
        /*0014*/ 	.word	0x000007a8


	//----- nvinfo : EIATTR_MIN_STACK_SIZE
	.align		4
.L_20:
        /*0018*/ 	.byte	0x04, 0x12
        /*001a*/ 	.short	(.L_22 - .L_21)
	.align		4
.L_21:
        /*001c*/ 	.word	index@(_ZN7cutlass13device_kernelINS_4gemm6kernel13GemmUniversalIN4cute5tupleIJiiiiEEENS1_10collective13CollectiveMmaINS1_34MainloopSm90TmaGmmaWarpSpecializedILi3ENS5_IJNS4_1CILi1EEESB_SB_EEENS1_35KernelTmaWarpSpecializedCooperativeEEENS5_IJNSA_ILi256EEESF_NSA_ILi64EEEEEENS_6half_tENS5_IJlSB_lEEESI_SJ_NS4_8TiledMMAINS4_8MMA_AtomIJNS4_4SM904GMMA26MMA_64x256x16_F32F16F16_SSILNSN_5MajorE0ELSP_0ELNSN_7ScaleInE1ELSQ_1EEEEEENS4_6LayoutINS5_IJNSA_ILi2EEESB_SB_EEENS5_IJSB_NSA_ILi0EEESW_EEEEENS5_IJNS4_10UnderscoreESZ_SZ_EEEEENS4_13SM90_TMA_LOADENS4_14ComposedLayoutINS4_7SwizzleILi3ELi4ELi3EEENS4_18smem_ptr_flag_bitsILi16EEENST_INS5_IJNSA_ILi8EEESG_EEENS5_IJSG_SB_EEEEEEEvNS4_8identityES12_S1C_vS1D_EENS_8epilogue10collective18CollectiveEpilogueINS1F_22Sm90TmaWarpSpecializedILi4ELi2ELi16ELb1ELb0EEEJSH_NS5_IJNSA_ILi128EEENSA_ILi32EEEEEESI_SJ_SI_SJ_NS1F_6fusion15FusionCallbacksIS1J_NS1N_13LinCombEltActINS1F_6thread4ReLuESI_fSI_fLNS_15FloatRoundStyleE2EEESH_S1M_JEEES12_NS13_INS14_ILi2ELi4ELi3EEES17_NST_INS5_IJS18_S1L_EEENS5_IJS1L_SB_EEEEEEENS4_17SM75_U32x4_LDSM_NENS4_14SM90_TMA_STOREES1Z_NS4_17SM90_U32x4_STSM_NENS4_9Copy_AtomIJS22_SI_EEEvEEEvvEEEEvNT_6ParamsE)
        /*0020*/ 	.word	0x000007a8
.L_22:


//--------------------- .nv.compat                --------------------------
	.section	.nv.compat,"",@"SHT_CUDA_COMPAT_INFO"
	.align	4
        /*0000*/ 	.byte	0x02, 0x09, 0x01, 0x00, 0x02, 0x02, 0x04, 0x00, 0x02, 0x05, 0x05, 0x00, 0x03, 0x07, 0x01, 0x01
        /*0010*/ 	.byte	0x02, 0x03, 0x01, 0x00, 0x02, 0x06, 0x01, 0x00, 0x04, 0x0b, 0x08, 0x00, 0x00, 0x00, 0x00, 0x00
        /*0020*/ 	.byte	0x00, 0x00, 0x00, 0x00


//--------------------- .nv.info._ZN7cutlass13device_kernelINS_4gemm6kernel13GemmUniversalIN4cute5tupleIJiiiiEEENS1_10collective13CollectiveMmaINS1_34MainloopSm90TmaGmmaWarpSpecializedILi3ENS5_IJNS4_1CILi1EEESB_SB_EEENS1_35KernelTmaWarpSpecializedCooperativeEEENS5_IJNSA_ILi256EEESF_NSA_ILi64EEEEEENS_6half_tENS5_IJlSB_lEEESI_SJ_NS4_8TiledMMAINS4_8MMA_AtomIJNS4_4SM904GMMA26MMA_64x256x16_F32F16F16_SSILNSN_5MajorE0ELSP_0ELNSN_7ScaleInE1ELSQ_1EEEEEENS4_6LayoutINS5_IJNSA_ILi2EEESB_SB_EEENS5_IJSB_NSA_ILi0EEESW_EEEEENS5_IJNS4_10UnderscoreESZ_SZ_EEEEENS4_13SM90_TMA_LOADENS4_14ComposedLayoutINS4_7SwizzleILi3ELi4ELi3EEENS4_18smem_ptr_flag_bitsILi16EEENST_INS5_IJNSA_ILi8EEESG_EEENS5_IJSG_SB_EEEEEEEvNS4_8identityES12_S1C_vS1D_EENS_8epilogue10collective18CollectiveEpilogueINS1F_22Sm90TmaWarpSpecializedILi4ELi2ELi16ELb1ELb0EEEJSH_NS5_IJNSA_ILi128EEENSA_ILi32EEEEEESI_SJ_SI_SJ_NS1F_6fusion15FusionCallbacksIS1J_NS1N_13LinCombEltActINS1F_6thread4ReLuESI_fSI_fLNS_15FloatRoundStyleE2EEESH_S1M_JEEES12_NS13_INS14_ILi2ELi4ELi3EEES17_NST_INS5_IJS18_S1L_EEENS5_IJS1L_SB_EEEEEEENS4_17SM75_U32x4_LDSM_NENS4_14SM90_TMA_STOREES1Z_NS4_17SM90_U32x4_STSM_NENS4_9Copy_AtomIJS22_SI_EEEvEEEvvEEEEvNT_6ParamsE --------------------------
	.section	.nv.info._ZN7cutlass13device_kernelINS_4gemm6kernel13GemmUniversalIN4cute5tupleIJiiiiEEENS1_10collective13CollectiveMmaINS1_34MainloopSm90TmaGmmaWarpSpecializedILi3ENS5_IJNS4_1CILi1EEESB_SB_EEENS1_35KernelTmaWarpSpecializedCooperativeEEENS5_IJNSA_ILi256EEESF_NSA_ILi64EEEEEENS_6half_tENS5_IJlSB_lEEESI_SJ_NS4_8TiledMMAINS4_8MMA_AtomIJNS4_4SM904GMMA26MMA_64x256x16_F32F16F16_SSILNSN_5MajorE0ELSP_0ELNSN_7ScaleInE1ELSQ_1EEEEEENS4_6LayoutINS5_IJNSA_ILi2EEESB_SB_EEENS5_IJSB_NSA_ILi0EEESW_EEEEENS5_IJNS4_10UnderscoreESZ_SZ_EEEEENS4_13SM90_TMA_LOADENS4_14ComposedLayoutINS4_7SwizzleILi3ELi4ELi3EEENS4_18smem_ptr_flag_bitsILi16EEENST_INS5_IJNSA_ILi8EEESG_EEENS5_IJSG_SB_EEEEEEEvNS4_8identityES12_S1C_vS1D_EENS_8epilogue10collective18CollectiveEpilogueINS1F_22Sm90TmaWarpSpecializedILi4ELi2ELi16ELb1ELb0EEEJSH_NS5_IJNSA_ILi128EEENSA_ILi32EEEEEESI_SJ_SI_SJ_NS1F_6fusion15FusionCallbacksIS1J_NS1N_13LinCombEltActINS1F_6thread4ReLuESI_fSI_fLNS_15FloatRoundStyleE2EEESH_S1M_JEEES12_NS13_INS14_ILi2ELi4ELi3EEES17_NST_INS5_IJS18_S1L_EEENS5_IJS1L_SB_EEEEEEENS4_17SM75_U32x4_LDSM_NENS4_14SM90_TMA_STOREES1Z_NS4_17SM90_U32x4_STSM_NENS4_9Copy_AtomIJS22_SI_EEEvEEEvvEEEEvNT_6ParamsE,"",@"SHT_CUDA_INFO"
	.sectionflags	@""
	.align	4


	//----- nvinfo : EIATTR_CUDA_API_VERSION
	.align		4
        /*0000*/ 	.byte	0x04, 0x37
        /*0002*/ 	.short	(.L_24 - .L_23)
.L_23:
        /*0004*/ 	.word	0x00000082


	//----- nvinfo : EIATTR_KPARAM_INFO
	.align		4
.L_24:
        /*0008*/ 	.byte	0x04, 0x17
        /*000a*/ 	.short	(.L_26 - .L_25)
.L_25:
        /*000c*/ 	.word	0x00000000
        /*0010*/ 	.short	0x0000
        /*0012*/ 	.short	0x0070
        /*0014*/ 	.byte	0x00, 0xf0, 0x01, 0x1c


	//----- nvinfo : EIATTR_SPARSE_MMA_MASK
	.align		4
.L_26:
        /*0018*/ 	.byte	0x03, 0x50
        /*001a*/ 	.short	0x0000


	//----- nvinfo : EIATTR_MAXREG_COUNT
	.align		4
        /*001c*/ 	.byte	0x03, 0x1b
        /*001e*/ 	.short	0x00a8


	//----- nvinfo : EIATTR_NUM_BARRIERS
	.align		4
        /*0020*/ 	.byte	0x02, 0x4c
        /*0022*/ 	.byte	0x02
	.zero		1


	//----- nvinfo : EIATTR_EXTERNS
	.align		4
        /*0024*/ 	.byte	0x04, 0x0f
        /*0026*/ 	.short	(.L_28 - .L_27)


	//   ....[0]....
	.align		4
.L_27:
        /*0028*/ 	.word	index@(__assertfail)


	//----- nvinfo : EIATTR_ANNOTATIONS
	.align		4
.L_28:
        /*002c*/ 	.byte	0x04, 0x55
        /*002e*/ 	.short	(.L_30 - .L_29)


	//   ....[0]....
.L_29:
        /*0030*/ 	.word	0x00000001
        /*0034*/ 	.byte	0x50, 0x0a, 0x00, 0x00, 0x01, 0x00, 0x00, 0x00, 0x60, 0x0a, 0x00, 0x00, 0x01, 0x00, 0x00, 0x00
        /* <DEDUP_REMOVED lines=673> */
        /*2a54*/ 	.byte	0x80, 0x56, 0x01, 0x00


	//----- nvinfo : EIATTR_MERCURY_ISA_VERSION
	.align		4
.L_30:
        /*2a58*/ 	.byte	0x03, 0x5f
        /*2a5a*/ 	.short	0x0101


	//----- nvinfo : EIATTR_INT_WARP_WIDE_INSTR_OFFSETS
	.align		4
        /*2a5c*/ 	.byte	0x04, 0x31
        /*2a5e*/ 	.short	(.L_32 - .L_31)


	//   ....[0]....
.L_31:
        /*2a60*/ 	.word	0x00000890


	//   ....[1]....
        /*2a64*/ 	.word	0x000008a0


	//   ....[2]....
        /*2a68*/ 	.word	0x00000930


	//----- nvinfo : EIATTR_COOP_GROUP_MASK_REGIDS
	.align		4
.L_32:
        /*2a6c*/ 	.byte	0x04, 0x29
        /*2a6e*/ 	.short	(.L_34 - .L_33)


	//   ....[0]....
.L_33:
        /*2a70*/ 	.word	0xffffffff


	//   ....[1]....
        /*2a74*/ 	.word	0xffffffff


	//   ....[2]....
        /*2a78*/ 	.word	0xffffffff


	//   ....[3]....
        /*2a7c*/ 	.word	0xffffffff


	//   ....[4]....
        /*2a80*/ 	.word	0xffffffff


	//   ....[5]....
        /*2a84*/ 	.word	0xffffffff


	//----- nvinfo : EIATTR_COOP_GROUP_INSTR_OFFSETS
	.align		4
.L_34:
        /*2a88*/ 	.byte	0x04, 0x28
        /*2a8a*/ 	.short	(.L_36 - .L_35)


	//   ....[0]....
.L_35:
        /*2a8c*/ 	.word	0x00000080


	//   ....[1]....
        /*2a90*/ 	.word	0x00000090


	//   ....[2]....
        /*2a94*/ 	.word	0x00000450


	//   ....[3]....
        /*2a98*/ 	.word	0x000005c0


	//   ....[4]....
        /*2a9c*/ 	.word	0x00000770


	//   ....[5]....
        /*2aa0*/ 	.word	0x00001550


	//----- nvinfo : EIATTR_REG_RECONFIG
	.align		4
.L_36:
        /*2aa4*/ 	.byte	0x01, 0x54
	.zero		2


	//----- nvinfo : EIATTR_SYSCALL_OFFSETS
	.align		4
        /*2aa8*/ 	.byte	0x04, 0x46
        /*2aaa*/ 	.short	(.L_38 - .L_37)


	//   ....[0]....
.L_37:
        /*2aac*/ 	.word	0x00001700


	//   ....[1]....
        /*2ab0*/ 	.word	0x00009400


	//   ....[2]....
        /*2ab4*/ 	.word	0x000094f0


	//----- nvinfo : EIATTR_MBARRIER_INSTR_OFFSETS
	.align		4
.L_38:
        /*2ab8*/ 	.byte	0x04, 0x39
        /*2aba*/ 	.short	(.L_40 - .L_39)


	//   ....[0]....
.L_39:
        /*2abc*/ 	.word	0x00000550
        /*2ac0*/ 	.word	0x000000ff
        /*2ac4*/ 	.word	0x00000000
        /*2ac8*/ 	.short	0x0100
        /*2aca*/ 	.byte	0x08
	.zero		1


	//   ....[1]....
        /*2acc*/ 	.word	0x00000560
        /*2ad0*/ 	.word	0x000000ff
        /*2ad4*/ 	.word	0x00000018
        /*2ad8*/ 	.short	0x0100
        /*2ada*/ 	.byte	0x08
	.zero		1


	//   ....[2]....
        /*2adc*/ 	.word	0x00000570
        /*2ae0*/ 	.word	0x000000ff
        /*2ae4*/ 	.word	0x00000008
        /*2ae8*/ 	.short	0x0100
        /*2aea*/ 	.byte	0x08
	.zero		1


	//   ....[3]....
        /*2aec*/ 	.word	0x00000580
        /*2af0*/ 	.word	0x000000ff
        /*2af4*/ 	.word	0x00000020
        /*2af8*/ 	.short	0x0100
        /*2afa*/ 	.byte	0x08
	.zero		1


	//   ....[4]....
        /*2afc*/ 	.word	0x00000590
        /*2b00*/ 	.word	0x000000ff
        /*2b04*/ 	.word	0x00000010
        /*2b08*/ 	.short	0x0100
        /*2b0a*/ 	.byte	0x08
	.zero		1


	//   ....[5]....
        /*2b0c*/ 	.word	0x000005a0
        /*2b10*/ 	.word	0x000000ff
        /*2b14*/ 	.word	0x00000028
        /*2b18*/ 	.short	0x0100
        /*2b1a*/ 	.byte	0x08
	.zero		1


	//   ....[6]....
        /*2b1c*/ 	.word	0x000006e0
        /*2b20*/ 	.word	0x000000ff
        /*2b24*/ 	.word	0x00000030
        /*2b28*/ 	.short	0x0100
        /*2b2a*/ 	.byte	0x08
	.zero		1


	//   ....[7]....
        /*2b2c*/ 	.word	0x000006f0
        /*2b30*/ 	.word	0x000000ff
        /*2b34*/ 	.word	0x00000050
        /*2b38*/ 	.short	0x0100
        /*2b3a*/ 	.byte	0x08
	.zero		1


	//   ....[8]....
        /*2b3c*/ 	.word	0x00000700
        /*2b40*/ 	.word	0x000000ff
        /*2b44*/ 	.word	0x00000038
        /*2b48*/ 	.short	0x0100
        /*2b4a*/ 	.byte	0x08
	.zero		1


	//   ....[9]....
        /*2b4c*/ 	.word	0x00000710
        /*2b50*/ 	.word	0x000000ff
        /*2b54*/ 	.word	0x00000058
        /*2b58*/ 	.short	0x0100
        /*2b5a*/ 	.byte	0x08
	.zero		1


	//   ....[10]....
        /*2b5c*/ 	.word	0x00000720
        /*2b60*/ 	.word	0x000000ff
        /*2b64*/ 	.word	0x00000040
        /*2b68*/ 	.short	0x0100
        /*2b6a*/ 	.byte	0x08
	.zero		1


	//   ....[11]....
        /*2b6c*/ 	.word	0x00000730
        /*2b70*/ 	.word	0x000000ff
        /*2b74*/ 	.word	0x00000060
        /*2b78*/ 	.short	0x0100
        /*2b7a*/ 	.byte	0x08
	.zero		1


	//   ....[12]....
        /*2b7c*/ 	.word	0x00000740
        /*2b80*/ 	.word	0x000000ff
        /*2b84*/ 	.word	0x00000048
        /*2b88*/ 	.short	0x0100
        /*2b8a*/ 	.byte	0x08
	.zero		1


	//   ....[13]....
        /*2b8c*/ 	.word	0x00000750
        /*2b90*/ 	.word	0x000000ff
        /*2b94*/ 	.word	0x00000068
        /*2b98*/ 	.short	0x0100
        /*2b9a*/ 	.byte	0x08
	.zero		1


	//   ....[14]....
        /*2b9c*/ 	.word	0x00000a20
        /*2ba0*/ 	.word	0x000000ff
        /*2ba4*/ 	.word	0x00000070
        /*2ba8*/ 	.short	0x0100
        /*2baa*/ 	.byte	0x08
	.zero		1


	//   ....[15]....
        /*2bac*/ 	.word	0x00000a90
        /*2bb0*/ 	.word	0x000000ff
        /*2bb4*/ 	.word	0x00000078
        /*2bb8*/ 	.short	0x0100
        /*2bba*/ 	.byte	0x08
	.zero		1


	//   ....[16]....
        /*2bbc*/ 	.word	0x000017a0
        /*2bc0*/ 	.word	0x00000003
        /*2bc4*/ 	.word	0x00000000
        /*2bc8*/ 	.short	0x010a
        /*2bca*/ 	.byte	0x3f
	.zero		1


	//   ....[17]....
        /*2bcc*/ 	.word	0x000017e0
        /*2bd0*/ 	.word	0x00000003
        /*2bd4*/ 	.word	0x00000000
        /*2bd8*/ 	.short	0x010a
        /*2bda*/ 	.byte	0x3f
	.zero		1


	//   ....[18]....
        /*2bdc*/ 	.word	0x00004e40
        /*2be0*/ 	.word	0x000000ff
        /*2be4*/ 	.word	0x00000000
        /*2be8*/ 	.short	0x010a
        /*2bea*/ 	.byte	0x08
	.zero		1


	//   ....[19]....
        /*2bec*/ 	.word	0x00004e80
        /*2bf0*/ 	.word	0x000000ff
        /*2bf4*/ 	.word	0x00000000
        /*2bf8*/ 	.short	0x010a
        /*2bfa*/ 	.byte	0x08
	.zero		1


	//   ....[20]....
        /*2bfc*/ 	.word	0x00008fe0
        /*2c00*/ 	.word	0x000000ff
        /*2c04*/ 	.word	0x00000000
        /*2c08*/ 	.short	0x0101
        /*2c0a*/ 	.byte	0x08
	.zero		1


	//   ....[21]....
        /*2c0c*/ 	.word	0x000091c0
        /*2c10*/ 	.word	0x000000ff
        /*2c14*/ 	.word	0x00000000
        /*2c18*/ 	.short	0x0101
        /*2c1a*/ 	.byte	0x06
	.zero		1


	//   ....[22]....
        /*2c1c*/ 	.word	0x00009990
        /*2c20*/ 	.word	0x000000ff
        /*2c24*/ 	.word	0x00000030
        /*2c28*/ 	.short	0x010a
        /*2c2a*/ 	.byte	0x31
	.zero		1


	//   ....[23]....
        /*2c2c*/ 	.word	0x0000a2a0
        /*2c30*/ 	.word	0x000000ff
        /*2c34*/ 	.word	0x00000000
        /*2c38*/ 	.short	0x0101
        /*2c3a*/ 	.byte	0x04
	.zero		1


	//   ....[24]....
        /*2c3c*/ 	.word	0x0000a370
        /*2c40*/ 	.word	0x00000002
        /*2c44*/ 	.word	0x00000030
        /*2c48*/ 	.short	0x010a
        /*2c4a*/ 	.byte	0x3f
	.zero		1


	//   ....[25]....
        /*2c4c*/ 	.word	0x0000a9a0
        /*2c50*/ 	.word	0x000000ff
        /*2c54*/ 	.word	0x00000000
        /*2c58*/ 	.short	0x0101
        /*2c5a*/ 	.byte	0x04
	.zero		1


	//   ....[26]....
        /*2c5c*/ 	.word	0x0000aa80
        /*2c60*/ 	.word	0x00000002
        /*2c64*/ 	.word	0x00000030
        /*2c68*/ 	.short	0x010a
        /*2c6a*/ 	.byte	0x3f
	.zero		1


	//   ....[27]....
        /*2c6c*/ 	.word	0x0000b1e0
        /*2c70*/ 	.word	0x000000ff
        /*2c74*/ 	.word	0x00000000
        /*2c78*/ 	.short	0x0101
        /*2c7a*/ 	.byte	0x04
	.zero		1


	//   ....[28]....
        /*2c7c*/ 	.word	0x0000b2b0
        /*2c80*/ 	.word	0x0000000c
        /*2c84*/ 	.word	0x00000030
        /*2c88*/ 	.short	0x010a
        /*2c8a*/ 	.byte	0x3f
	.zero		1


	//   ....[29]....
        /*2c8c*/ 	.word	0x0000b920
        /*2c90*/ 	.word	0x000000ff
        /*2c94*/ 	.word	0x00000000
        /*2c98*/ 	.short	0x0101
        /*2c9a*/ 	.byte	0x04
	.zero		1


	//   ....[30]....
        /*2c9c*/ 	.word	0x0000b9f0
        /*2ca0*/ 	.word	0x0000000c
        /*2ca4*/ 	.word	0x00000030
        /*2ca8*/ 	.short	0x010a
        /*2caa*/ 	.byte	0x3f
	.zero		1


	//   ....[31]....
        /*2cac*/ 	.word	0x0000c140
        /*2cb0*/ 	.word	0x000000ff
        /*2cb4*/ 	.word	0x00000000
        /*2cb8*/ 	.short	0x0101
        /*2cba*/ 	.byte	0x04
	.zero		1


	//   ....[32]....
        /*2cbc*/ 	.word	0x0000c220
        /*2cc0*/ 	.word	0x0000000c
        /*2cc4*/ 	.word	0x00000030
        /*2cc8*/ 	.short	0x010a
        /*2cca*/ 	.byte	0x3f
	.zero		1


	//   ....[33]....
        /*2ccc*/ 	.word	0x0000c860
        /*2cd0*/ 	.word	0x000000ff
        /*2cd4*/ 	.word	0x00000000
        /*2cd8*/ 	.short	0x0101
        /*2cda*/ 	.byte	0x04
	.zero		1


	//   ....[34]....
        /*2cdc*/ 	.word	0x0000c940
        /*2ce0*/ 	.word	0x0000000c
        /*2ce4*/ 	.word	0x00000030
        /*2ce8*/ 	.short	0x010a
        /*2cea*/ 	.byte	0x3f
	.zero		1


	//   ....[35]....
        /*2cec*/ 	.word	0x0000d080
        /*2cf0*/ 	.word	0x000000ff
        /*2cf4*/ 	.word	0x00000000
        /*2cf8*/ 	.short	0x0101
        /*2cfa*/ 	.byte	0x04
	.zero		1


	//   ....[36]....
        /*2cfc*/ 	.word	0x0000d160
        /*2d00*/ 	.word	0x0000000c
        /*2d04*/ 	.word	0x00000030
        /*2d08*/ 	.short	0x010a
        /*2d0a*/ 	.byte	0x3f
	.zero		1


	//   ....[37]....
        /*2d0c*/ 	.word	0x0000d7a0
        /*2d10*/ 	.word	0x000000ff
        /*2d14*/ 	.word	0x00000000
        /*2d18*/ 	.short	0x0101
        /*2d1a*/ 	.byte	0x04
	.zero		1


	//   ....[38]....
        /*2d1c*/ 	.word	0x0000d880
        /*2d20*/ 	.word	0x0000000c
        /*2d24*/ 	.word	0x00000030
        /*2d28*/ 	.short	0x010a
        /*2d2a*/ 	.byte	0x3f
	.zero		1


	//   ....[39]....
        /*2d2c*/ 	.word	0x0000dfc0
        /*2d30*/ 	.word	0x000000ff
        /*2d34*/ 	.word	0x00000000
        /*2d38*/ 	.short	0x0101
        /*2d3a*/ 	.byte	0x04
	.zero		1


	//   ....[40]....
        /*2d3c*/ 	.word	0x0000e0a0
        /*2d40*/ 	.word	0x0000000c
        /*2d44*/ 	.word	0x00000030
        /*2d48*/ 	.short	0x010a
        /*2d4a*/ 	.byte	0x3f
	.zero		1


	//   ....[41]....
        /*2d4c*/ 	.word	0x0000e6e0
        /*2d50*/ 	.word	0x000000ff
        /*2d54*/ 	.word	0x00000000
        /*2d58*/ 	.short	0x0101
        /*2d5a*/ 	.byte	0x04
	.zero		1


	//   ....[42]....
        /*2d5c*/ 	.word	0x0000e7c0
        /*2d60*/ 	.word	0x0000000c
        /*2d64*/ 	.word	0x00000030
        /*2d68*/ 	.short	0x010a
        /*2d6a*/ 	.byte	0x3f
	.zero		1


	//   ....[43]....
        /*2d6c*/ 	.word	0x0000ef00
        /*2d70*/ 	.word	0x000000ff
        /*2d74*/ 	.word	0x00000000
        /*2d78*/ 	.short	0x0101
        /*2d7a*/ 	.byte	0x04
	.zero		1


	//   ....[44]....
        /*2d7c*/ 	.word	0x0000efe0
        /*2d80*/ 	.word	0x0000000c
        /*2d84*/ 	.word	0x00000030
        /*2d88*/ 	.short	0x010a
        /*2d8a*/ 	.byte	0x3f
	.zero		1


	//   ....[45]....
        /*2d8c*/ 	.word	0x0000f620
        /*2d90*/ 	.word	0x000000ff
        /*2d94*/ 	.word	0x00000000
        /*2d98*/ 	.short	0x0101
        /*2d9a*/ 	.byte	0x04
	.zero		1


	//   ....[46]....
        /*2d9c*/ 	.word	0x0000f700
        /*2da0*/ 	.word	0x0000000c
        /*2da4*/ 	.word	0x00000030
        /*2da8*/ 	.short	0x010a
        /*2daa*/ 	.byte	0x3f
	.zero		1


	//   ....[47]....
        /*2dac*/ 	.word	0x0000fe40
        /*2db0*/ 	.word	0x000000ff
        /*2db4*/ 	.word	0x00000000
        /*2db8*/ 	.short	0x0101
        /*2dba*/ 	.byte	0x04
	.zero		1


	//   ....[48]....
        /*2dbc*/ 	.word	0x0000ff20
        /*2dc0*/ 	.word	0x0000000c
        /*2dc4*/ 	.word	0x00000030
        /*2dc8*/ 	.short	0x010a
        /*2dca*/ 	.byte	0x3f
	.zero		1


	//   ....[49]....
        /*2dcc*/ 	.word	0x00010560
        /*2dd0*/ 	.word	0x000000ff
        /*2dd4*/ 	.word	0x00000000
        /*2dd8*/ 	.short	0x0101
        /*2dda*/ 	.byte	0x04
	.zero		1


	//   ....[50]....
        /*2ddc*/ 	.word	0x00010640
        /*2de0*/ 	.word	0x0000000c
        /*2de4*/ 	.word	0x00000030
        /*2de8*/ 	.short	0x010a
        /*2dea*/ 	.byte	0x3f
	.zero		1


	//   ....[51]....
        /*2dec*/ 	.word	0x00010d80
        /*2df0*/ 	.word	0x000000ff
        /*2df4*/ 	.word	0x00000000
        /*2df8*/ 	.short	0x0101
        /*2dfa*/ 	.byte	0x04
	.zero		1


	//   ....[52]....
        /*2dfc*/ 	.word	0x00010e60
        /*2e00*/ 	.word	0x0000000d
        /*2e04*/ 	.word	0x00000030
        /*2e08*/ 	.short	0x010a
        /*2e0a*/ 	.byte	0x3f
	.zero		1


	//   ....[53]....
        /*2e0c*/ 	.word	0x00011450
        /*2e10*/ 	.word	0x000000ff
        /*2e14*/ 	.word	0x00000000
        /*2e18*/ 	.short	0x0101
        /*2e1a*/ 	.byte	0x04
	.zero		1


	//   ....[54]....
        /*2e1c*/ 	.word	0x00011e10
        /*2e20*/ 	.word	0x000000ff
        /*2e24*/ 	.word	0x00000000
        /*2e28*/ 	.short	0x0101
        /*2e2a*/ 	.byte	0x04
	.zero		1


	//   ....[55]....
        /*2e2c*/ 	.word	0x00012540
        /*2e30*/ 	.word	0x000000ff
        /*2e34*/ 	.word	0x00000078
        /*2e38*/ 	.short	0x010a
        /*2e3a*/ 	.byte	0x04
	.zero		1


	//   ....[56]....
        /*2e3c*/ 	.word	0x00012950
        /*2e40*/ 	.word	0x000000ff
        /*2e44*/ 	.word	0x00000050
        /*2e48*/ 	.short	0x010a
        /*2e4a*/ 	.byte	0x0d
	.zero		1


	//   ....[57]....
        /*2e4c*/ 	.word	0x00012a40
        /*2e50*/ 	.word	0x000000ff
        /*2e54*/ 	.word	0x00000030
        /*2e58*/ 	.short	0x010b
        /*2e5a*/ 	.byte	0x0d
	.zero		1


	//   ....[58]....
        /*2e5c*/ 	.word	0x00012aa0
        /*2e60*/ 	.word	0x000000ff
        /*2e64*/ 	.word	0x00000000
        /*2e68*/ 	.short	0x0101
        /*2e6a*/ 	.byte	0x1d
	.zero		1


	//   ....[59]....
        /*2e6c*/ 	.word	0x00012ad0
        /*2e70*/ 	.word	0x000000ff
        /*2e74*/ 	.word	0x00000058
        /*2e78*/ 	.short	0x010a
        /*2e7a*/ 	.byte	0x0d
	.zero		1


	//   ....[60]....
        /*2e7c*/ 	.word	0x00012be0
        /*2e80*/ 	.word	0x000000ff
        /*2e84*/ 	.word	0x00000038
        /*2e88*/ 	.short	0x010b
        /*2e8a*/ 	.byte	0x0d
	.zero		1


	//   ....[61]....
        /*2e8c*/ 	.word	0x00012c50
        /*2e90*/ 	.word	0x000000ff
        /*2e94*/ 	.word	0x00000000
        /*2e98*/ 	.short	0x0101
        /*2e9a*/ 	.byte	0x17
	.zero		1


	//   ....[62]....
        /*2e9c*/ 	.word	0x00012c80
        /*2ea0*/ 	.word	0x000000ff
        /*2ea4*/ 	.word	0x00000060
        /*2ea8*/ 	.short	0x010a
        /*2eaa*/ 	.byte	0x0d
	.zero		1


	//   ....[63]....
        /*2eac*/ 	.word	0x00012d80
        /*2eb0*/ 	.word	0x000000ff
        /*2eb4*/ 	.word	0x00000040
        /*2eb8*/ 	.short	0x010b
        /*2eba*/ 	.byte	0x0d
	.zero		1


	//   ....[64]....
        /*2ebc*/ 	.word	0x00012de0
        /*2ec0*/ 	.word	0x000000ff
        /*2ec4*/ 	.word	0x00000000
        /*2ec8*/ 	.short	0x0101
        /*2eca*/ 	.byte	0x15
	.zero		1


	//   ....[65]....
        /*2ecc*/ 	.word	0x00012e10
        /*2ed0*/ 	.word	0x000000ff
        /*2ed4*/ 	.word	0x00000068
        /*2ed8*/ 	.short	0x010a
        /*2eda*/ 	.byte	0x0d
	.zero		1


	//   ....[66]....
        /*2edc*/ 	.word	0x00012f10
        /*2ee0*/ 	.word	0x000000ff
        /*2ee4*/ 	.word	0x00000048
        /*2ee8*/ 	.short	0x010b
        /*2eea*/ 	.byte	0x0d
	.zero		1


	//   ....[67]....
        /*2eec*/ 	.word	0x00012f80
        /*2ef0*/ 	.word	0x000000ff
        /*2ef4*/ 	.word	0x00000000
        /*2ef8*/ 	.short	0x0101
        /*2efa*/ 	.byte	0x16
	.zero		1


	//   ....[68]....
        /*2efc*/ 	.word	0x00012fc0
        /*2f00*/ 	.word	0x000000ff
        /*2f04*/ 	.word	0x00000050
        /*2f08*/ 	.short	0x010a
        /*2f0a*/ 	.byte	0x0d
	.zero		1


	//   ....[69]....
        /*2f0c*/ 	.word	0x000130b0
        /*2f10*/ 	.word	0x000000ff
        /*2f14*/ 	.word	0x00000030
        /*2f18*/ 	.short	0x010b
        /*2f1a*/ 	.byte	0x0d
	.zero		1


	//   ....[70]....
        /*2f1c*/ 	.word	0x000130f0
        /*2f20*/ 	.word	0x000000ff
        /*2f24*/ 	.word	0x00000000
        /*2f28*/ 	.short	0x0101
        /*2f2a*/ 	.byte	0x1d
	.zero		1


	//   ....[71]....
        /*2f2c*/ 	.word	0x00013120
        /*2f30*/ 	.word	0x000000ff
        /*2f34*/ 	.word	0x00000058
        /*2f38*/ 	.short	0x010a
        /*2f3a*/ 	.byte	0x0d
	.zero		1


	//   ....[72]....
        /*2f3c*/ 	.word	0x00013220
        /*2f40*/ 	.word	0x000000ff
        /*2f44*/ 	.word	0x00000038
        /*2f48*/ 	.short	0x010b
        /*2f4a*/ 	.byte	0x0d
	.zero		1


	//   ....[73]....
        /*2f4c*/ 	.word	0x00013260
        /*2f50*/ 	.word	0x000000ff
        /*2f54*/ 	.word	0x00000000
        /*2f58*/ 	.short	0x0101
        /*2f5a*/ 	.byte	0x17
	.zero		1


	//   ....[74]....
        /*2f5c*/ 	.word	0x000132a0
        /*2f60*/ 	.word	0x000000ff
        /*2f64*/ 	.word	0x00000060
        /*2f68*/ 	.short	0x010a
        /*2f6a*/ 	.byte	0x0d
	.zero		1


	//   ....[75]....
        /*2f6c*/ 	.word	0x00013390
        /*2f70*/ 	.word	0x000000ff
        /*2f74*/ 	.word	0x00000040
        /*2f78*/ 	.short	0x010b
        /*2f7a*/ 	.byte	0x0d
	.zero		1


	//   ....[76]....
        /*2f7c*/ 	.word	0x000133d0
        /*2f80*/ 	.word	0x000000ff
        /*2f84*/ 	.word	0x00000000
        /*2f88*/ 	.short	0x0101
        /*2f8a*/ 	.byte	0x15
	.zero		1


	//   ....[77]....
        /*2f8c*/ 	.word	0x00013400
        /*2f90*/ 	.word	0x000000ff
        /*2f94*/ 	.word	0x00000068
        /*2f98*/ 	.short	0x010a
        /*2f9a*/ 	.byte	0x0d
	.zero		1


	//   ....[78]....
        /*2f9c*/ 	.word	0x00013500
        /*2fa0*/ 	.word	0x000000ff
        /*2fa4*/ 	.word	0x00000048
        /*2fa8*/ 	.short	0x010b
        /*2faa*/ 	.byte	0x0d
	.zero		1


	//   ....[79]....
        /*2fac*/ 	.word	0x00013540
        /*2fb0*/ 	.word	0x000000ff
        /*2fb4*/ 	.word	0x00000000
        /*2fb8*/ 	.short	0x0101
        /*2fba*/ 	.byte	0x16
	.zero		1


	//   ....[80]....
        /*2fbc*/ 	.word	0x00013580
        /*2fc0*/ 	.word	0x000000ff
        /*2fc4*/ 	.word	0x00000050
        /*2fc8*/ 	.short	0x010a
        /*2fca*/ 	.byte	0x0d
	.zero		1


	//   ....[81]....
        /*2fcc*/ 	.word	0x00013680
        /*2fd0*/ 	.word	0x000000ff
        /*2fd4*/ 	.word	0x00000030
        /*2fd8*/ 	.short	0x010b
        /*2fda*/ 	.byte	0x0d
	.zero		1


	//   ....[82]....
        /*2fdc*/ 	.word	0x000136c0
        /*2fe0*/ 	.word	0x000000ff
        /*2fe4*/ 	.word	0x00000000
        /*2fe8*/ 	.short	0x0101
        /*2fea*/ 	.byte	0x1d
	.zero		1


	//   ....[83]....
        /*2fec*/ 	.word	0x000136f0
        /*2ff0*/ 	.word	0x000000ff
        /*2ff4*/ 	.word	0x00000058
        /*2ff8*/ 	.short	0x010a
        /*2ffa*/ 	.byte	0x0d
	.zero		1


	//   ....[84]....
        /*2ffc*/ 	.word	0x000137f0
        /*3000*/ 	.word	0x000000ff
        /*3004*/ 	.word	0x00000038
        /*3008*/ 	.short	0x010b
        /*300a*/ 	.byte	0x0d
	.zero		1


	//   ....[85]....
        /*300c*/ 	.word	0x00013830
        /*3010*/ 	.word	0x000000ff
        /*3014*/ 	.word	0x00000000
        /*3018*/ 	.short	0x0101
        /*301a*/ 	.byte	0x17
	.zero		1


	//   ....[86]....
        /*301c*/ 	.word	0x00013870
        /*3020*/ 	.word	0x000000ff
        /*3024*/ 	.word	0x00000060
        /*3028*/ 	.short	0x010a
        /*302a*/ 	.byte	0x0d
	.zero		1


	//   ....[87]....
        /*302c*/ 	.word	0x00013970
        /*3030*/ 	.word	0x000000ff
        /*3034*/ 	.word	0x00000040
        /*3038*/ 	.short	0x010b
        /*303a*/ 	.byte	0x0d
	.zero		1


	//   ....[88]....
        /*303c*/ 	.word	0x000139b0
        /*3040*/ 	.word	0x000000ff
        /*3044*/ 	.word	0x00000000
        /*3048*/ 	.short	0x0101
        /*304a*/ 	.byte	0x15
	.zero		1


	//   ....[89]....
        /*304c*/ 	.word	0x000139e0
        /*3050*/ 	.word	0x000000ff
        /*3054*/ 	.word	0x00000068
        /*3058*/ 	.short	0x010a
        /*305a*/ 	.byte	0x0d
	.zero		1


	//   ....[90]....
        /*305c*/ 	.word	0x00013ae0
        /*3060*/ 	.word	0x000000ff
        /*3064*/ 	.word	0x00000048
        /*3068*/ 	.short	0x010b
        /*306a*/ 	.byte	0x0d
	.zero		1


	//   ....[91]....
        /*306c*/ 	.word	0x00013b20
        /*3070*/ 	.word	0x000000ff
        /*3074*/ 	.word	0x00000000
        /*3078*/ 	.short	0x0101
        /*307a*/ 	.byte	0x16
	.zero		1


	//   ....[92]....
        /*307c*/ 	.word	0x00013b60
        /*3080*/ 	.word	0x000000ff
        /*3084*/ 	.word	0x00000050
        /*3088*/ 	.short	0x010a
        /*308a*/ 	.byte	0x0d
	.zero		1


	//   ....[93]....
        /*308c*/ 	.word	0x00013c60
        /*3090*/ 	.word	0x000000ff
        /*3094*/ 	.word	0x00000030
        /*3098*/ 	.short	0x010b
        /*309a*/ 	.byte	0x0d
	.zero		1


	//   ....[94]....
        /*309c*/ 	.word	0x00013ca0
        /*30a0*/ 	.word	0x000000ff
        /*30a4*/ 	.word	0x00000000
        /*30a8*/ 	.short	0x0101
        /*30aa*/ 	.byte	0x1d
	.zero		1


	//   ....[95]....
        /*30ac*/ 	.word	0x00013cd0
        /*30b0*/ 	.word	0x000000ff
        /*30b4*/ 	.word	0x00000058
        /*30b8*/ 	.short	0x010a
        /*30ba*/ 	.byte	0x0d
	.zero		1


	//   ....[96]....
        /*30bc*/ 	.word	0x00013dd0
        /*30c0*/ 	.word	0x000000ff
        /*30c4*/ 	.word	0x00000038
        /*30c8*/ 	.short	0x010b
        /*30ca*/ 	.byte	0x0d
	.zero		1


	//   ....[97]....
        /*30cc*/ 	.word	0x00013e10
        /*30d0*/ 	.word	0x000000ff
        /*30d4*/ 	.word	0x00000000
        /*30d8*/ 	.short	0x0101
        /*30da*/ 	.byte	0x17
	.zero		1


	//   ....[98]....
        /*30dc*/ 	.word	0x00013e50
        /*30e0*/ 	.word	0x000000ff
        /*30e4*/ 	.word	0x00000060
        /*30e8*/ 	.short	0x010a
        /*30ea*/ 	.byte	0x0d
	.zero		1


	//   ....[99]....
        /*30ec*/ 	.word	0x00013f50
        /*30f0*/ 	.word	0x000000ff
        /*30f4*/ 	.word	0x00000040
        /*30f8*/ 	.short	0x010b
        /*30fa*/ 	.byte	0x0d
	.zero		1


	//   ....[100]....
        /*30fc*/ 	.word	0x00013f90
        /*3100*/ 	.word	0x000000ff
        /*3104*/ 	.word	0x00000000
        /*3108*/ 	.short	0x0101
        /*310a*/ 	.byte	0x15
	.zero		1


	//   ....[101]....
        /*310c*/ 	.word	0x00013fc0
        /*3110*/ 	.word	0x000000ff
        /*3114*/ 	.word	0x00000068
        /*3118*/ 	.short	0x010a
        /*311a*/ 	.byte	0x0d
	.zero		1


	//   ....[102]....
        /*311c*/ 	.word	0x000140c0
        /*3120*/ 	.word	0x000000ff
        /*3124*/ 	.word	0x00000048
        /*3128*/ 	.short	0x010b
        /*312a*/ 	.byte	0x0d
	.zero		1


	//   ....[103]....
        /*312c*/ 	.word	0x00014110
        /*3130*/ 	.word	0x000000ff
        /*3134*/ 	.word	0x00000000
        /*3138*/ 	.short	0x0101
        /*313a*/ 	.byte	0x16
	.zero		1


	//   ....[104]....
        /*313c*/ 	.word	0x00014810
        /*3140*/ 	.word	0x00000000
        /*3144*/ 	.word	0x00000050
        /*3148*/ 	.short	0x010a
        /*314a*/ 	.byte	0x3f
	.zero		1


	//   ....[105]....
        /*314c*/ 	.word	0x00014850
        /*3150*/ 	.word	0x00000000
        /*3154*/ 	.word	0x00000058
        /*3158*/ 	.short	0x010a
        /*315a*/ 	.byte	0x3f
	.zero		1


	//   ....[106]....
        /*315c*/ 	.word	0x00014890
        /*3160*/ 	.word	0x00000000
        /*3164*/ 	.word	0x00000060
        /*3168*/ 	.short	0x010a
        /*316a*/ 	.byte	0x3f
	.zero		1


	//   ....[107]....
        /*316c*/ 	.word	0x000148f0
        /*3170*/ 	.word	0x00000000
        /*3174*/ 	.word	0x00000068
        /*3178*/ 	.short	0x010a
        /*317a*/ 	.byte	0x3f
	.zero		1


	//   ....[108]....
        /*317c*/ 	.word	0x00014c30
        /*3180*/ 	.word	0x0000000d
        /*3184*/ 	.word	0x00000018
        /*3188*/ 	.short	0x010a
        /*318a*/ 	.byte	0x3f
	.zero		1


	//   ....[109]....
        /*318c*/ 	.word	0x00014f80
        /*3190*/ 	.word	0x00000002
        /*3194*/ 	.word	0x00000078
        /*3198*/ 	.short	0x0101
        /*319a*/ 	.byte	0x3f
	.zero		1


	//   ....[110]....
        /*319c*/ 	.word	0x00015730
        /*31a0*/ 	.word	0x00000005
        /*31a4*/ 	.word	0x00000000
        /*31a8*/ 	.short	0x010a
        /*31aa*/ 	.byte	0x3f
	.zero		1


	//   ....[111]....
        /*31ac*/ 	.word	0x000157c0
        /*31b0*/ 	.word	0x00000007
        /*31b4*/ 	.word	0x00000000
        /*31b8*/ 	.short	0x010a
        /*31ba*/ 	.byte	0x3f
	.zero		1


	//   ....[112]....
        /*31bc*/ 	.word	0x00015850
        /*31c0*/ 	.word	0x00000003
        /*31c4*/ 	.word	0x00000000
        /*31c8*/ 	.short	0x010a
        /*31ca*/ 	.byte	0x3f
	.zero		1


	//   ....[113]....
        /*31cc*/ 	.word	0x000158b0
        /*31d0*/ 	.word	0x00000003
        /*31d4*/ 	.word	0x00000000
        /*31d8*/ 	.short	0x010a
        /*31da*/ 	.byte	0x3f
	.zero		1


	//   ....[114]....
        /*31dc*/ 	.word	0x00015910
        /*31e0*/ 	.word	0x00000004
        /*31e4*/ 	.word	0x00000000
        /*31e8*/ 	.short	0x010a
        /*31ea*/ 	.byte	0x3f
	.zero		1


	//   ....[115]....
        /*31ec*/ 	.word	0x00015970
        /*31f0*/ 	.word	0x00000003
        /*31f4*/ 	.word	0x00000030
        /*31f8*/ 	.short	0x010a
        /*31fa*/ 	.byte	0x3f
	.zero		1


	//   ....[116]....
        /*31fc*/ 	.word	0x000159c0
        /*3200*/ 	.word	0x00000002
        /*3204*/ 	.word	0x00000030
        /*3208*/ 	.short	0x010a
        /*320a*/ 	.byte	0x3f
	.zero		1


	//   ....[117]....
        /*320c*/ 	.word	0x00015a10
        /*3210*/ 	.word	0x00000002
        /*3214*/ 	.word	0x00000030
        /*3218*/ 	.short	0x010a
        /*321a*/ 	.byte	0x3f
	.zero		1


	//   ....[118]....
        /*321c*/ 	.word	0x00015a60
        /*3220*/ 	.word	0x0000000c
        /*3224*/ 	.word	0x00000030
        /*3228*/ 	.short	0x010a
        /*322a*/ 	.byte	0x3f
	.zero		1


	//   ....[119]....
        /*322c*/ 	.word	0x00015ab0
        /*3230*/ 	.word	0x0000000c
        /*3234*/ 	.word	0x00000030
        /*3238*/ 	.short	0x010a
        /*323a*/ 	.byte	0x3f
	.zero		1


	//   ....[120]....
        /*323c*/ 	.word	0x00015b00
        /*3240*/ 	.word	0x0000000c
        /*3244*/ 	.word	0x00000030
        /*3248*/ 	.short	0x010a
        /*324a*/ 	.byte	0x3f
	.zero		1


	//   ....[121]....
        /*324c*/ 	.word	0x00015b50
        /*3250*/ 	.word	0x0000000c
        /*3254*/ 	.word	0x00000030
        /*3258*/ 	.short	0x010a
        /*325a*/ 	.byte	0x3f
	.zero		1


	//   ....[122]....
        /*325c*/ 	.word	0x00015ba0
        /*3260*/ 	.word	0x0000000c
        /*3264*/ 	.word	0x00000030
        /*3268*/ 	.short	0x010a
        /*326a*/ 	.byte	0x3f
	.zero		1


	//   ....[123]....
        /*326c*/ 	.word	0x00015bf0
        /*3270*/ 	.word	0x0000000c
        /*3274*/ 	.word	0x00000030
        /*3278*/ 	.short	0x010a
        /*327a*/ 	.byte	0x3f
	.zero		1


	//   ....[124]....
        /*327c*/ 	.word	0x00015c40
        /*3280*/ 	.word	0x0000000c
        /*3284*/ 	.word	0x00000030
        /*3288*/ 	.short	0x010a
        /*328a*/ 	.byte	0x3f
	.zero		1


	//   ....[125]....
        /*328c*/ 	.word	0x00015c90
        /*3290*/ 	.word	0x0000000c
        /*3294*/ 	.word	0x00000030
        /*3298*/ 	.short	0x010a
        /*329a*/ 	.byte	0x3f
	.zero		1


	//   ....[126]....
        /*329c*/ 	.word	0x00015ce0
        /*32a0*/ 	.word	0x0000000c
        /*32a4*/ 	.word	0x00000030
        /*32a8*/ 	.short	0x010a
        /*32aa*/ 	.byte	0x3f
	.zero		1


	//   ....[127]....
        /*32ac*/ 	.word	0x00015d30
        /*32b0*/ 	.word	0x0000000c
        /*32b4*/ 	.word	0x00000030
        /*32b8*/ 	.short	0x010a
        /*32ba*/ 	.byte	0x3f
	.zero		1


	//   ....[128]....
        /*32bc*/ 	.word	0x00015d80
        /*32c0*/ 	.word	0x0000000c
        /*32c4*/ 	.word	0x00000030
        /*32c8*/ 	.short	0x010a
        /*32ca*/ 	.byte	0x3f
	.zero		1


	//   ....[129]....
        /*32cc*/ 	.word	0x00015dd0
        /*32d0*/ 	.word	0x0000000c
        /*32d4*/ 	.word	0x00000030
        /*32d8*/ 	.short	0x010a
        /*32da*/ 	.byte	0x3f
	.zero		1


	//   ....[130]....
        /*32dc*/ 	.word	0x00015e20
        /*32e0*/ 	.word	0x0000000d
        /*32e4*/ 	.word	0x00000030
        /*32e8*/ 	.short	0x010a
        /*32ea*/ 	.byte	0x3f
	.zero		1


	//   ....[131]....
        /*32ec*/ 	.word	0x00015e80
        /*32f0*/ 	.word	0x00000005
        /*32f4*/ 	.word	0x00000078
        /*32f8*/ 	.short	0x010a
        /*32fa*/ 	.byte	0x3f
	.zero		1


	//   ....[132]....
        /*32fc*/ 	.word	0x00015ee0
        /*3300*/ 	.word	0x00000003
        /*3304*/ 	.word	0x00000050
        /*3308*/ 	.short	0x010a
        /*330a*/ 	.byte	0x3f
	.zero		1


	//   ....[133]....
        /*330c*/ 	.word	0x00015f40
        /*3310*/ 	.word	0x00000003
        /*3314*/ 	.word	0x00000058
        /*3318*/ 	.short	0x010a
        /*331a*/ 	.byte	0x3f
	.zero		1


	//   ....[134]....
        /*331c*/ 	.word	0x00015fa0
        /*3320*/ 	.word	0x00000003
        /*3324*/ 	.word	0x00000060
        /*3328*/ 	.short	0x010a
        /*332a*/ 	.byte	0x3f
	.zero		1


	//   ....[135]....
        /*332c*/ 	.word	0x00016000
        /*3330*/ 	.word	0x00000003
        /*3334*/ 	.word	0x00000068
        /*3338*/ 	.short	0x010a
        /*333a*/ 	.byte	0x3f
	.zero		1


	//   ....[136]....
        /*333c*/ 	.word	0x00016060
        /*3340*/ 	.word	0x00000004
        /*3344*/ 	.word	0x00000050
        /*3348*/ 	.short	0x010a
        /*334a*/ 	.byte	0x3f
	.zero		1


	//   ....[137]....
        /*334c*/ 	.word	0x000160c0
        /*3350*/ 	.word	0x00000004
        /*3354*/ 	.word	0x00000058
        /*3358*/ 	.short	0x010a
        /*335a*/ 	.byte	0x3f
	.zero		1


	//   ....[138]....
        /*335c*/ 	.word	0x00016120
        /*3360*/ 	.word	0x00000004
        /*3364*/ 	.word	0x00000060
        /*3368*/ 	.short	0x010a
        /*336a*/ 	.byte	0x3f
	.zero		1


	//   ....[139]....
        /*336c*/ 	.word	0x00016180
        /*3370*/ 	.word	0x00000004
        /*3374*/ 	.word	0x00000068
        /*3378*/ 	.short	0x010a
        /*337a*/ 	.byte	0x3f
	.zero		1


	//   ....[140]....
        /*337c*/ 	.word	0x000161e0
        /*3380*/ 	.word	0x00000005
        /*3384*/ 	.word	0x00000050
        /*3388*/ 	.short	0x010a
        /*338a*/ 	.byte	0x3f
	.zero		1


	//   ....[141]....
        /*338c*/ 	.word	0x00016240
        /*3390*/ 	.word	0x00000005
        /*3394*/ 	.word	0x00000058
        /*3398*/ 	.short	0x010a
        /*339a*/ 	.byte	0x3f
	.zero		1


	//   ....[142]....
        /*339c*/ 	.word	0x000162a0
        /*33a0*/ 	.word	0x00000005
        /*33a4*/ 	.word	0x00000060
        /*33a8*/ 	.short	0x010a
        /*33aa*/ 	.byte	0x3f
	.zero		1


	//   ....[143]....
        /*33ac*/ 	.word	0x00016300
        /*33b0*/ 	.word	0x00000005
        /*33b4*/ 	.word	0x00000068
        /*33b8*/ 	.short	0x010a
        /*33ba*/ 	.byte	0x3f
	.zero		1


	//   ....[144]....
        /*33bc*/ 	.word	0x00016360
        /*33c0*/ 	.word	0x00000002
        /*33c4*/ 	.word	0x00000050
        /*33c8*/ 	.short	0x010a
        /*33ca*/ 	.byte	0x3f
	.zero		1


	//   ....[145]....
        /*33cc*/ 	.word	0x000163c0
        /*33d0*/ 	.word	0x00000002
        /*33d4*/ 	.word	0x00000058
        /*33d8*/ 	.short	0x010a
        /*33da*/ 	.byte	0x3f
	.zero		1


	//   ....[146]....
        /*33dc*/ 	.word	0x00016420
        /*33e0*/ 	.word	0x00000002
        /*33e4*/ 	.word	0x00000060
        /*33e8*/ 	.short	0x010a
        /*33ea*/ 	.byte	0x3f
	.zero		1


	//   ....[147]....
        /*33ec*/ 	.word	0x00016480
        /*33f0*/ 	.word	0x00000002
        /*33f4*/ 	.word	0x00000068
        /*33f8*/ 	.short	0x010a
        /*33fa*/ 	.byte	0x3f
	.zero		1


	//   ....[148]....
        /*33fc*/ 	.word	0x000164d0
        /*3400*/ 	.word	0x00000000
        /*3404*/ 	.word	0x00000050
        /*3408*/ 	.short	0x010a
        /*340a*/ 	.byte	0x3f
	.zero		1


	//   ....[149]....
        /*340c*/ 	.word	0x00016520
        /*3410*/ 	.word	0x00000000
        /*3414*/ 	.word	0x00000058
        /*3418*/ 	.short	0x010a
        /*341a*/ 	.byte	0x3f
	.zero		1


	//   ....[150]....
        /*341c*/ 	.word	0x00016570
        /*3420*/ 	.word	0x00000000
        /*3424*/ 	.word	0x00000060
        /*3428*/ 	.short	0x010a
        /*342a*/ 	.byte	0x3f
	.zero		1


	//   ....[151]....
        /*342c*/ 	.word	0x00016640
        /*3430*/ 	.word	0x0000000d
        /*3434*/ 	.word	0x00000018
        /*3438*/ 	.short	0x010a
        /*343a*/ 	.byte	0x3f
	.zero		1


	//   ....[152]....
        /*343c*/ 	.word	0x00016710
        /*3440*/ 	.word	0x00000005
        /*3444*/ 	.word	0x00000000
        /*3448*/ 	.short	0x010a
        /*344a*/ 	.byte	0x3f
	.zero		1


	//   ....[153]....
        /*344c*/ 	.word	0x00016760
        /*3450*/ 	.word	0x00000007
        /*3454*/ 	.word	0x00000000
        /*3458*/ 	.short	0x010a
        /*345a*/ 	.byte	0x3f
	.zero		1


	//----- nvinfo : EIATTR_NUM_MBARRIERS
	.align		4
.L_40:
        /*345c*/ 	.byte	0x03, 0x38
        /*345e*/ 	.short	0x0010


	//----- nvinfo : EIATTR_EXIT_INSTR_OFFSETS
	.align		4
        /*3460*/ 	.byte	0x04, 0x1c
        /*3462*/ 	.short	(.L_42 - .L_41)


	//   ....[0]....
.L_41:
        /*3464*/ 	.word	0x000158a0


	//----- nvinfo : EIATTR_MAX_THREADS
	.align		4
.L_42:
        /*3468*/ 	.byte	0x04, 0x05
        /*346a*/ 	.short	(.L_44 - .L_43)
.L_43:
        /*346c*/ 	.word	0x00000180
        /*3470*/ 	.word	0x00000001
        /*3474*/ 	.word	0x00000001


	//----- nvinfo : EIATTR_CRS_STACK_SIZE
	.align		4
.L_44:
        /*3478*/ 	.byte	0x04, 0x1e
        /*347a*/ 	.short	(.L_46 - .L_45)
.L_45:
        /*347c*/ 	.word	0x00000000


	//----- nvinfo : EIATTR_CBANK_PARAM_SIZE
	.align		4
.L_46:
        /*3480*/ 	.byte	0x03, 0x19
        /*3482*/ 	.short	0x0770


	//----- nvinfo : EIATTR_PARAM_CBANK
	.align		4
        /*3484*/ 	.byte	0x04, 0x0a
        /*3486*/ 	.short	(.L_48 - .L_47)
	.align		4
.L_47:
        /*3488*/ 	.word	index@(.nv.constant0._ZN7cutlass13device_kernelINS_4gemm6kernel13GemmUniversalIN4cute5tupleIJiiiiEEENS1_10collective13CollectiveMmaINS1_34MainloopSm90TmaGmmaWarpSpecializedILi3ENS5_IJNS4_1CILi1EEESB_SB_EEENS1_35KernelTmaWarpSpecializedCooperativeEEENS5_IJNSA_ILi256EEESF_NSA_ILi64EEEEEENS_6half_tENS5_IJlSB_lEEESI_SJ_NS4_8TiledMMAINS4_8MMA_AtomIJNS4_4SM904GMMA26MMA_64x256x16_F32F16F16_SSILNSN_5MajorE0ELSP_0ELNSN_7ScaleInE1ELSQ_1EEEEEENS4_6LayoutINS5_IJNSA_ILi2EEESB_SB_EEENS5_IJSB_NSA_ILi0EEESW_EEEEENS5_IJNS4_10UnderscoreESZ_SZ_EEEEENS4_13SM90_TMA_LOADENS4_14ComposedLayoutINS4_7SwizzleILi3ELi4ELi3EEENS4_18smem_ptr_flag_bitsILi16EEENST_INS5_IJNSA_ILi8EEESG_EEENS5_IJSG_SB_EEEEEEEvNS4_8identityES12_S1C_vS1D_EENS_8epilogue10collective18CollectiveEpilogueINS1F_22Sm90TmaWarpSpecializedILi4ELi2ELi16ELb1ELb0EEEJSH_NS5_IJNSA_ILi128EEENSA_ILi32EEEEEESI_SJ_SI_SJ_NS1F_6fusion15FusionCallbacksIS1J_NS1N_13LinCombEltActINS1F_6thread4ReLuESI_fSI_fLNS_15FloatRoundStyleE2EEESH_S1M_JEEES12_NS13_INS14_ILi2ELi4ELi3EEES17_NST_INS5_IJS18_S1L_EEENS5_IJS1L_SB_EEEEEEENS4_17SM75_U32x4_LDSM_NENS4_14SM90_TMA_STOREES1Z_NS4_17SM90_U32x4_STSM_NENS4_9Copy_AtomIJS22_SI_EEEvEEEvvEEEEvNT_6ParamsE)
        /*348c*/ 	.short	0x0210
        /*348e*/ 	.short	0x0770


	//----- nvinfo : EIATTR_SW_WAR
	.align		4
.L_48:
        /*3490*/ 	.byte	0x04, 0x36
        /*3492*/ 	.short	(.L_50 - .L_49)
.L_49:
        /*3494*/ 	.word	0x00000008
.L_50:


//--------------------- .nv.callgraph             --------------------------
	.section	.nv.callgraph,"",@"SHT_CUDA_CALLGRAPH"
	.align	4
	.sectionentsize	8
	.align		4
        /*0000*/ 	.word	0x00000000
	.align		4
        /*0004*/ 	.word	0xffffffff
	.align		4
        /*0008*/ 	.word	index@(_ZN7cutlass13device_kernelINS_4gemm6kernel13GemmUniversalIN4cute5tupleIJiiiiEEENS1_10collective13CollectiveMmaINS1_34MainloopSm90TmaGmmaWarpSpecializedILi3ENS5_IJNS4_1CILi1EEESB_SB_EEENS1_35KernelTmaWarpSpecializedCooperativeEEENS5_IJNSA_ILi256EEESF_NSA_ILi64EEEEEENS_6half_tENS5_IJlSB_lEEESI_SJ_NS4_8TiledMMAINS4_8MMA_AtomIJNS4_4SM904GMMA26MMA_64x256x16_F32F16F16_SSILNSN_5MajorE0ELSP_0ELNSN_7ScaleInE1ELSQ_1EEEEEENS4_6LayoutINS5_IJNSA_ILi2EEESB_SB_EEENS5_IJSB_NSA_ILi0EEESW_EEEEENS5_IJNS4_10UnderscoreESZ_SZ_EEEEENS4_13SM90_TMA_LOADENS4_14ComposedLayoutINS4_7SwizzleILi3ELi4ELi3EEENS4_18smem_ptr_flag_bitsILi16EEENST_INS5_IJNSA_ILi8EEESG_EEENS5_IJSG_SB_EEEEEEEvNS4_8identityES12_S1C_vS1D_EENS_8epilogue10collective18CollectiveEpilogueINS1F_22Sm90TmaWarpSpecializedILi4ELi2ELi16ELb1ELb0EEEJSH_NS5_IJNSA_ILi128EEENSA_ILi32EEEEEESI_SJ_SI_SJ_NS1F_6fusion15FusionCallbacksIS1J_NS1N_13LinCombEltActINS1F_6thread4ReLuESI_fSI_fLNS_15FloatRoundStyleE2EEESH_S1M_JEEES12_NS13_INS14_ILi2ELi4ELi3EEES17_NST_INS5_IJS18_S1L_EEENS5_IJS1L_SB_EEEEEEENS4_17SM75_U32x4_LDSM_NENS4_14SM90_TMA_STOREES1Z_NS4_17SM90_U32x4_STSM_NENS4_9Copy_AtomIJS22_SI_EEEvEEEvvEEEEvNT_6ParamsE)
	.align		4
        /*000c*/ 	.word	index@(__assertfail)
	.align		4
        /*0010*/ 	.word	0x00000000
	.align		4
        /*0014*/ 	.word	0xfffffffe
	.align		4
        /*0018*/ 	.word	0x00000000
	.align		4
        /*001c*/ 	.word	0xfffffffd
	.align		4
        /*0020*/ 	.word	0x00000000
	.align		4
        /*0024*/ 	.word	0xfffffffc


//--------------------- .nv.constant4             --------------------------
	.section	.nv.constant4,"a",@progbits
	.align	8
	.align		8
.nv.constant4:
        /*0000*/ 	.dword	__assertfail
	.align		8
        /*0008*/ 	.dword	__unnamed_1
	.align		8
        /*0010*/ 	.dword	__unnamed_2
	.align		8
        /*0018*/ 	.dword	_ZN39_INTERNAL_41e5578b_4_k_cu_ac87a847_39204cuda3std3__45__cpo5beginE
	.align		8
        /*0020*/ 	.dword	_ZN39_INTERNAL_41e5578b_4_k_cu_ac87a847_39204cuda3std3__45__cpo3endE
	.align		8
        /*0028*/ 	.dword	_ZN39_INTERNAL_41e5578b_4_k_cu_ac87a847_39204cuda3std3__45__cpo6cbeginE
	.align		8
        /*0030*/ 	.dword	_ZN39_INTERNAL_41e5578b_4_k_cu_ac87a847_39204cuda3std3__45__cpo4cendE
	.align		8
        /*0038*/ 	.dword	_ZN39_INTERNAL_41e5578b_4_k_cu_ac87a847_39204cuda3std3__441_GLOBAL__N__41e5578b_4_k_cu_ac87a847_39206ignoreE
	.align		8
        /*0040*/ 	.dword	_ZN39_INTERNAL_41e5578b_4_k_cu_ac87a847_39204cuda3std3__419piecewise_constructE
	.align		8
        /*0048*/ 	.dword	_ZN39_INTERNAL_41e5578b_4_k_cu_ac87a847_39204cuda3std3__48in_placeE
	.align		8
        /*0050*/ 	.dword	_ZN39_INTERNAL_41e5578b_4_k_cu_ac87a847_39204cuda3std6ranges3__45__cpo4swapE
	.align		8
        /*0058*/ 	.dword	_ZN39_INTERNAL_41e5578b_4_k_cu_ac87a847_39204cuda3std6ranges3__45__cpo9iter_moveE
	.align		8
        /*0060*/ 	.dword	_ZN39_INTERNAL_41e5578b_4_k_cu_ac87a847_39204cute7productE
	.align		8
        /*0068*/ 	.dword	_ZN39_INTERNAL_41e5578b_4_k_cu_ac87a847_39204cute1_E
	.align		8
        /*0070*/ 	.dword	$str$22
	.align		8
        /*0078*/ 	.dword	$str$23
	.align		8
        /*0080*/ 	.dword	$str$26
	.align		8
        /*0088*/ 	.dword	$str$27


//--------------------- .text._ZN7cutlass13device_kernelINS_4gemm6kernel13GemmUniversalIN4cute5tupleIJiiiiEEENS1_10collective13CollectiveMmaINS1_34MainloopSm90TmaGmmaWarpSpecializedILi3ENS5_IJNS4_1CILi1EEESB_SB_EEENS1_35KernelTmaWarpSpecializedCooperativeEEENS5_IJNSA_ILi256EEESF_NSA_ILi64EEEEEENS_6half_tENS5_IJlSB_lEEESI_SJ_NS4_8TiledMMAINS4_8MMA_AtomIJNS4_4SM904GMMA26MMA_64x256x16_F32F16F16_SSILNSN_5MajorE0ELSP_0ELNSN_7ScaleInE1ELSQ_1EEEEEENS4_6LayoutINS5_IJNSA_ILi2EEESB_SB_EEENS5_IJSB_NSA_ILi0EEESW_EEEEENS5_IJNS4_10UnderscoreESZ_SZ_EEEEENS4_13SM90_TMA_LOADENS4_14ComposedLayoutINS4_7SwizzleILi3ELi4ELi3EEENS4_18smem_ptr_flag_bitsILi16EEENST_INS5_IJNSA_ILi8EEESG_EEENS5_IJSG_SB_EEEEEEEvNS4_8identityES12_S1C_vS1D_EENS_8epilogue10collective18CollectiveEpilogueINS1F_22Sm90TmaWarpSpecializedILi4ELi2ELi16ELb1ELb0EEEJSH_NS5_IJNSA_ILi128EEENSA_ILi32EEEEEESI_SJ_SI_SJ_NS1F_6fusion15FusionCallbacksIS1J_NS1N_13LinCombEltActINS1F_6thread4ReLuESI_fSI_fLNS_15FloatRoundStyleE2EEESH_S1M_JEEES12_NS13_INS14_ILi2ELi4ELi3EEES17_NST_INS5_IJS18_S1L_EEENS5_IJS1L_SB_EEEEEEENS4_17SM75_U32x4_LDSM_NENS4_14SM90_TMA_STOREES1Z_NS4_17SM90_U32x4_STSM_NENS4_9Copy_AtomIJS22_SI_EEEvEEEvvEEEEvNT_6ParamsE --------------------------
	.section	.text._ZN7cutlass13device_kernelINS_4gemm6kernel13GemmUniversalIN4cute5tupleIJiiiiEEENS1_10collective13CollectiveMmaINS1_34MainloopSm90TmaGmmaWarpSpecializedILi3ENS5_IJNS4_1CILi1EEESB_SB_EEENS1_35KernelTmaWarpSpecializedCooperativeEEENS5_IJNSA_ILi256EEESF_NSA_ILi64EEEEEENS_6half_tENS5_IJlSB_lEEESI_SJ_NS4_8TiledMMAINS4_8MMA_AtomIJNS4_4SM904GMMA26MMA_64x256x16_F32F16F16_SSILNSN_5MajorE0ELSP_0ELNSN_7ScaleInE1ELSQ_1EEEEEENS4_6LayoutINS5_IJNSA_ILi2EEESB_SB_EEENS5_IJSB_NSA_ILi0EEESW_EEEEENS5_IJNS4_10UnderscoreESZ_SZ_EEEEENS4_13SM90_TMA_LOADENS4_14ComposedLayoutINS4_7SwizzleILi3ELi4ELi3EEENS4_18smem_ptr_flag_bitsILi16EEENST_INS5_IJNSA_ILi8EEESG_EEENS5_IJSG_SB_EEEEEEEvNS4_8identityES12_S1C_vS1D_EENS_8epilogue10collective18CollectiveEpilogueINS1F_22Sm90TmaWarpSpecializedILi4ELi2ELi16ELb1ELb0EEEJSH_NS5_IJNSA_ILi128EEENSA_ILi32EEEEEESI_SJ_SI_SJ_NS1F_6fusion15FusionCallbacksIS1J_NS1N_13LinCombEltActINS1F_6thread4ReLuESI_fSI_fLNS_15FloatRoundStyleE2EEESH_S1M_JEEES12_NS13_INS14_ILi2ELi4ELi3EEES17_NST_INS5_IJS18_S1L_EEENS5_IJS1L_SB_EEEEEEENS4_17SM75_U32x4_LDSM_NENS4_14SM90_TMA_STOREES1Z_NS4_17SM90_U32x4_STSM_NENS4_9Copy_AtomIJS22_SI_EEEvEEEvvEEEEvNT_6ParamsE,"ax",@progbits
	.align	128
.text._ZN7cutlass13device_kernelINS_4gemm6kernel13GemmUniversalIN4cute5tupleIJiiiiEEENS1_10collective13CollectiveMmaINS1_34MainloopSm90TmaGmmaWarpSpecializedILi3ENS5_IJNS4_1CILi1EEESB_SB_EEENS1_35KernelTmaWarpSpecializedCooperativeEEENS5_IJNSA_ILi256EEESF_NSA_ILi64EEEEEENS_6half_tENS5_IJlSB_lEEESI_SJ_NS4_8TiledMMAINS4_8MMA_AtomIJNS4_4SM904GMMA26MMA_64x256x16_F32F16F16_SSILNSN_5MajorE0ELSP_0ELNSN_7ScaleInE1ELSQ_1EEEEEENS4_6LayoutINS5_IJNSA_ILi2EEESB_SB_EEENS5_IJSB_NSA_ILi0EEESW_EEEEENS5_IJNS4_10UnderscoreESZ_SZ_EEEEENS4_13SM90_TMA_LOADENS4_14ComposedLayoutINS4_7SwizzleILi3ELi4ELi3EEENS4_18smem_ptr_flag_bitsILi16EEENST_INS5_IJNSA_ILi8EEESG_EEENS5_IJSG_SB_EEEEEEEvNS4_8identityES12_S1C_vS1D_EENS_8epilogue10collective18CollectiveEpilogueINS1F_22Sm90TmaWarpSpecializedILi4ELi2ELi16ELb1ELb0EEEJSH_NS5_IJNSA_ILi128EEENSA_ILi32EEEEEESI_SJ_SI_SJ_NS1F_6fusion15FusionCallbacksIS1J_NS1N_13LinCombEltActINS1F_6thread4ReLuESI_fSI_fLNS_15FloatRoundStyleE2EEESH_S1M_JEEES12_NS13_INS14_ILi2ELi4ELi3EEES17_NST_INS5_IJS18_S1L_EEENS5_IJS1L_SB_EEEEEEENS4_17SM75_U32x4_LDSM_NENS4_14SM90_TMA_STOREES1Z_NS4_17SM90_U32x4_STSM_NENS4_9Copy_AtomIJS22_SI_EEEvEEEvvEEEEvNT_6ParamsE:
        .type           _ZN7cutlass13device_kernelINS_4gemm6kernel13GemmUniversalIN4cute5tupleIJiiiiEEENS1_10collective13CollectiveMmaINS1_34MainloopSm90TmaGmmaWarpSpecializedILi3ENS5_IJNS4_1CILi1EEESB_SB_EEENS1_35KernelTmaWarpSpecializedCooperativeEEENS5_IJNSA_ILi256EEESF_NSA_ILi64EEEEEENS_6half_tENS5_IJlSB_lEEESI_SJ_NS4_8TiledMMAINS4_8MMA_AtomIJNS4_4SM904GMMA26MMA_64x256x16_F32F16F16_SSILNSN_5MajorE0ELSP_0ELNSN_7ScaleInE1ELSQ_1EEEEEENS4_6LayoutINS5_IJNSA_ILi2EEESB_SB_EEENS5_IJSB_NSA_ILi0EEESW_EEEEENS5_IJNS4_10UnderscoreESZ_SZ_EEEEENS4_13SM90_TMA_LOADENS4_14ComposedLayoutINS4_7SwizzleILi3ELi4ELi3EEENS4_18smem_ptr_flag_bitsILi16EEENST_INS5_IJNSA_ILi8EEESG_EEENS5_IJSG_SB_EEEEEEEvNS4_8identityES12_S1C_vS1D_EENS_8epilogue10collective18CollectiveEpilogueINS1F_22Sm90TmaWarpSpecializedILi4ELi2ELi16ELb1ELb0EEEJSH_NS5_IJNSA_ILi128EEENSA_ILi32EEEEEESI_SJ_SI_SJ_NS1F_6fusion15FusionCallbacksIS1J_NS1N_13LinCombEltActINS1F_6thread4ReLuESI_fSI_fLNS_15FloatRoundStyleE2EEESH_S1M_JEEES12_NS13_INS14_ILi2ELi4ELi3EEES17_NST_INS5_IJS18_S1L_EEENS5_IJS1L_SB_EEEEEEENS4_17SM75_U32x4_LDSM_NENS4_14SM90_TMA_STOREES1Z_NS4_17SM90_U32x4_STSM_NENS4_9Copy_AtomIJS22_SI_EEEvEEEvvEEEEvNT_6ParamsE,@function
        .size           _ZN7cutlass13device_kernelINS_4gemm6kernel13GemmUniversalIN4cute5tupleIJiiiiEEENS1_10collective13CollectiveMmaINS1_34MainloopSm90TmaGmmaWarpSpecializedILi3ENS5_IJNS4_1CILi1EEESB_SB_EEENS1_35KernelTmaWarpSpecializedCooperativeEEENS5_IJNSA_ILi256EEESF_NSA_ILi64EEEEEENS_6half_tENS5_IJlSB_lEEESI_SJ_NS4_8TiledMMAINS4_8MMA_AtomIJNS4_4SM904GMMA26MMA_64x256x16_F32F16F16_SSILNSN_5MajorE0ELSP_0ELNSN_7ScaleInE1ELSQ_1EEEEEENS4_6LayoutINS5_IJNSA_ILi2EEESB_SB_EEENS5_IJSB_NSA_ILi0EEESW_EEEEENS5_IJNS4_10UnderscoreESZ_SZ_EEEEENS4_13SM90_TMA_LOADENS4_14ComposedLayoutINS4_7SwizzleILi3ELi4ELi3EEENS4_18smem_ptr_flag_bitsILi16EEENST_INS5_IJNSA_ILi8EEESG_EEENS5_IJSG_SB_EEEEEEEvNS4_8identityES12_S1C_vS1D_EENS_8epilogue10collective18CollectiveEpilogueINS1F_22Sm90TmaWarpSpecializedILi4ELi2ELi16ELb1ELb0EEEJSH_NS5_IJNSA_ILi128EEENSA_ILi32EEEEEESI_SJ_SI_SJ_NS1F_6fusion15FusionCallbacksIS1J_NS1N_13LinCombEltActINS1F_6thread4ReLuESI_fSI_fLNS_15FloatRoundStyleE2EEESH_S1M_JEEES12_NS13_INS14_ILi2ELi4ELi3EEES17_NST_INS5_IJS18_S1L_EEENS5_IJS1L_SB_EEEEEEENS4_17SM75_U32x4_LDSM_NENS4_14SM90_TMA_STOREES1Z_NS4_17SM90_U32x4_STSM_NENS4_9Copy_AtomIJS22_SI_EEEvEEEvvEEEEvNT_6ParamsE,(.L_x_399 - _ZN7cutlass13device_kernelINS_4gemm6kernel13GemmUniversalIN4cute5tupleIJiiiiEEENS1_10collective13CollectiveMmaINS1_34MainloopSm90TmaGmmaWarpSpecializedILi3ENS5_IJNS4_1CILi1EEESB_SB_EEENS1_35KernelTmaWarpSpecializedCooperativeEEENS5_IJNSA_ILi256EEESF_NSA_ILi64EEEEEENS_6half_tENS5_IJlSB_lEEESI_SJ_NS4_8TiledMMAINS4_8MMA_AtomIJNS4_4SM904GMMA26MMA_64x256x16_F32F16F16_SSILNSN_5MajorE0ELSP_0ELNSN_7ScaleInE1ELSQ_1EEEEEENS4_6LayoutINS5_IJNSA_ILi2EEESB_SB_EEENS5_IJSB_NSA_ILi0EEESW_EEEEENS5_IJNS4_10UnderscoreESZ_SZ_EEEEENS4_13SM90_TMA_LOADENS4_14ComposedLayoutINS4_7SwizzleILi3ELi4ELi3EEENS4_18smem_ptr_flag_bitsILi16EEENST_INS5_IJNSA_ILi8EEESG_EEENS5_IJSG_SB_EEEEEEEvNS4_8identityES12_S1C_vS1D_EENS_8epilogue10collective18CollectiveEpilogueINS1F_22Sm90TmaWarpSpecializedILi4ELi2ELi16ELb1ELb0EEEJSH_NS5_IJNSA_ILi128EEENSA_ILi32EEEEEESI_SJ_SI_SJ_NS1F_6fusion15FusionCallbacksIS1J_NS1N_13LinCombEltActINS1F_6thread4ReLuESI_fSI_fLNS_15FloatRoundStyleE2EEESH_S1M_JEEES12_NS13_INS14_ILi2ELi4ELi3EEES17_NST_INS5_IJS18_S1L_EEENS5_IJS1L_SB_EEEEEEENS4_17SM75_U32x4_LDSM_NENS4_14SM90_TMA_STOREES1Z_NS4_17SM90_U32x4_STSM_NENS4_9Copy_AtomIJS22_SI_EEEvEEEvvEEEEvNT_6ParamsE)
        .other          _ZN7cutlass13device_kernelINS_4gemm6kernel13GemmUniversalIN4cute5tupleIJiiiiEEENS1_10collective13CollectiveMmaINS1_34MainloopSm90TmaGmmaWarpSpecializedILi3ENS5_IJNS4_1CILi1EEESB_SB_EEENS1_35KernelTmaWarpSpecializedCooperativeEEENS5_IJNSA_ILi256EEESF_NSA_ILi64EEEEEENS_6half_tENS5_IJlSB_lEEESI_SJ_NS4_8TiledMMAINS4_8MMA_AtomIJNS4_4SM904GMMA26MMA_64x256x16_F32F16F16_SSILNSN_5MajorE0ELSP_0ELNSN_7ScaleInE1ELSQ_1EEEEEENS4_6LayoutINS5_IJNSA_ILi2EEESB_SB_EEENS5_IJSB_NSA_ILi0EEESW_EEEEENS5_IJNS4_10UnderscoreESZ_SZ_EEEEENS4_13SM90_TMA_LOADENS4_14ComposedLayoutINS4_7SwizzleILi3ELi4ELi3EEENS4_18smem_ptr_flag_bitsILi16EEENST_INS5_IJNSA_ILi8EEESG_EEENS5_IJSG_SB_EEEEEEEvNS4_8identityES12_S1C_vS1D_EENS_8epilogue10collective18CollectiveEpilogueINS1F_22Sm90TmaWarpSpecializedILi4ELi2ELi16ELb1ELb0EEEJSH_NS5_IJNSA_ILi128EEENSA_ILi32EEEEEESI_SJ_SI_SJ_NS1F_6fusion15FusionCallbacksIS1J_NS1N_13LinCombEltActINS1F_6thread4ReLuESI_fSI_fLNS_15FloatRoundStyleE2EEESH_S1M_JEEES12_NS13_INS14_ILi2ELi4ELi3EEES17_NST_INS5_IJS18_S1L_EEENS5_IJS1L_SB_EEEEEEENS4_17SM75_U32x4_LDSM_NENS4_14SM90_TMA_STOREES1Z_NS4_17SM90_U32x4_STSM_NENS4_9Copy_AtomIJS22_SI_EEEvEEEvvEEEEvNT_6ParamsE,@"STO_CUDA_ENTRY STV_DEFAULT"
_ZN7cutlass13device_kernelINS_4gemm6kernel13GemmUniversalIN4cute5tupleIJiiiiEEENS1_10collective13CollectiveMmaINS1_34MainloopSm90TmaGmmaWarpSpecializedILi3ENS5_IJNS4_1CILi1EEESB_SB_EEENS1_35KernelTmaWarpSpecializedCooperativeEEENS5_IJNSA_ILi256EEESF_NSA_ILi64EEEEEENS_6half_tENS5_IJlSB_lEEESI_SJ_NS4_8TiledMMAINS4_8MMA_AtomIJNS4_4SM904GMMA26MMA_64x256x16_F32F16F16_SSILNSN_5MajorE0ELSP_0ELNSN_7ScaleInE1ELSQ_1EEEEEENS4_6LayoutINS5_IJNSA_ILi2EEESB_SB_EEENS5_IJSB_NSA_ILi0EEESW_EEEEENS5_IJNS4_10UnderscoreESZ_SZ_EEEEENS4_13SM90_TMA_LOADENS4_14ComposedLayoutINS4_7SwizzleILi3ELi4ELi3EEENS4_18smem_ptr_flag_bitsILi16EEENST_INS5_IJNSA_ILi8EEESG_EEENS5_IJSG_SB_EEEEEEEvNS4_8identityES12_S1C_vS1D_EENS_8epilogue10collective18CollectiveEpilogueINS1F_22Sm90TmaWarpSpecializedILi4ELi2ELi16ELb1ELb0EEEJSH_NS5_IJNSA_ILi128EEENSA_ILi32EEEEEESI_SJ_SI_SJ_NS1F_6fusion15FusionCallbacksIS1J_NS1N_13LinCombEltActINS1F_6thread4ReLuESI_fSI_fLNS_15FloatRoundStyleE2EEESH_S1M_JEEES12_NS13_INS14_ILi2ELi4ELi3EEES17_NST_INS5_IJS18_S1L_EEENS5_IJS1L_SB_EEEEEEENS4_17SM75_U32x4_LDSM_NENS4_14SM90_TMA_STOREES1Z_NS4_17SM90_U32x4_STSM_NENS4_9Copy_AtomIJS22_SI_EEEvEEEvvEEEEvNT_6ParamsE:
[----:B------:R-:W1:Y:S02]  /*0000*/  LDC R1, c[0x0][0x28] ;  /* 0x00000a00ff017b82 */ /* 0x000e640000000800 */
[----:B-1----:R-:W-:Y:S01]  /*0010*/  IADD3 R1, R1, -0x7a8, RZ ;  /* 0xfffff85801017810 */ /* 0x002fe20007ffe0ff */
[----:B------:R-:W1:Y:S05]  /*0020*/  S2R R2, SR_TID.X ;  /* 0x0000000000027919 */ /* 0x000e6a0000002100 */
[----:B------:R-:W2:Y:S01]  /*0030*/  LDC.64 R6, c[0x0][0x588] ;  /* 0x00016200ff067b82 */ /* 0x000ea20000000a00 */
[----:B------:R-:W-:Y:S01]  /*0040*/  ELECT P0, URZ, PT ;  /* 0x00000000003f782f */ /* 0x000fe20003800000 */
[----:B------:R-:W-:Y:S01]  /*0050*/  BSSY B0, `(.L_x_0) ;  /* 0x0000016000007945 */ /* 0x000fe20003800000 */
[----:B-1----:R-:W-:-:S02]  /*0060*/  SHF.R.U32.HI R9, RZ, 0x5, R2 ;  /* 0x00000005ff097819 */ /* 0x002fc40000011602 */
[----:B------:R-:W-:-:S03]  /*0070*/  SHF.R.U32.HI R2, RZ, 0x7, R2 ;  /* 0x00000007ff027819 */ /* 0x000fc60000011602 */
[----:B------:R-:W1:Y:S04]  /*0080*/  SHFL.IDX PT, R0, R9, RZ, 0x1f ;  /* 0x00001fff09007589 */ /* 0x000e6800000e0000 */
[----:B------:R3:W4:Y:S01]  /*0090*/  SHFL.IDX PT, R10, R2, RZ, 0x1f ;  /* 0x00001fff020a7589 */ /* 0x00072200000e0000 */
[----:B-1----:R-:W-:Y:S02]  /*00a0*/  ISETP.NE.OR P0, PT, R0, RZ, !P0 ;  /* 0x000000ff0000720c */ /* 0x002fe40004705670 */
[----:B------:R-:W-:-:S11]  /*00b0*/  SHF.R.S32.HI R3, RZ, 0x1f, R0 ;  /* 0x0000001fff037819 */ /* 0x000fd60000011400 */
[----:B--234-:R-:W-:Y:S05]  /*00c0*/  @P0 BRA `(.L_x_1) ;  /* 0x0000000000380947 */ /* 0x01cfea0003800000 */
[----:B------:R-:W-:Y:S02]  /*00d0*/  ULDC.64 UR4, c[0x0][0x198] ;  /* 0x0000660000047ab9 */ /* 0x000fe40000000a00 */
[----:B------:R-:W-:Y:S02]  /*00e0*/  UIADD3 UR6, UP0, UR4, 0xf0, URZ ;  /* 0x000000f004067890 */ /* 0x000fe4000ff1e03f */
[----:B------:R-:W-:Y:S02]  /*00f0*/  UIADD3 UR8, UP1, UR4, 0x1f0, URZ ;  /* 0x000001f004087890 */ /* 0x000fe4000ff3e03f */
[----:B------:R-:W-:Y:S02]  /*0100*/  UIADD3 UR10, UP2, UR4, 0x3f0, URZ ;  /* 0x000003f0040a7890 */ /* 0x000fe4000ff5e03f */
[----:B------:R-:W-:Y:S02]  /*0110*/  UIADD3 UR4, UP3, UR4, 0x4f0, URZ ;  /* 0x000004f004047890 */ /* 0x000fe4000ff7e03f */
[----:B------:R-:W-:-:S02]  /*0120*/  UIADD3.X UR7, URZ, UR5, URZ, UP0, !UPT ;  /* 0x000000053f077290 */ /* 0x000fc400087fe43f */
[----:B------:R-:W-:Y:S02]  /*0130*/  UIADD3.X UR9, URZ, UR5, URZ, UP1, !UPT ;  /* 0x000000053f097290 */ /* 0x000fe40008ffe43f */
[----:B------:R-:W-:Y:S02]  /*0140*/  UIADD3.X UR11, URZ, UR5, URZ, UP2, !UPT ;  /* 0x000000053f0b7290 */ /* 0x000fe400097fe43f */
[----:B------:R-:W-:-:S03]  /*0150*/  UIADD3.X UR5, URZ, UR5, URZ, UP3, !UPT ;  /* 0x000000053f057290 */ /* 0x000fc60009ffe43f */
[----:B------:R1:W-:Y:S02]  /*0160*/  UTMACCTL.PF [UR6] ;  /* 0x00000000060079b9 */ /* 0x0003e40008040000 */
[----:B------:R1:W-:Y:S02]  /*0170*/  UTMACCTL.PF [UR8] ;  /* 0x00000000080079b9 */ /* 0x0003e40008040000 */
[----:B------:R1:W-:Y:S02]  /*0180*/  UTMACCTL.PF [UR10] ;  /* 0x000000000a0079b9 */ /* 0x0003e40008040000 */
[----:B------:R1:W-:Y:S02]  /*0190*/  UTMACCTL.PF [UR4] ;  /* 0x00000000040079b9 */ /* 0x0003e40008040000 */
[----:B-1----:R-:W-:Y:S01]  /*01a0*/  NOP ;  /* 0x0000000000007918 */ /* 0x002fe20000000000 */
.L_x_1:
[----:B------:R-:W-:Y:S05]  /*01b0*/  BSYNC B0 ;  /* 0x0000000000007941 */ /* 0x000fea0003800000 */
.L_x_0:
[----:B------:R-:W-:Y:S01]  /*01c0*/  ULDC.64 UR4, c[0x0][0x590] ;  /* 0x0001640000047ab9 */ /* 0x000fe20000000a00 */
[----:B------:R-:W-:Y:S01]  /*01d0*/  LEA.HI R3, R3, R0, RZ, 0x2 ;  /* 0x0000000003037211 */ /* 0x000fe200078f10ff */
[----:B------:R-:W-:Y:S01]  /*01e0*/  ULDC.64 UR54, c[0x0][0x208] ;  /* 0x0000820000367ab9 */ /* 0x000fe20000000a00 */
[----:B------:R-:W-:Y:S02]  /*01f0*/  ISETP.NE.U32.AND P2, PT, RZ, UR4, PT ;  /* 0x00000004ff007c0c */ /* 0x000fe4000bf45070 */
[----:B------:R-:W-:Y:S02]  /*0200*/  LOP3.LUT R3, R3, 0xfffffffc, RZ, 0xc0, !PT ;  /* 0xfffffffc03037812 */ /* 0x000fe400078ec0ff */
[----:B------:R-:W-:Y:S02]  /*0210*/  ISETP.NE.AND.EX P3, PT, RZ, UR5, PT, P2 ;  /* 0x00000005ff007c0c */ /* 0x000fe4000bf65320 */
[----:B------:R-:W-:Y:S01]  /*0220*/  PRMT R4, RZ, 0x7610, R4 ;  /* 0x00007610ff047816 */ /* 0x000fe20000000004 */
[----:B------:R-:W-:Y:S01]  /*0230*/  IMAD.IADD R0, R0, 0x1, -R3 ;  /* 0x0000000100007824 */ /* 0x000fe200078e0a03 */
[----:B------:R-:W-:Y:S01]  /*0240*/  MOV R2, R6 ;  /* 0x0000000600027202 */ /* 0x000fe20000000f00 */
[----:B------:R-:W-:-:S08]  /*0250*/  IMAD.MOV.U32 R3, RZ, RZ, R7 ;  /* 0x000000ffff037224 */ /* 0x000fd000078e0007 */
[----:B------:R-:W-:Y:S05]  /*0260*/  @P3 BRA `(.L_x_2) ;  /* 0x0000000000303947 */ /* 0x000fea0003800000 */
[----:B------:R-:W-:Y:S02]  /*0270*/  ULDC.64 UR6, c[0x0][0x588] ;  /* 0x0001620000067ab9 */ /* 0x000fe40000000a00 */
[----:B------:R-:W-:-:S04]  /*0280*/  ISETP.NE.U32.AND P0, PT, RZ, UR6, PT ;  /* 0x00000006ff007c0c */ /* 0x000fc8000bf05070 */
[----:B------:R-:W-:-:S13]  /*0290*/  ISETP.NE.AND.EX P0, PT, RZ, UR7, PT, P0 ;  /* 0x00000007ff007c0c */ /* 0x000fda000bf05300 */
[----:B------:R-:W-:Y:S05]  /*02a0*/  @!P0 BRA `(.L_x_3) ;  /* 0x0000000000108947 */ /* 0x000fea0003800000 */
[----:B------:R-:W2:Y:S02]  /*02b0*/  LDG.E R4, desc[UR54][R2.64] ;  /* 0x0000003602047981 */ /* 0x000ea4000c1e1900 */
[----:B--2---:R-:W-:Y:S02]  /*02c0*/  FSETP.NEU.AND P1, PT, R4, RZ, PT ;  /* 0x000000ff0400720b */ /* 0x004fe40003f2d000 */
[----:B------:R-:W-:Y:S01]  /*02d0*/  MOV R4, 0x1 ;  /* 0x0000000100047802 */ /* 0x000fe20000000f00 */
[----:B------:R-:W-:Y:S10]  /*02e0*/  BRA `(.L_x_2) ;  /* 0x0000000000107947 */ /* 0x000ff40003800000 */
.L_x_3:
[----:B------:R-:W-:Y:S01]  /*02f0*/  ULDC UR6, c[0x0][0x580] ;  /* 0x0001600000067ab9 */ /* 0x000fe20000000800 */
[----:B------:R-:W-:Y:S01]  /*0300*/  IMAD.MOV.U32 R4, RZ, RZ, 0x1 ;  /* 0x00000001ff047424 */ /* 0x000fe200078e00ff */
[----:B------:R-:W-:Y:S02]  /*0310*/  FSETP.NEU.AND P1, PT, RZ, UR6, PT ;  /* 0x00000006ff007c0b */ /* 0x000fe4000bf2d000 */
[----:B------:R-:W-:-:S11]  /*0320*/  CS2R R2, SRZ ;  /* 0x0000000000027805 */ /* 0x000fd6000001ff00 */
.L_x_2:
[----:B------:R-:W-:Y:S02]  /*0330*/  ISETP.NE.U32.AND P4, PT, R2, RZ, PT ;  /* 0x000000ff0200720c */ /* 0x000fe40003f85070 */
[----:B------:R-:W-:Y:S02]  /*0340*/  ISETP.NE.AND.EX P5, PT, RZ, UR5, PT, P2 ;  /* 0x00000005ff007c0c */ /* 0x000fe4000bfa5320 */
[----:B------:R-:W-:Y:S02]  /*0350*/  ISETP.NE.AND.EX P2, PT, R3, RZ, PT, P4 ;  /* 0x000000ff0300720c */ /* 0x000fe40003f45340 */
[----:B------:R-:W-:-:S11]  /*0360*/  PLOP3.LUT P0, PT, PT, PT, PT, 0x8, 0x0 ;  /* 0x000000000000781c */ /* 0x000fd60003f0e170 */
[----:B------:R-:W-:Y:S05]  /*0370*/  @P2 BRA P5, `(.L_x_4) ;  /* 0x0000000000342947 */ /* 0x000fea0002800000 */
[----:B------:R-:W-:-:S04]  /*0380*/  ISETP.NE.U32.AND P0, PT, RZ, UR4, PT ;  /* 0x00000004ff007c0c */ /* 0x000fc8000bf05070 */
[----:B------:R-:W-:-:S13]  /*0390*/  ISETP.NE.AND.EX P0, PT, RZ, UR5, PT, P0 ;  /* 0x00000005ff007c0c */ /* 0x000fda000bf05300 */
[----:B------:R-:W-:Y:S05]  /*03a0*/  @!P0 BRA `(.L_x_5) ;  /* 0x0000000000248947 */ /* 0x000fea0003800000 */
[----:B------:R-:W-:Y:S02]  /*03b0*/  PRMT R4, R4, 0x9910, RZ ;  /* 0x0000991004047816 */ /* 0x000fe400000000ff */
[----:B------:R-:W-:Y:S02]  /*03c0*/  ISETP.NE.U32.AND P0, PT, R2, RZ, PT ;  /* 0x000000ff0200720c */ /* 0x000fe40003f05070 */
[----:B------:R-:W-:Y:S02]  /*03d0*/  ISETP.NE.AND P2, PT, R4, RZ, PT ;  /* 0x000000ff0400720c */ /* 0x000fe40003f45270 */
[----:B------:R-:W-:Y:S02]  /*03e0*/  ISETP.NE.AND.EX P0, PT, R3, RZ, PT, P0 ;  /* 0x000000ff0300720c */ /* 0x000fe40003f05300 */
[----:B------:R-:W-:-:S09]  /*03f0*/  SEL R2, RZ, 0xffffffff, P1 ;  /* 0xffffffffff027807 */ /* 0x000fd20000800000 */
[----:B------:R-:W-:-:S04]  /*0400*/  @!P2 SEL R2, RZ, 0xffffffff, P0 ;  /* 0xffffffffff02a807 */ /* 0x000fc80000000000 */
[----:B------:R-:W-:-:S04]  /*0410*/  LOP3.LUT R2, R2, 0x1, RZ, 0xc0, !PT ;  /* 0x0000000102027812 */ /* 0x000fc800078ec0ff */
[----:B------:R-:W-:Y:S01]  /*0420*/  ISETP.EQ.U32.AND P0, PT, R2, 0x1, PT ;  /* 0x000000010200780c */ /* 0x000fe20003f02070 */
[----:B------:R-:W-:-:S12]  /*0430*/  BRA `(.L_x_4) ;  /* 0x0000000000047947 */ /* 0x000fd80003800000 */
.L_x_5:
[----:B------:R-:W-:-:S13]  /*0440*/  PLOP3.LUT P0, PT, P1, PT, PT, 0x8, 0x0 ;  /* 0x000000000000781c */ /* 0x000fda0000f0e170 */
.L_x_4:
[----:B------:R-:W1:Y:S02]  /*0450*/  SHFL.IDX PT, R2, R9, RZ, 0x1f ;  /* 0x00001fff09027589 */ /* 0x000e6400000e0000 */
[----:B-1----:R-:W-:-:S13]  /*0460*/  ISETP.NE.AND P1, PT, R2, RZ, PT ;  /* 0x000000ff0200720c */ /* 0x002fda0003f25270 */
[----:B------:R-:W-:Y:S05]  /*0470*/  @P1 BRA `(.L_x_6) ;  /* 0x0000000000501947 */ /* 0x000fea0003800000 */
[----:B------:R-:W1:Y:S01]  /*0480*/  S2UR UR8, SR_CgaCtaId ;  /* 0x00000000000879c3 */ /* 0x000e620000008800 */
[----:B------:R-:W-:Y:S01]  /*0490*/  UMOV UR4, 0x400 ;  /* 0x0000040000047882 */ /* 0x000fe20000000000 */
[----:B------:R-:W-:Y:S01]  /*04a0*/  UMOV UR5, 0x1 ;  /* 0x0000000100057882 */ /* 0x000fe20000000000 */
[----:B------:R-:W-:Y:S01]  /*04b0*/  UMOV UR6, 0x100 ;  /* 0x0000010000067882 */ /* 0x000fe20000000000 */
[----:B------:R-:W-:Y:S01]  /*04c0*/  ELECT P1, URZ, PT ;  /* 0x00000000003f782f */ /* 0x000fe20003820000 */
[----:B------:R-:W-:-:S04]  /*04d0*/  UIADD3 UR6, -UR6, 0x100000, URZ ;  /* 0x0010000006067890 */ /* 0x000fc8000fffe13f */
[----:B------:R-:W-:Y:S02]  /*04e0*/  USHF.L.U32 UR7, UR6, 0xb, URZ ;  /* 0x0000000b06077899 */ /* 0x000fe4000800063f */
[----:B------:R-:W-:Y:S02]  /*04f0*/  USHF.L.U32 UR6, UR6, 0x1, URZ ;  /* 0x0000000106067899 */ /* 0x000fe4000800063f */
[----:B-1----:R-:W-:Y:S02]  /*0500*/  ULEA UR8, UR8, UR4, 0x18 ;  /* 0x0000000408087291 */ /* 0x002fe4000f8ec03f */
[----:B------:R-:W-:-:S04]  /*0510*/  UIADD3 UR4, -UR5, 0x100000, URZ ;  /* 0x0010000005047890 */ /* 0x000fc8000fffe13f */
[----:B------:R-:W-:Y:S02]  /*0520*/  USHF.L.U32 UR5, UR4, 0xb, URZ ;  /* 0x0000000b04057899 */ /* 0x000fe4000800063f */
[----:B------:R-:W-:Y:S01]  /*0530*/  USHF.L.U32 UR4, UR4, 0x1, URZ ;  /* 0x0000000104047899 */ /* 0x000fe2000800063f */
[----:B------:R-:W1:Y:S11]  /*0540*/  FENCE.VIEW.ASYNC.S ;  /* 0x00000000000073c6 */ /* 0x000e760000000000 */
[----:B-1----:R1:W2:Y:S01]  /*0550*/  SYNCS.EXCH.64 URZ, [UR8], UR4 ;  /* 0x00000004083f75b2 */ /* 0x0022a20008000100 */
[----:B------:R1:W3:Y:S01]  /*0560*/  SYNCS.EXCH.64 URZ, [UR8+0x18], UR6 ;  /* 0x00001806083f75b2 */ /* 0x0002e20008000100 */
[----:B------:R1:W4:Y:S01]  /*0570*/  SYNCS.EXCH.64 URZ, [UR8+0x8], UR4 ;  /* 0x00000804083f75b2 */ /* 0x0003220008000100 */
[----:B------:R1:W1:Y:S01]  /*0580*/  SYNCS.EXCH.64 URZ, [UR8+0x20], UR6 ;  /* 0x00002006083f75b2 */ /* 0x0002620008000100 */
[----:B------:R1:W1:Y:S01]  /*0590*/  SYNCS.EXCH.64 URZ, [UR8+0x10], UR4 ;  /* 0x00001004083f75b2 */ /* 0x0002620008000100 */
[----:B------:R1:W1:Y:S01]  /*05a0*/  SYNCS.EXCH.64 URZ, [UR8+0x28], UR6 ;  /* 0x00002806083f75b2 */ /* 0x0002620008000100 */
[----:B------:R-:W-:Y:S01]  /*05b0*/  NOP ;  /* 0x0000000000007918 */ /* 0x000fe20000000000 */
.L_x_6:
[----:B------:R-:W5:Y:S01]  /*05c0*/  SHFL.IDX PT, R2, R9, RZ, 0x1f ;  /* 0x00001fff09027589 */ /* 0x000f6200000e0000 */
[----:B------:R-:W1:Y:S01]  /*05d0*/  LDC R3, c[0x0][0x904] ;  /* 0x00024100ff037b82 */ /* 0x000e620000000800 */
[----:B------:R-:W-:Y:S01]  /*05e0*/  NOP ;  /* 0x0000000000007918 */ /* 0x000fe20000000000 */
[----:B-----5:R-:W-:-:S13]  /*05f0*/  ISETP.NE.AND P1, PT, R2, RZ, PT ;  /* 0x000000ff0200720c */ /* 0x020fda0003f25270 */
[----:B------:R-:W-:Y:S05]  /*0600*/  @P1 BRA `(.L_x_7) ;  /* 0x0000000000581947 */ /* 0x000fea0003800000 */
[----:B-1----:R-:W1:Y:S01]  /*0610*/  S2UR UR5, SR_CgaCtaId ;  /* 0x00000000000579c3 */ /* 0x002e620000008800 */
[----:B------:R-:W-:Y:S01]  /*0620*/  UMOV UR4, 0x400 ;  /* 0x0000040000047882 */ /* 0x000fe20000000000 */
[----:B------:R-:W-:Y:S01]  /*0630*/  UMOV UR6, 0x20 ;  /* 0x0000002000067882 */ /* 0x000fe20000000000 */
[----:B------:R-:W-:Y:S01]  /*0640*/  UMOV UR7, 0x100 ;  /* 0x0000010000077882 */ /* 0x000fe20000000000 */
[----:B------:R-:W-:Y:S01]  /*0650*/  ELECT P1, URZ, PT ;  /* 0x00000000003f782f */ /* 0x000fe20003820000 */
[----:B-1----:R-:W-:Y:S02]  /*0660*/  ULEA UR8, UR5, UR4, 0x18 ;  /* 0x0000000405087291 */ /* 0x002fe4000f8ec03f */
[----:B------:R-:W-:-:S04]  /*0670*/  UIADD3 UR4, -UR6, 0x100000, URZ ;  /* 0x0010000006047890 */ /* 0x000fc8000fffe13f */
[----:B------:R-:W-:Y:S02]  /*0680*/  USHF.L.U32 UR5, UR4, 0xb, URZ ;  /* 0x0000000b04057899 */ /* 0x000fe4000800063f */
[----:B------:R-:W-:Y:S02]  /*0690*/  USHF.L.U32 UR4, UR4, 0x1, URZ ;  /* 0x0000000104047899 */ /* 0x000fe4000800063f */
[----:B------:R-:W-:-:S04]  /*06a0*/  UIADD3 UR6, -UR7, 0x100000, URZ ;  /* 0x0010000007067890 */ /* 0x000fc8000fffe13f */
[----:B------:R-:W-:Y:S02]  /*06b0*/  USHF.L.U32 UR7, UR6, 0xb, URZ ;  /* 0x0000000b06077899 */ /* 0x000fe4000800063f */
[----:B------:R-:W-:Y:S01]  /*06c0*/  USHF.L.U32 UR6, UR6, 0x1, URZ ;  /* 0x0000000106067899 */ /* 0x000fe2000800063f */
[----:B------:R-:W1:Y:S03]  /*06d0*/  FENCE.VIEW.ASYNC.S ;  /* 0x00000000000073c6 */ /* 0x000e660000000000 */
[----:B-1----:R1:W1:Y:S08]  /*06e0*/  SYNCS.EXCH.64 URZ, [UR8+0x30], UR4 ;  /* 0x00003004083f75b2 */ /* 0x0022700008000100 */
[----:B------:R1:W1:Y:S01]  /*06f0*/  SYNCS.EXCH.64 URZ, [UR8+0x50], UR6 ;  /* 0x00005006083f75b2 */ /* 0x0002620008000100 */
[----:B------:R1:W1:Y:S01]  /*0700*/  SYNCS.EXCH.64 URZ, [UR8+0x38], UR4 ;  /* 0x00003804083f75b2 */ /* 0x0002620008000100 */
[----:B------:R1:W1:Y:S01]  /*0710*/  SYNCS.EXCH.64 URZ, [UR8+0x58], UR6 ;  /* 0x00005806083f75b2 */ /* 0x0002620008000100 */
[----:B------:R1:W1:Y:S01]  /*0720*/  SYNCS.EXCH.64 URZ, [UR8+0x40], UR4 ;  /* 0x00004004083f75b2 */ /* 0x0002620008000100 */
[----:B------:R1:W1:Y:S01]  /*0730*/  SYNCS.EXCH.64 URZ, [UR8+0x60], UR6 ;  /* 0x00006006083f75b2 */ /* 0x0002620008000100 */
[----:B------:R1:W1:Y:S01]  /*0740*/  SYNCS.EXCH.64 URZ, [UR8+0x48], UR4 ;  /* 0x00004804083f75b2 */ /* 0x0002620008000100 */
[----:B------:R1:W1:Y:S01]  /*0750*/  SYNCS.EXCH.64 URZ, [UR8+0x68], UR6 ;  /* 0x00006806083f75b2 */ /* 0x0002620008000100 */
[----:B------:R-:W-:Y:S01]  /*0760*/  NOP ;  /* 0x0000000000007918 */ /* 0x000fe20000000000 */
.L_x_7:
[----:B------:R-:W5:Y:S01]  /*0770*/  SHFL.IDX PT, R9, R9, RZ, 0x1f ;  /* 0x00001fff09097589 */ /* 0x000f6200000e0000 */
[----:B-1----:R-:W-:Y:S02]  /*0780*/  ISETP.NE.AND P6, PT, R3, 0x1, PT ;  /* 0x000000010300780c */ /* 0x002fe40003fc5270 */
[----:B------:R-:W-:Y:S01]  /*0790*/  ELECT P1, URZ, PT ;  /* 0x00000000003f782f */ /* 0x000fe20003820000 */
[----:B------:R-:W1:Y:S01]  /*07a0*/  S2UR UR37, SR_CgaCtaId ;  /* 0x00000000002579c3 */ /* 0x000e620000008800 */
[----:B------:R-:W2:Y:S01]  /*07b0*/  S2R R12, SR_CTAID.Y ;  /* 0x00000000000c7919 */ /* 0x000ea20000002600 */
[----:B------:R-:W-:Y:S01]  /*07c0*/  ISETP.NE.AND P4, PT, R0, RZ, PT ;  /* 0x000000ff0000720c */ /* 0x000fe20003f85270 */
[----:B------:R-:W-:Y:S01]  /*07d0*/  UMOV UR4, 0x20 ;  /* 0x0000002000047882 */ /* 0x000fe20000000000 */
[----:B------:R-:W-:Y:S01]  /*07e0*/  NOP ;  /* 0x0000000000007918 */ /* 0x000fe20000000000 */
[----:B------:R-:W3:Y:S01]  /*07f0*/  S2R R4, SR_CTAID.X ;  /* 0x0000000000047919 */ /* 0x000ee20000002500 */
[----:B------:R-:W-:Y:S04]  /*0800*/  BSSY B6, `(.L_x_8) ;  /* 0x0001509000067945 */ /* 0x000fe80003800000 */
[----:B------:R-:W3:Y:S01]  /*0810*/  @P6 LDC R3, c[0x0][0x10] ;  /* 0x00000400ff036b82 */ /* 0x000ee20000000800 */
[----:B------:R-:W-:-:S07]  /*0820*/  @P6 MOV R5, RZ ;  /* 0x000000ff00056202 */ /* 0x000fce0000000f00 */
[----:B------:R-:W4:Y:S01]  /*0830*/  @!P6 LDC R11, c[0x0][0xc] ;  /* 0x00000300ff0beb82 */ /* 0x000f220000000800 */
[----:B-----5:R-:W-:Y:S01]  /*0840*/  ISETP.NE.OR P2, PT, R9, RZ, !P1 ;  /* 0x000000ff0900720c */ /* 0x020fe20004f45670 */
[----:B------:R-:W-:Y:S01]  /*0850*/  @P6 IMAD.MOV.U32 R9, RZ, RZ, RZ ;  /* 0x000000ffff096224 */ /* 0x000fe200078e00ff */
[----:B------:R-:W-:-:S04]  /*0860*/  ISETP.EQ.OR P1, PT, R0, 0x3, !P4 ;  /* 0x000000030000780c */ /* 0x000fc80006722670 */
[----:B------:R-:W-:Y:S02]  /*0870*/  ISETP.EQ.AND P1, PT, R10, RZ, P1 ;  /* 0x000000ff0a00720c */ /* 0x000fe40000f22270 */
[----:B--2---:R-:W-:-:S05]  /*0880*/  @P6 MOV R8, R12 ;  /* 0x0000000c00086202 */ /* 0x004fca0000000f00 */
[----:B------:R-:W-:Y:S01]  /*0890*/  VOTEU.ALL UP0, P2 ;  /* 0x00000000003f7886 */ /* 0x000fe20001000000 */
[----:B------:R-:W-:Y:S01]  /*08a0*/  VOTEU.ALL UP1, P2 ;  /* 0x00000000003f7886 */ /* 0x000fe20001020000 */
[----:B---3--:R-:W-:-:S03]  /*08b0*/  @P6 IMAD.WIDE.U32 R2, R4, R3, R8 ;  /* 0x0000000304026225 */ /* 0x008fc600078e0008 */
[----:B------:R-:W-:Y:S01]  /*08c0*/  @!UP0 UMOV UR6, 0x400 ;  /* 0x0000040000068882 */ /* 0x000fe20000000000 */
[----:B------:R-:W-:-:S04]  /*08d0*/  @!UP0 UIADD3 UR4, -UR4, 0x100000, URZ ;  /* 0x0010000004048890 */ /* 0x000fc8000fffe13f */
[----:B------:R-:W-:Y:S02]  /*08e0*/  @!UP0 USHF.L.U32 UR5, UR4, 0xb, URZ ;  /* 0x0000000b04058899 */ /* 0x000fe4000800063f */
[----:B------:R-:W-:Y:S01]  /*08f0*/  @!UP0 USHF.L.U32 UR4, UR4, 0x1, URZ ;  /* 0x0000000104048899 */ /* 0x000fe2000800063f */
[----:B------:R-:W-:Y:S01]  /*0900*/  SEL R9, RZ, 0x1, !P1 ;  /* 0x00000001ff097807 */ /* 0x000fe20004800000 */
[----:B-1----:R-:W-:Y:S01]  /*0910*/  @!UP0 ULEA UR8, UR37, UR6, 0x18 ;  /* 0x0000000625088291 */ /* 0x002fe2000f8ec03f */
[----:B------:R-:W-:Y:S01]  /*0920*/  @P6 IADD3 R19, R3, R5, RZ ;  /* 0x0000000503136210 */ /* 0x000fe20007ffe0ff */
[----:B------:R-:W-:Y:S01]  /*0930*/  VOTEU.ALL UP0, P2 ;  /* 0x00000000003f7886 */ /* 0x000fe20001000000 */
[C---:B------:R-:W-:Y:S01]  /*0940*/  ISETP.NE.AND P2, PT, R10.reuse, RZ, PT ;  /* 0x000000ff0a00720c */ /* 0x040fe20003f45270 */
[----:B------:R-:W-:Y:S01]  /*0950*/  @!P6 IMAD.MOV.U32 R8, RZ, RZ, R12 ;  /* 0x000000ffff08e224 */ /* 0x000fe200078e000c */
[----:B------:R-:W-:Y:S01]  /*0960*/  MOV R5, RZ ;  /* 0x000000ff00057202 */ /* 0x000fe20000000f00 */
[----:B------:R-:W-:Y:S01]  /*0970*/  VIADD R10, R10, 0xffffffff ;  /* 0xffffffff0a0a7836 */ /* 0x000fe20000000000 */
[----:B------:R-:W-:Y:S01]  /*0980*/  ISETP.EQ.AND P5, PT, R0, 0x2, !P2 ;  /* 0x000000020000780c */ /* 0x000fe200057a2270 */
[----:B------:R-:W-:Y:S01]  /*0990*/  @P6 IMAD.MOV.U32 R18, RZ, RZ, R2 ;  /* 0x000000ffff126224 */ /* 0x000fe200078e0002 */
[----:B------:R-:W-:Y:S01]  /*09a0*/  ULDC UR6, c[0x0][0xc] ;  /* 0x0000030000067ab9 */ /* 0x000fe20000000800 */
[----:B----4-:R-:W-:Y:S01]  /*09b0*/  @!P6 IMAD.WIDE.U32 R2, R11, R8, R4 ;  /* 0x000000080b02e225 */ /* 0x010fe200078e0004 */
[----:B------:R-:W-:Y:S01]  /*09c0*/  ISETP.GE.U32.AND P1, PT, R10, 0x2, PT ;  /* 0x000000020a00780c */ /* 0x000fe20003f26070 */
[----:B------:R-:W-:Y:S01]  /*09d0*/  ULDC UR7, c[0x0][0x10] ;  /* 0x0000040000077ab9 */ /* 0x000fe20000000800 */
[----:B------:R-:W-:Y:S01]  /*09e0*/  SEL R11, RZ, 0x1, !P5 ;  /* 0x00000001ff0b7807 */ /* 0x000fe20006800000 */
[----:B------:R-:W-:Y:S01]  /*09f0*/  @!P6 IMAD.MOV.U32 R19, RZ, RZ, R3 ;  /* 0x000000ffff13e224 */ /* 0x000fe200078e0003 */
[----:B------:R-:W-:Y:S01]  /*0a00*/  @!P6 MOV R18, R2 ;  /* 0x000000020012e202 */ /* 0x000fe20000000f00 */
[----:B------:R-:W1:Y:S02]  /*0a10*/  FENCE.VIEW.ASYNC.S ;  /* 0x00000000000073c6 */ /* 0x000e640000000000 */
[----:B-1----:R-:W1:Y:S01]  /*0a20*/  @!UP0 SYNCS.EXCH.64 URZ, [UR8+0x70], UR4 ;  /* 0x00007004083f85b2 */ /* 0x002e620008000100 */
[----:B------:R-:W-:-:S02]  /*0a30*/  SEL R3, R11, 0x2, P1 ;  /* 0x000000020b037807 */ /* 0x000fc40000800000 */
[----:B------:R-:W-:Y:S01]  /*0a40*/  SEL R2, R9, 0x2, P1 ;  /* 0x0000000209027807 */ /* 0x000fe20000800000 */
[----:B------:R2:W-:Y:S04]  /*0a50*/  STL [R1+0x200], R18 ;  /* 0x0002001201007387 */ /* 0x0005e80000100800 */
[----:B------:R2:W-:Y:S04]  /*0a60*/  STL [R1+0x210], R3 ;  /* 0x0002100301007387 */ /* 0x0005e80000100800 */
[----:B------:R2:W-:Y:S04]  /*0a70*/  STL [R1+0x204], R19 ;  /* 0x0002041301007387 */ /* 0x0005e80000100800 */
[----:B------:R2:W-:Y:S01]  /*0a80*/  STL [R1+0x208], R2 ;  /* 0x0002080201007387 */ /* 0x0005e20000100800 */
[----:B------:R3:W1:Y:S01]  /*0a90*/  @!UP1 SYNCS.EXCH.64 URZ, [UR8+0x78], UR4 ;  /* 0x00007804083f95b2 */ /* 0x0006620008000100 */
[----:B------:R-:W-:Y:S01]  /*0aa0*/  NOP ;  /* 0x0000000000007918 */ /* 0x000fe20000000000 */
[----:B---3--:R-:W-:-:S03]  /*0ab0*/  UIMAD.WIDE.U32 UR4, UR6, UR7, URZ ;  /* 0x00000007060472a5 */ /* 0x008fc6000f8e003f */
[----:B------:R-:W-:Y:S02]  /*0ac0*/  ULDC UR6, c[0x0][0x14] ;  /* 0x0000050000067ab9 */ /* 0x000fe40000000800 */
[----:B------:R-:W-:Y:S02]  /*0ad0*/  UIMAD.WIDE.U32 UR46, UR4, UR6, URZ ;  /* 0x00000006042e72a5 */ /* 0x000fe4000f8e003f */
[----:B------:R-:W-:-:S04]  /*0ae0*/  UIMAD UR38, UR5, UR6, URZ ;  /* 0x00000006052672a4 */ /* 0x000fc8000f8e023f */
[----:B------:R-:W-:Y:S01]  /*0af0*/  UIADD3 UR38, UR47, UR38, URZ ;  /* 0x000000262f267290 */ /* 0x000fe2000fffe03f */
[----:B-1----:R-:W-:Y:S06]  /*0b00*/  BAR.SYNC.DEFER_BLOCKING 0x0 ;  /* 0x0000000000007b1d */ /* 0x002fec0000010000 */
[----:B--2---:R-:W-:Y:S05]  /*0b10*/  @!P2 BRA `(.L_x_9) ;  /* 0x0000011000c4a947 */ /* 0x004fea0003800000 */
[----:B------:R-:W-:-:S13]  /*0b20*/  ISETP.GT.U32.AND P0, PT, R10, 0x1, PT ;  /* 0x000000010a00780c */ /* 0x000fda0003f04070 */
[----:B------:R-:W-:Y:S05]  /*0b30*/  @P0 BRA `(.L_x_10) ;  /* 0x0000014c00540947 */ /* 0x000fea0003800000 */
[----:B------:R-:W-:Y:S01]  /*0b40*/  ULDC.64 UR4, c[0x0][0x8f8] ;  /* 0x00023e0000047ab9 */ /* 0x000fe20000000a00 */
[----:B------:R-:W-:Y:S01]  /*0b50*/  UMOV UR43, 0xffffffff ;  /* 0xffffffff002b7882 */ /* 0x000fe20000000000 */
[----:B------:R-:W-:Y:S01]  /*0b60*/  ISETP.GE.U32.AND P0, PT, R18, UR4, PT ;  /* 0x0000000412007c0c */ /* 0x000fe2000bf06070 */
[----:B------:R-:W-:Y:S01]  /*0b70*/  IMAD.MOV.U32 R22, RZ, RZ, -0x1 ;  /* 0xffffffffff167424 */ /* 0x000fe200078e00ff */
[----:B------:R-:W-:Y:S02]  /*0b80*/  PRMT R154, RZ, 0x7610, R154 ;  /* 0x00007610ff9a7816 */ /* 0x000fe4000000009a */
[----:B------:R-:W-:Y:S02]  /*0b90*/  ISETP.GE.U32.AND.EX P0, PT, R19, UR5, PT, P0 ;  /* 0x0000000513007c0c */ /* 0x000fe4000bf06100 */
[----:B------:R-:W-:Y:S02]  /*0ba0*/  MOV R23, 0xffffffff ;  /* 0xffffffff00177802 */ /* 0x000fe40000000f00 */
[----:B------:R-:W-:-:S09]  /*0bb0*/  PRMT R0, RZ, 0x7610, R0 ;  /* 0x00007610ff007816 */ /* 0x000fd20000000000 */
[----:B------:R-:W-:Y:S05]  /*0bc0*/  @P0 BRA `(.L_x_11) ;  /* 0x0000000400680947 */ /* 0x000fea0003800000 */
[----:B------:R-:W1:Y:S01]  /*0bd0*/  LDC.64 R14, c[0x0][0x8d0] ;  /* 0x00023400ff0e7b82 */ /* 0x000e620000000a00 */
[----:B------:R-:W-:Y:S01]  /*0be0*/  MOV R2, R18 ;  /* 0x0000001200027202 */ /* 0x000fe20000000f00 */
[----:B------:R-:W-:-:S06]  /*0bf0*/  IMAD.MOV.U32 R3, RZ, RZ, R19 ;  /* 0x000000ffff037224 */ /* 0x000fcc00078e0013 */
[----:B------:R-:W2:Y:S08]  /*0c00*/  LDC R0, c[0x0][0x8d8] ;  /* 0x00023600ff007b82 */ /* 0x000eb00000000800 */
[----:B------:R-:W3:Y:S01]  /*0c10*/  LDC.64 R16, c[0x0][0x8c8] ;  /* 0x00023200ff107b82 */ /* 0x000ee20000000a00 */
[----:B-1----:R-:W-:-:S04]  /*0c20*/  ISETP.NE.U32.AND P0, PT, R14, RZ, PT ;  /* 0x000000ff0e00720c */ /* 0x002fc80003f05070 */
[----:B------:R-:W-:-:S13]  /*0c30*/  ISETP.NE.AND.EX P0, PT, R15, RZ, PT, P0 ;  /* 0x000000ff0f00720c */ /* 0x000fda0003f05300 */
[----:B--23--:R-:W-:Y:S05]  /*0c40*/  @!P0 BRA `(.L_x_12) ;  /* 0x0000000000288947 */ /* 0x00cfea0003800000 */
[----:B------:R-:W1:Y:S02]  /*0c50*/  LDC R9, c[0x0][0x8dc] ;  /* 0x00023700ff097b82 */ /* 0x000e640000000800 */
[----:B-1----:R-:W-:-:S04]  /*0c60*/  IADD3 R9, P0, R18, R9, RZ ;  /* 0x0000000912097210 */ /* 0x002fc80007f1e0ff */
[----:B------:R-:W-:-:S05]  /*0c70*/  IADD3.X R13, RZ, R19, RZ, P0, !PT ;  /* 0x00000013ff0d7210 */ /* 0x000fca00007fe4ff */
[----:B------:R-:W-:-:S04]  /*0c80*/  IMAD.WIDE.U32 R2, R13, R14, RZ ;  /* 0x0000000e0d027225 */ /* 0x000fc800078e00ff */
[----:B------:R-:W-:-:S04]  /*0c90*/  IMAD.WIDE.U32 R6, P0, R9, R15, R2 ;  /* 0x0000000f09067225 */ /* 0x000fc80007800002 */
[----:B------:R-:W-:Y:S01]  /*0ca0*/  IMAD.WIDE.U32 R2, R9, R14, RZ ;  /* 0x0000000e09027225 */ /* 0x000fe200078e00ff */
[----:B------:R-:W-:-:S03]  /*0cb0*/  MOV R10, R7 ;  /* 0x00000007000a7202 */ /* 0x000fc60000000f00 */
[----:B------:R-:W-:Y:S01]  /*0cc0*/  IMAD.X R11, RZ, RZ, RZ, P0 ;  /* 0x000000ffff0b7224 */ /* 0x000fe200000e06ff */
[----:B------:R-:W-:-:S05]  /*0cd0*/  IADD3 RZ, P0, R3, R6, RZ ;  /* 0x0000000603ff7210 */ /* 0x000fca0007f1e0ff */
[----:B------:R-:W-:-:S08]  /*0ce0*/  IMAD.WIDE.U32.X R2, R13, R15, R10, P0 ;  /* 0x0000000f0d027225 */ /* 0x000fd000000e040a */
.L_x_12:
[-CC-:B------:R-:W-:Y:S01]  /*0cf0*/  SHF.R.U64 R22, R2, R0.reuse, R3.reuse ;  /* 0x0000000002167219 */ /* 0x180fe20000001203 */
[----:B------:R-:W1:Y:S01]  /*0d00*/  LDC R10, c[0x0][0x8c0] ;  /* 0x00023000ff0a7b82 */ /* 0x000e620000000800 */
[----:B------:R-:W-:Y:S01]  /*0d10*/  SHF.R.U32.HI R2, RZ, R0, R3 ;  /* 0x00000000ff027219 */ /* 0x000fe20000011603 */
[----:B------:R-:W-:Y:S01]  /*0d20*/  IMAD.MOV.U32 R3, RZ, RZ, R19 ;  /* 0x000000ffff037224 */ /* 0x000fe200078e0013 */
[----:B------:R-:W-:Y:S01]  /*0d30*/  IADD3 R7, P0, RZ, -R22, RZ ;  /* 0x80000016ff077210 */ /* 0x000fe20007f1e0ff */
[----:B------:R-:W-:Y:S01]  /*0d40*/  ULDC UR4, c[0x0][0x150] ;  /* 0x0000540000047ab9 */ /* 0x000fe20000000800 */
[----:B------:R-:W-:-:S03]  /*0d50*/  I2FP.F32.U32 R0, R4 ;  /* 0x0000000400007245 */ /* 0x000fc60000201000 */
[----:B------:R-:W-:Y:S01]  /*0d60*/  IMAD.X R9, RZ, RZ, ~R2, P0 ;  /* 0x000000ffff097224 */ /* 0x000fe200000e0e02 */
[----:B------:R-:W-:Y:S01]  /*0d70*/  MOV R2, R18 ;  /* 0x0000001200027202 */ /* 0x000fe20000000f00 */
[----:B------:R-:W-:Y:S01]  /*0d80*/  FMUL R0, R0, UR4 ;  /* 0x0000000400007c20 */ /* 0x000fe20008400000 */
[----:B------:R-:W2:Y:S01]  /*0d90*/  LDC.64 R18, c[0x0][0x8e8] ;  /* 0x00023a00ff127b82 */ /* 0x000ea20000000a00 */
[-C--:B------:R-:W-:Y:S01]  /*0da0*/  IMAD R6, R9, R16.reuse, RZ ;  /* 0x0000001009067224 */ /* 0x080fe200078e02ff */
[----:B------:R-:W-:Y:S01]  /*0db0*/  ULDC UR4, c[0x0][0x154] ;  /* 0x0000550000047ab9 */ /* 0x000fe20000000800 */
[C---:B------:R-:W-:Y:S02]  /*0dc0*/  IMAD.WIDE.U32 R2, R7.reuse, R16, R2 ;  /* 0x0000001007027225 */ /* 0x040fe400078e0002 */
[----:B------:R-:W3:Y:S02]  /*0dd0*/  F2I.U32.TRUNC.NTZ R0, R0 ;  /* 0x0000000000007305 */ /* 0x000ee4000020f000 */
[----:B------:R-:W-:Y:S01]  /*0de0*/  IMAD R7, R7, R17, R6 ;  /* 0x0000001107077224 */ /* 0x000fe200078e0206 */
[----:B------:R-:W4:Y:S01]  /*0df0*/  LDC R5, c[0x0][0x144] ;  /* 0x00005100ff057b82 */ /* 0x000f220000000800 */
[----:B------:R-:W-:-:S03]  /*0e00*/  IMAD.MOV.U32 R6, RZ, RZ, 0x1 ;  /* 0x00000001ff067424 */ /* 0x000fc600078e00ff */
[----:B------:R-:W-:-:S04]  /*0e10*/  IADD3 R7, R3, R7, RZ ;  /* 0x0000000703077210 */ /* 0x000fc80007ffe0ff */
[----:B------:R-:W5:Y:S01]  /*0e20*/  LDC R14, c[0x0][0x8b0] ;  /* 0x00022c00ff0e7b82 */ /* 0x000f620000000800 */
[--C-:B-1----:R-:W-:Y:S02]  /*0e30*/  SHF.R.U64 R12, R2, R10, R7.reuse ;  /* 0x0000000a020c7219 */ /* 0x102fe40000001207 */
[----:B------:R-:W-:Y:S01]  /*0e40*/  I2FP.F32.U32 R2, R8 ;  /* 0x0000000800027245 */ /* 0x000fe20000201000 */
[----:B---3--:R-:W-:Y:S01]  /*0e50*/  IMAD.MOV R3, RZ, RZ, -R0 ;  /* 0x000000ffff037224 */ /* 0x008fe200078e0a00 */
[----:B------:R-:W-:-:S03]  /*0e60*/  SHF.R.U32.HI R7, RZ, R10, R7 ;  /* 0x0000000aff077219 */ /* 0x000fc60000011607 */
[----:B------:R-:W1:Y:S01]  /*0e70*/  LDC R9, c[0x0][0x900] ;  /* 0x00024000ff097b82 */ /* 0x000e620000000800 */
[----:B--2---:R-:W-:-:S04]  /*0e80*/  ISETP.NE.U32.AND P0, PT, R18, RZ, PT ;  /* 0x000000ff1200720c */ /* 0x004fc80003f05070 */
[----:B------:R-:W-:-:S03]  /*0e90*/  ISETP.NE.AND.EX P0, PT, R19, RZ, PT, P0 ;  /* 0x000000ff1300720c */ /* 0x000fc60003f05300 */
[----:B------:R-:W2:Y:S01]  /*0ea0*/  LDC R13, c[0x0][0x148] ;  /* 0x00005200ff0d7b82 */ /* 0x000ea20000000800 */
[----:B----4-:R-:W-:Y:S02]  /*0eb0*/  IMAD R0, R5, R3, R4 ;  /* 0x0000000305007224 */ /* 0x010fe400078e0204 */
[----:B------:R-:W-:Y:S01]  /*0ec0*/  FMUL R3, R2, UR4 ;  /* 0x0000000402037c20 */ /* 0x000fe20008400000 */
[----:B------:R-:W-:-:S03]  /*0ed0*/  MOV R2, 0xffffffff ;  /* 0xffffffff00027802 */ /* 0x000fc60000000f00 */
[----:B------:R3:W4:Y:S01]  /*0ee0*/  F2I.U32.TRUNC.NTZ R11, R3 ;  /* 0x00000003000b7305 */ /* 0x000722000020f000 */
[----:B------:R-:W2:Y:S01]  /*0ef0*/  LDC R23, c[0x0][0x8a8] ;  /* 0x00022a00ff177b82 */ /* 0x000ea20000000800 */
[-CC-:B-----5:R-:W-:Y:S02]  /*0f00*/  SHF.R.U64 R21, R12, R14.reuse, R7.reuse ;  /* 0x0000000e0c157219 */ /* 0x1a0fe40000001207 */
[----:B------:R-:W-:-:S05]  /*0f10*/  SHF.R.U32.HI R4, RZ, R14, R7 ;  /* 0x0000000eff047219 */ /* 0x000fca0000011607 */
[----:B------:R-:W2:Y:S01]  /*0f20*/  LDC R16, c[0x0][0x8f0] ;  /* 0x00023c00ff107b82 */ /* 0x000ea20000000800 */
[-CC-:B-1----:R-:W-:Y:S02]  /*0f30*/  SHF.R.U64 R14, R21, R9.reuse, R4.reuse ;  /* 0x00000009150e7219 */ /* 0x182fe40000001204 */
[-C--:B------:R-:W-:Y:S02]  /*0f40*/  SHF.L.U32 R2, R2, R9.reuse, RZ ;  /* 0x0000000902027219 */ /* 0x080fe400000006ff */
[-C--:B------:R-:W-:Y:S02]  /*0f50*/  SHF.R.U32.HI R4, RZ, R9.reuse, R4 ;  /* 0x00000009ff047219 */ /* 0x080fe40000011604 */
[----:B------:R-:W-:Y:S01]  /*0f60*/  LOP3.LUT R10, RZ, R2, RZ, 0x33, !PT ;  /* 0x00000002ff0a7212 */ /* 0x000fe200078e33ff */
[----:B------:R-:W1:Y:S01]  /*0f70*/  LDC R17, c[0x0][0x8e0] ;  /* 0x00023800ff117b82 */ /* 0x000e620000000800 */
[----:B------:R-:W-:Y:S01]  /*0f80*/  SHF.L.U32 R9, R6, R9, RZ ;  /* 0x0000000906097219 */ /* 0x000fe200000006ff */
[----:B---3--:R-:W-:Y:S01]  /*0f90*/  IMAD.MOV.U32 R3, RZ, RZ, R4 ;  /* 0x000000ffff037224 */ /* 0x008fe200078e0004 */
[----:B------:R-:W-:-:S05]  /*0fa0*/  MOV R2, R14 ;  /* 0x0000000e00027202 */ /* 0x000fca0000000f00 */
[----:B------:R-:W3:Y:S01]  /*0fb0*/  LDC R20, c[0x0][0x8b8] ;  /* 0x00022e00ff147b82 */ /* 0x000ee20000000800 */
[----:B----4-:R-:W-:Y:S05]  /*0fc0*/  @!P0 BRA `(.L_x_13) ;  /* 0x0000000000288947 */ /* 0x010fea0003800000 */
[----:B------:R-:W4:Y:S02]  /*0fd0*/  LDC R7, c[0x0][0x8f4] ;  /* 0x00023d00ff077b82 */ /* 0x000f240000000800 */
[----:B----4-:R-:W-:-:S04]  /*0fe0*/  IADD3 R7, P0, R14, R7, RZ ;  /* 0x000000070e077210 */ /* 0x010fc80007f1e0ff */
        /* <DEDUP_REMOVED lines=8> */
.L_x_13:
[----:B--2---:R-:W-:Y:S01]  /*1070*/  SHF.R.U64 R2, R2, R16, R3 ;  /* 0x0000001002027219 */ /* 0x004fe20000001203 */
[----:B------:R-:W-:Y:S01]  /*1080*/  IMAD.MOV R11, RZ, RZ, -R11 ;  /* 0x000000ffff0b7224 */ /* 0x000fe200078e0a0b */
[----:B------:R-:W-:Y:S02]  /*1090*/  LOP3.LUT R10, R21, R10, RZ, 0xc0, !PT ;  /* 0x0000000a150a7212 */ /* 0x000fe400078ec0ff */
[----:B------:R-:W-:Y:S01]  /*10a0*/  IADD3 R3, R23, -0x1, RZ ;  /* 0xffffffff17037810 */ /* 0x000fe20007ffe0ff */
[----:B------:R-:W-:Y:S01]  /*10b0*/  IMAD.MOV R4, RZ, RZ, -R2 ;  /* 0x000000ffff047224 */ /* 0x000fe200078e0a02 */
[----:B------:R-:W-:Y:S01]  /*10c0*/  R2UR UR43, R22 ;  /* 0x00000000162b72ca */ /* 0x000fe200000e0000 */
[----:B------:R-:W-:Y:S01]  /*10d0*/  IMAD R9, R9, R2, R10 ;  /* 0x0000000209097224 */ /* 0x000fe200078e020a */
[----:B------:R-:W-:Y:S01]  /*10e0*/  LOP3.LUT R3, R12, R3, RZ, 0xc0, !PT ;  /* 0x000000030c037212 */ /* 0x000fe200078ec0ff */
[----:B------:R-:W-:Y:S02]  /*10f0*/  @P6 IMAD R0, R13, R11, R8 ;  /* 0x0000000b0d006224 */ /* 0x000fe400078e0208 */
[----:B-1----:R-:W-:-:S02]  /*1100*/  IMAD R2, R4, R17, R14 ;  /* 0x0000001104027224 */ /* 0x002fc400078e020e */
[----:B---3--:R-:W-:Y:S02]  /*1110*/  IMAD R0, R9, R20, R0 ;  /* 0x0000001409007224 */ /* 0x008fe400078e0200 */
[----:B------:R-:W-:Y:S01]  /*1120*/  IMAD R23, R2, R23, R3 ;  /* 0x0000001702177224 */ /* 0x000fe200078e0203 */
[----:B------:R-:W-:-:S04]  /*1130*/  MOV R2, 0x1 ;  /* 0x0000000100027802 */ /* 0x000fc80000000f00 */
[----:B------:R-:W-:Y:S02]  /*1140*/  SEL R22, R23, R0, !P6 ;  /* 0x0000000017167207 */ /* 0x000fe40007000000 */
[----:B------:R-:W-:Y:S02]  /*1150*/  SEL R23, R0, R23, !P6 ;  /* 0x0000001700177207 */ /* 0x000fe40007000000 */
[----:B------:R-:W-:-:S07]  /*1160*/  PRMT R0, R2, 0x7610, R0 ;  /* 0x0000761002007816 */ /* 0x000fce0000000000 */
.L_x_11:
[----:B------:R-:W-:-:S08]  /*1170*/  NOP ;  /* 0x0000000000007918 */ /* 0x000fd00000000000 */
[----:B------:R-:W1:Y:S02]  /*1180*/  USETMAXREG.TRY_ALLOC.CTAPOOL UP0, 0xf0 ;  /* 0x000000f0000079c8 */ /* 0x000e640008000600 */
[----:B-1----:R-:W-:-:S13]  /*1190*/  PLOP3.LUT P0, PT, PT, PT, UP0, 0x80, 0x0 ;  /* 0x000000000000781c */ /* 0x002fda0003f0f008 */
[----:B------:R-:W-:Y:S05]  /*11a0*/  @!P0 BRA `(.L_x_11) ;  /* 0xfffffffc00f08947 */ /* 0x000fea000383ffff */
[----:B------:R-:W-:Y:S02]  /*11b0*/  ULDC.64 UR4, c[0x0][0x590] ;  /* 0x0001640000047ab9 */ /* 0x000fe40000000a00 */
[----:B------:R-:W-:Y:S01]  /*11c0*/  IMAD.U32 R153, RZ, RZ, UR4 ;  /* 0x00000004ff997e24 */ /* 0x000fe2000f8e00ff */
[----:B------:R-:W-:-:S04]  /*11d0*/  MOV R156, UR5 ;  /* 0x00000005009c7c02 */ /* 0x000fc80008000f00 */
[----:B------:R-:W-:-:S04]  /*11e0*/  ISETP.NE.U32.AND P1, PT, R153, RZ, PT ;  /* 0x000000ff9900720c */ /* 0x000fc80003f25070 */
[----:B------:R-:W-:-:S13]  /*11f0*/  ISETP.NE.AND.EX P0, PT, R156, RZ, PT, P1 ;  /* 0x000000ff9c00720c */ /* 0x000fda0003f05310 */
[----:B------:R-:W-:Y:S05]  /*1200*/  @P0 BRA `(.L_x_14) ;  /* 0x00000000002c0947 */ /* 0x000fea0003800000 */
[----:B------:R-:W-:Y:S02]  /*1210*/  ULDC.64 UR4, c[0x0][0x588] ;  /* 0x0001620000047ab9 */ /* 0x000fe40000000a00 */
[----:B------:R-:W-:-:S04]  /*1220*/  ISETP.NE.U32.AND P0, PT, RZ, UR4, PT ;  /* 0x00000004ff007c0c */ /* 0x000fc8000bf05070 */
[----:B------:R-:W-:-:S13]  /*1230*/  ISETP.NE.AND.EX P0, PT, RZ, UR5, PT, P0 ;  /* 0x00000005ff007c0c */ /* 0x000fda000bf05300 */
[----:B------:R-:W-:Y:S05]  /*1240*/  @!P0 BRA `(.L_x_15) ;  /* 0x0000000000108947 */ /* 0x000fea0003800000 */
[----:B------:R-:W1:Y:S02]  /*1250*/  LDC.64 R16, c[0x0][0x588] ;  /* 0x00016200ff107b82 */ /* 0x000e640000000a00 */
[----:B-1----:R1:W5:Y:S01]  /*1260*/  LDG.E R16, desc[UR54][R16.64] ;  /* 0x0000003610107981 */ /* 0x002362000c1e1900 */
[----:B------:R-:W-:Y:S01]  /*1270*/  IMAD.MOV.U32 R154, RZ, RZ, 0x1 ;  /* 0x00000001ff9a7424 */ /* 0x000fe200078e00ff */
[----:B------:R-:W-:Y:S06]  /*1280*/  BRA `(.L_x_14) ;  /* 0x00000000000c7947 */ /* 0x000fec0003800000 */
.L_x_15:
[----:B------:R-:W-:Y:S01]  /*1290*/  ULDC UR4, c[0x0][0x580] ;  /* 0x0001600000047ab9 */ /* 0x000fe20000000800 */
[----:B------:R-:W-:Y:S01]  /*12a0*/  MOV R154, 0x1 ;  /* 0x00000001009a7802 */ /* 0x000fe20000000f00 */
[----:B------:R-:W-:-:S07]  /*12b0*/  IMAD.U32 R16, RZ, RZ, UR4 ;  /* 0x00000004ff107e24 */ /* 0x000fce000f8e00ff */
.L_x_14:
[----:B------:R-:W-:Y:S02]  /*12c0*/  ULDC.64 UR4, c[0x0][0x5b0] ;  /* 0x00016c0000047ab9 */ /* 0x000fe40000000a00 */
[----:B------:R-:W-:-:S04]  /*12d0*/  ISETP.NE.U32.AND P0, PT, RZ, UR4, PT ;  /* 0x00000004ff007c0c */ /* 0x000fc8000bf05070 */
[----:B------:R-:W-:-:S13]  /*12e0*/  ISETP.NE.AND.EX P0, PT, RZ, UR5, PT, P0 ;  /* 0x00000005ff007c0c */ /* 0x000fda000bf05300 */
[----:B------:R-:W-:Y:S05]  /*12f0*/  @P0 BRA `(.L_x_16) ;  /* 0x0000000000240947 */ /* 0x000fea0003800000 */
[----:B------:R-:W-:Y:S02]  /*1300*/  ULDC.64 UR4, c[0x0][0x5a8] ;  /* 0x00016a0000047ab9 */ /* 0x000fe40000000a00 */
[----:B------:R-:W-:-:S04]  /*1310*/  ISETP.NE.U32.AND P0, PT, RZ, UR4, PT ;  /* 0x00000004ff007c0c */ /* 0x000fc8000bf05070 */
[----:B------:R-:W-:-:S13]  /*1320*/  ISETP.NE.AND.EX P0, PT, RZ, UR5, PT, P0 ;  /* 0x00000005ff007c0c */ /* 0x000fda000bf05300 */
[----:B------:R-:W-:Y:S05]  /*1330*/  @!P0 BRA `(.L_x_17) ;  /* 0x00000000000c8947 */ /* 0x000fea0003800000 */
[----:B------:R-:W1:Y:S02]  /*1340*/  LDC.64 R2, c[0x0][0x5a8] ;  /* 0x00016a00ff027b82 */ /* 0x000e640000000a00 */
[----:B-1----:R2:W5:Y:S01]  /*1350*/  LDG.E R17, desc[UR54][R2.64] ;  /* 0x0000003602117981 */ /* 0x002562000c1e1900 */
[----:B------:R-:W-:Y:S05]  /*1360*/  BRA `(.L_x_16) ;  /* 0x0000000000087947 */ /* 0x000fea0003800000 */
.L_x_17:
[----:B------:R-:W-:Y:S02]  /*1370*/  ULDC UR4, c[0x0][0x5a0] ;  /* 0x0001680000047ab9 */ /* 0x000fe40000000800 */
[----:B-1----:R-:W-:-:S07]  /*1380*/  MOV R17, UR4 ;  /* 0x0000000400117c02 */ /* 0x002fce0008000f00 */
.L_x_16:
[----:B------:R-:W-:Y:S01]  /*1390*/  LOP3.LUT P2, RZ, R0, 0xff, RZ, 0xc0, !PT ;  /* 0x000000ff00ff7812 */ /* 0x000fe2000784c0ff */
[----:B------:R-:W-:Y:S01]  /*13a0*/  UMOV UR36, URZ ;  /* 0x0000003f00247c82 */ /* 0x000fe20008000000 */
[----:B------:R-:W-:-:S11]  /*13b0*/  PLOP3.LUT P0, PT, PT, PT, PT, 0x80, 0x0 ;  /* 0x000000000000781c */ /* 0x000fd60003f0f070 */
[----:B------:R-:W-:Y:S05]  /*13c0*/  @!P2 BRA `(.L_x_18) ;  /* 0x0000010400fca947 */ /* 0x000fea0003800000 */
[----:B--2---:R-:W2:Y:S01]  /*13d0*/  LDL R2, [R1+0x210] ;  /* 0x0002100001027983 */ /* 0x004ea20000100800 */
[----:B------:R-:W-:Y:S01]  /*13e0*/  ULDC UR4, c[0x0][0x28c] ;  /* 0x0000a30000047ab9 */ /* 0x000fe20000000800 */
[----:B------:R-:W-:Y:S01]  /*13f0*/  IMAD.MOV.U32 R19, RZ, RZ, 0x10 ;  /* 0x00000010ff137424 */ /* 0x000fe200078e00ff */
[----:B------:R-:W-:Y:S01]  /*1400*/  UIADD3 UR4, UR4, 0x3f, URZ ;  /* 0x0000003f04047890 */ /* 0x000fe2000fffe03f */
[----:B------:R-:W3:Y:S01]  /*1410*/  S2R R3, SR_TID.X ;  /* 0x0000000000037919 */ /* 0x000ee20000002100 */
[----:B------:R-:W-:Y:S01]  /*1420*/  ULDC.64 UR50, c[0x0][0x198] ;  /* 0x0000660000327ab9 */ /* 0x000fe20000000a00 */
[----:B------:R-:W-:Y:S01]  /*1430*/  UMOV UR39, URZ ;  /* 0x0000003f00277c82 */ /* 0x000fe20008000000 */
[----:B------:R-:W-:Y:S01]  /*1440*/  USHF.R.S32.HI UR5, URZ, 0x1f, UR4 ;  /* 0x0000001f3f057899 */ /* 0x000fe20008011404 */
[----:B------:R-:W-:Y:S01]  /*1450*/  UMOV UR44, URZ ;  /* 0x0000003f002c7c82 */ /* 0x000fe20008000000 */
[----:B------:R-:W-:Y:S02]  /*1460*/  UMOV UR40, URZ ;  /* 0x0000003f00287c82 */ /* 0x000fe40008000000 */
[----:B------:R-:W-:Y:S01]  /*1470*/  ULEA.HI UR5, UR5, UR4, URZ, 0x6 ;  /* 0x0000000405057291 */ /* 0x000fe2000f8f303f */
[----:B------:R-:W-:-:S03]  /*1480*/  UMOV UR36, URZ ;  /* 0x0000003f00247c82 */ /* 0x000fc60008000000 */
[----:B------:R-:W-:Y:S01]  /*1490*/  USHF.R.S32.HI UR45, URZ, 0x6, UR5 ;  /* 0x000000063f2d7899 */ /* 0x000fe20008011405 */
[C---:B---3--:R-:W-:Y:S02]  /*14a0*/  LOP3.LUT P0, RZ, R3.reuse, 0x4, RZ, 0xc0, !PT ;  /* 0x0000000403ff7812 */ /* 0x048fe4000780c0ff */
[----:B------:R-:W-:Y:S02]  /*14b0*/  LOP3.LUT R157, R3, 0xff, RZ, 0xc0, !PT ;  /* 0x000000ff039d7812 */ /* 0x000fe400078ec0ff */
[----:B------:R-:W-:Y:S02]  /*14c0*/  SEL R19, R19, 0xfffffff0, !P0 ;  /* 0xfffffff013137807 */ /* 0x000fe40004000000 */
[----:B------:R-:W-:Y:S02]  /*14d0*/  IADD3 R157, R157, 0x1f, RZ ;  /* 0x0000001f9d9d7810 */ /* 0x000fe40007ffe0ff */
[----:B--2---:R-:W-:-:S07]  /*14e0*/  LOP3.LUT R18, R2, 0x1, RZ, 0xfc, !PT ;  /* 0x0000000102127812 */ /* 0x004fce00078efcff */
.L_x_209:
[----:B------:R-:W2:Y:S01]  /*14f0*/  S2R R0, SR_TID.X ;  /* 0x0000000000007919 */ /* 0x000ea20000002100 */
[----:B------:R-:W3:Y:S01]  /*1500*/  S2UR UR48, SR_CgaCtaId ;  /* 0x00000000003079c3 */ /* 0x000ee20000008800 */
[----:B------:R-:W-:Y:S02]  /*1510*/  UMOV UR49, 0x400 ;  /* 0x0000040000317882 */ /* 0x000fe40000000000 */
[----:B---3--:R-:W-:Y:S01]  /*1520*/  ULEA UR49, UR48, UR49, 0x18 ;  /* 0x0000003130317291 */ /* 0x008fe2000f8ec03f */
[----:B--2---:R-:W-:-:S04]  /*1530*/  LOP3.LUT R0, R0, 0x80, RZ, 0xc0, !PT ;  /* 0x0000008000007812 */ /* 0x004fc800078ec0ff */
[----:B------:R-:W-:-:S06]  /*1540*/  SHF.R.U32.HI R0, RZ, 0x7, R0 ;  /* 0x00000007ff007819 */ /* 0x000fcc0000011600 */
[----:B------:R-:W2:Y:S02]  /*1550*/  SHFL.IDX PT, R0, R0, RZ, 0x1f ;  /* 0x00001fff00007589 */ /* 0x000ea400000e0000 */
[----:B--2---:R-:W-:-:S13]  /*1560*/  R2UR UR4, R0 ;  /* 0x00000000000472ca */ /* 0x004fda00000e0000 */
[----:B------:R-:W-:-:S04]  /*1570*/  ULEA.HI UR5, UR4, UR4, URZ, 0x1 ;  /* 0x0000000404057291 */ /* 0x000fc8000f8f083f */
[----:B------:R-:W-:-:S04]  /*1580*/  ULOP3.LUT UR5, UR5, 0x7fffe, URZ, 0xc0, !UPT ;  /* 0x0007fffe05057892 */ /* 0x000fc8000f8ec03f */
[----:B------:R-:W-:-:S03]  /*1590*/  UIADD3 UR5, UR4, -UR5, URZ ;  /* 0x8000000504057290 */ /* 0x000fc6000fffe03f */
[----:B------:R-:W-:Y:S01]  /*15a0*/  ULDC UR4, c[0x0][0x28c] ;  /* 0x0000a30000047ab9 */ /* 0x000fe20000000800 */
[----:B------:R-:W-:Y:S01]  /*15b0*/  ULEA UR5, UR5, UR49, 0xd ;  /* 0x0000003105057291 */ /* 0x000fe2000f8e683f */
[----:B------:R-:W-:-:S03]  /*15c0*/  ISETP.LT.AND P0, PT, RZ, UR4, PT ;  /* 0x00000004ff007c0c */ /* 0x000fc6000bf01270 */
[----:B------:R-:W-:-:S04]  /*15d0*/  UIADD3 UR5, UR5, 0x8400, URZ ;  /* 0x0000840005057890 */ /* 0x000fc8000fffe03f */
[----:B------:R-:W-:-:S04]  /*15e0*/  USHF.R.U32.HI UR5, URZ, 0x4, UR5 ;  /* 0x000000043f057899 */ /* 0x000fc80008011605 */
[----:B------:R-:W-:Y:S02]  /*15f0*/  ULOP3.LUT UR41, UR5, 0x3fff, URZ, 0xc0, !UPT ;  /* 0x00003fff05297892 */ /* 0x000fe4000f8ec03f */
[----:B-1----:R-:W-:Y:S10]  /*1600*/  @P0 BRA `(.L_x_19) ;  /* 0x0000000000400947 */ /* 0x002ff40003800000 */
[----:B------:R-:W-:Y:S01]  /*1610*/  MOV R0, 0x0 ;  /* 0x0000000000007802 */ /* 0x000fe20000000f00 */
[----:B------:R-:W-:Y:S01]  /*1620*/  ULDC.64 UR4, c[0x4][0x70] ;  /* 0x01001c0000047ab9 */ /* 0x000fe20000000a00 */
[----:B------:R-:W-:Y:S01]  /*1630*/  ULDC.64 UR6, c[0x4][0x8] ;  /* 0x0100020000067ab9 */ /* 0x000fe20000000a00 */
[----:B------:R-:W-:Y:S01]  /*1640*/  IMAD.U32 R4, RZ, RZ, UR4 ;  /* 0x00000004ff047e24 */ /* 0x000fe2000f8e00ff */
[----:B------:R2:W3:Y:S01]  /*1650*/  LDC.64 R2, c[0x4][R0] ;  /* 0x0100000000027b82 */ /* 0x0004e20000000a00 */
[----:B------:R-:W-:Y:S01]  /*1660*/  MOV R5, UR5 ;  /* 0x0000000500057c02 */ /* 0x000fe20008000f00 */
[----:B------:R-:W-:Y:S01]  /*1670*/  ULDC.64 UR4, c[0x4][0x78] ;  /* 0x01001e0000047ab9 */ /* 0x000fe20000000a00 */
[----:B------:R-:W-:Y:S01]  /*1680*/  IMAD.U32 R10, RZ, RZ, UR6 ;  /* 0x00000006ff0a7e24 */ /* 0x000fe2000f8e00ff */
[----:B------:R-:W-:Y:S01]  /*1690*/  MOV R7, UR5 ;  /* 0x0000000500077c02 */ /* 0x000fe20008000f00 */
[----:B------:R-:W-:Y:S01]  /*16a0*/  IMAD.U32 R6, RZ, RZ, UR4 ;  /* 0x00000004ff067e24 */ /* 0x000fe2000f8e00ff */
[----:B------:R-:W-:Y:S01]  /*16b0*/  MOV R11, UR7 ;  /* 0x00000007000b7c02 */ /* 0x000fe20008000f00 */
[----:B------:R-:W-:Y:S01]  /*16c0*/  IMAD.MOV.U32 R8, RZ, RZ, 0x1e1 ;  /* 0x000001e1ff087424 */ /* 0x000fe200078e00ff */
[----:B------:R-:W-:Y:S01]  /*16d0*/  MOV R12, 0x1 ;  /* 0x00000001000c7802 */ /* 0x000fe20000000f00 */
[----:B--2---:R-:W-:-:S07]  /*16e0*/  IMAD.MOV.U32 R13, RZ, RZ, RZ ;  /* 0x000000ffff0d7224 */ /* 0x004fce00078e00ff */
[----:B------:R-:W-:-:S07]  /*16f0*/  LEPC R20, `(.L_x_19) ;  /* 0x000000001014794e */ /* 0x000fce0000000000 */
[----:B-1-3-5:R-:W-:Y:S05]  /*1700*/  CALL.ABS.NOINC R2 ;  /* 0x0000000002007343 */ /* 0x02afea0003c00000 */
.L_x_19:
[----:B------:R-:W2:Y:S02]  /*1710*/  LDL R2, [R1+0x208] ;  /* 0x0002080001027983 */ /* 0x000ea40000100800 */
[----:B--2---:R-:W-:-:S04]  /*1720*/  LOP3.LUT R0, R2, 0x1, RZ, 0xfc, !PT ;  /* 0x0000000102007812 */ /* 0x004fc800078efcff */
[----:B------:R-:W-:-:S13]  /*1730*/  ISETP.NE.AND P0, PT, R0, 0x3, PT ;  /* 0x000000030000780c */ /* 0x000fda0003f05270 */
[----:B------:R-:W-:Y:S05]  /*1740*/  @!P0 BRA `(.L_x_20) ;  /* 0x0000000000048947 */ /* 0x000fea0003800000 */
[----:B------:R-:W-:Y:S01]  /*1750*/  BPT.TRAP 0x1 ;  /* 0x000000040000795c */ /* 0x000fe20000300000 */
.L_x_20:
[----:B------:R-:W-:Y:S01]  /*1760*/  IMAD.U32 R0, RZ, RZ, UR44 ;  /* 0x0000002cff007e24 */ /* 0x000fe2000f8e00ff */
[----:B------:R-:W-:-:S04]  /*1770*/  MOV R3, UR40 ;  /* 0x0000002800037c02 */ /* 0x000fc80008000f00 */
[----:B------:R-:W-:Y:S02]  /*1780*/  LEA R3, R3, UR49, 0x3 ;  /* 0x0000003103037c11 */ /* 0x000fe4000f8e18ff */
[----:B------:R-:W-:-:S04]  /*1790*/  SHF.L.U32 R0, R0, 0x1f, RZ ;  /* 0x0000001f00007819 */ /* 0x000fc800000006ff */
[----:B------:R2:W3:Y:S01]  /*17a0*/  SYNCS.PHASECHK.TRANS64.TRYWAIT P1, [R3+URZ], R0 ;  /* 0x00000000030075a7 */ /* 0x0004e2000802017f */
[----:B------:R-:W-:Y:S05]  /*17b0*/  @!P0 BRA `(.L_x_21) ;  /* 0x0000000000048947 */ /* 0x000fea0003800000 */
[----:B------:R-:W-:Y:S01]  /*17c0*/  BPT.TRAP 0x1 ;  /* 0x000000040000795c */ /* 0x000fe20000300000 */
.L_x_21:
[----:B---3--:R-:W-:Y:S05]  /*17d0*/  @P1 BRA `(.L_x_22) ;  /* 0x0000000000081947 */ /* 0x008fea0003800000 */
[----:B------:R-:W3:Y:S02]  /*17e0*/  SYNCS.PHASECHK.TRANS64.TRYWAIT P1, [R3+URZ], R0 ;  /* 0x00000000030075a7 */ /* 0x000ee4000802017f */
[----:B---3--:R-:W-:Y:S05]  /*17f0*/  @!P1 BRA `(.L_x_23) ;  /* 0x00000140002c9947 */ /* 0x008fea0003800000 */
.L_x_22:
[----:B------:R-:W-:-:S04]  /*1800*/  UISETP.LT.AND UP0, UPT, UR45, 0x1, UPT ;  /* 0x000000012d00788c */ /* 0x000fc8000bf01270 */
[----:B------:R-:W-:-:S06]  /*1810*/  USEL UR4, UR45, 0x1, UP0 ;  /* 0x000000012d047887 */ /* 0x000fcc0008000000 */
[----:B------:R-:W-:Y:S01]  /*1820*/  MOV R2, UR4 ;  /* 0x0000000400027c02 */ /* 0x000fe20008000f00 */
[----:B------:R-:W-:Y:S05]  /*1830*/  WARPSYNC.ALL ;  /* 0x0000000000007948 */ /* 0x000fea0003800000 */
[----:B------:R-:W-:-:S04]  /*1840*/  IADD3 R2, -R2, UR45, RZ ;  /* 0x0000002d02027c10 */ /* 0x000fc8000fffe1ff */
[----:B------:R-:W-:Y:S01]  /*1850*/  ISETP.GE.AND P1, PT, R2, 0x1, PT ;  /* 0x000000010200780c */ /* 0x000fe20003f26270 */
[----:B------:R-:W-:Y:S01]  /*1860*/  UIADD3 UR4, UR49, 0x20400, URZ ;  /* 0x0002040031047890 */ /* 0x000fe2000fffe03f */
[----:B------:R-:W-:Y:S01]  /*1870*/  WARPGROUP.ARRIVE ;  /* 0x00000000000079c5 */ /* 0x000fe20000000000 */
[----:B------:R-:W-:Y:S01]  /*1880*/  UMOV UR9, 0x40000040 ;  /* 0x4000004000097882 */ /* 0x000fe20000000000 */
[----:B------:R-:W-:Y:S01]  /*1890*/  UMOV UR11, 0x40000040 ;  /* 0x40000040000b7882 */ /* 0x000fe20000000000 */
[----:B------:R-:W-:Y:S01]  /*18a0*/  USHF.R.U32.HI UR4, URZ, 0x4, UR4 ;  /* 0x000000043f047899 */ /* 0x000fe20008011604 */
[----:B------:R4:W-:Y:S03]  /*18b0*/  STL [R1+0x2e8], R23 ;  /* 0x0002e81701007387 */ /* 0x0009e60000100800 */
[----:B------:R-:W-:Y:S01]  /*18c0*/  ULOP3.LUT UR5, UR4, 0x3fff, URZ, 0xc0, !UPT ;  /* 0x00003fff04057892 */ /* 0x000fe2000f8ec03f */
[----:B------:R1:W-:Y:S01]  /*18d0*/  STL [R1+0x2e4], R22 ;  /* 0x0002e41601007387 */ /* 0x0003e20000100800 */
[----:B------:R-:W-:-:S02]  /*18e0*/  ULOP3.LUT UR4, UR41, 0x10000, URZ, 0xfc, !UPT ;  /* 0x0001000029047892 */ /* 0x000fc4000f8efc3f */
[----:B------:R-:W-:Y:S01]  /*18f0*/  ULOP3.LUT UR5, UR5, 0x10000, URZ, 0xfc, !UPT ;  /* 0x0001000005057892 */ /* 0x000fe2000f8efc3f */
[----:B------:R2:W-:Y:S01]  /*1900*/  STL [R1+0x2e0], R19 ;  /* 0x0002e01301007387 */ /* 0x0005e20000100800 */
[----:B------:R-:W-:Y:S02]  /*1910*/  ULEA UR6, UR40, UR4, 0xb ;  /* 0x0000000428067291 */ /* 0x000fe4000f8e583f */
[----:B------:R-:W-:Y:S01]  /*1920*/  ULEA UR7, UR40, UR5, 0xb ;  /* 0x0000000528077291 */ /* 0x000fe2000f8e583f */
[----:B------:R3:W-:Y:S04]  /*1930*/  STL [R1+0x2dc], R18 ;  /* 0x0002dc1201007387 */ /* 0x0007e80000100800 */
[----:B------:R-:W-:Y:S01]  /*1940*/  UMOV UR8, UR6 ;  /* 0x0000000600087c82 */ /* 0x000fe20008000000 */
[----:B-----5:R3:W-:Y:S01]  /*1950*/  STL [R1+0x2d8], R17 ;  /* 0x0002d81101007387 */ /* 0x0207e20000100800 */
[----:B------:R-:W-:-:S02]  /*1960*/  UMOV UR10, UR7 ;  /* 0x00000007000a7c82 */ /* 0x000fc40008000000 */
[----:B------:R-:W-:Y:S01]  /*1970*/  HGMMA.64x256x16.F32 R24, gdesc[UR8], RZ, !UPT, gsb0 ;  /* 0x03e00000081879f0 */ /* 0x000fe2000c0008ff */
[----:B------:R3:W-:Y:S01]  /*1980*/  STL [R1+0x2d4], R16 ;  /* 0x0002d41001007387 */ /* 0x0007e20000100800 */
[----:B------:R-:W-:Y:S01]  /*1990*/  UIADD3 UR8, UR6, 0x400, URZ ;  /* 0x0000040006087890 */ /* 0x000fe2000fffe03f */
[----:B------:R-:W-:Y:S02]  /*19a0*/  UMOV UR9, 0x40000040 ;  /* 0x4000004000097882 */ /* 0x000fe40000000000 */
[----:B------:R3:W-:Y:S01]  /*19b0*/  STL [R1+0x2d0], R2 ;  /* 0x0002d00201007387 */ /* 0x0007e20000100800 */
[----:B------:R-:W-:-:S03]  /*19c0*/  WARPGROUP.DEPBAR.LE gsb0, 0x0 ;  /* 0x00008000000079c5 */ /* 0x000fc60000010000 */
[----:B------:R-:W-:Y:S01]  /*19d0*/  STL.64 [R1], R24 ;  /* 0x0000001801007387 */ /* 0x000fe20000100a00 */
[----:B------:R-:W-:Y:S01]  /*19e0*/  IMAD.MOV.U32 R235, RZ, RZ, R47 ;  /* 0x000000ffffeb7224 */ /* 0x000fe200078e002f */
[----:B------:R-:W-:Y:S01]  /*19f0*/  MOV R234, R48 ;  /* 0x0000003000ea7202 */ /* 0x000fe20000000f00 */
[----:B------:R-:W-:Y:S01]  /*1a00*/  IMAD.MOV.U32 R233, RZ, RZ, R49 ;  /* 0x000000ffffe97224 */ /* 0x000fe200078e0031 */
[----:B------:R-:W-:Y:S01]  /*1a10*/  STL.64 [R1+0x8], R26 ;  /* 0x0000081a01007387 */ /* 0x000fe20000100a00 */
[----:B------:R-:W-:Y:S01]  /*1a20*/  MOV R232, R50 ;  /* 0x0000003200e87202 */ /* 0x000fe20000000f00 */
[----:B------:R-:W-:Y:S01]  /*1a30*/  IMAD.MOV.U32 R231, RZ, RZ, R51 ;  /* 0x000000ffffe77224 */ /* 0x000fe200078e0033 */
[----:B------:R-:W-:Y:S01]  /*1a40*/  MOV R230, R52 ;  /* 0x0000003400e67202 */ /* 0x000fe20000000f00 */
[----:B------:R-:W-:Y:S01]  /*1a50*/  STL.64 [R1+0x10], R28 ;  /* 0x0000101c01007387 */ /* 0x000fe20000100a00 */
        /* <DEDUP_REMOVED lines=84> */
[----:B----4-:R-:W-:Y:S01]  /*1fa0*/  IMAD.MOV.U32 R23, RZ, RZ, R129 ;  /* 0x000000ffff177224 */ /* 0x010fe200078e0081 */
[----:B-1----:R-:W-:Y:S01]  /*1fb0*/  MOV R22, R130 ;  /* 0x0000008200167202 */ /* 0x002fe20000000f00 */
[----:B------:R-:W-:Y:S01]  /*1fc0*/  IMAD.MOV.U32 R21, RZ, RZ, R131 ;  /* 0x000000ffff157224 */ /* 0x000fe200078e0083 */
[----:B------:R-:W-:Y:S01]  /*1fd0*/  MOV R20, R132 ;  /* 0x0000008400147202 */ /* 0x000fe20000000f00 */
[----:B--2---:R-:W-:Y:S01]  /*1fe0*/  IMAD.MOV.U32 R19, RZ, RZ, R133 ;  /* 0x000000ffff137224 */ /* 0x004fe200078e0085 */
[----:B---3--:R-:W-:Y:S01]  /*1ff0*/  MOV R18, R134 ;  /* 0x0000008600127202 */ /* 0x008fe20000000f00 */
        /* <DEDUP_REMOVED lines=16> */
[----:B------:R1:W-:Y:S01]  /*2100*/  STL [R1+0x58], R46 ;  /* 0x0000582e01007387 */ /* 0x0003e20000100800 */
[----:B------:R-:W-:-:S03]  /*2110*/  IMAD.MOV.U32 R0, RZ, RZ, R151 ;  /* 0x000000ffff007224 */ /* 0x000fc600078e0097 */
[----:B------:R-:W-:Y:S04]  /*2120*/  STL [R1+0x5a4], R157 ;  /* 0x0005a49d01007387 */ /* 0x000fe80000100800 */
[----:B------:R-:W-:Y:S01]  /*2130*/  STL [R1+0x5a0], R154 ;  /* 0x0005a09a01007387 */ /* 0x000fe20000100800 */
[----:B-1----:R-:W-:-:S06]  /*2140*/  WARPGROUP.ARRIVE ;  /* 0x00000000000079c5 */ /* 0x002fcc0000000000 */
[----:B------:R-:W-:Y:S03]  /*2150*/  HGMMA.64x256x16.F32 R24, gdesc[UR8], RZ, !UPT, gsb0 ;  /* 0x03e00000081879f0 */ /* 0x000fe6000c0008ff */
[----:B------:R-:W-:Y:S02]  /*2160*/  WARPGROUP.DEPBAR.LE gsb0, 0x0 ;  /* 0x00008000000079c5 */ /* 0x000fe40000010000 */
[----:B------:R-:W-:Y:S04]  /*2170*/  STL.64 [R1+0x598], R150 ;  /* 0x0005989601007387 */ /* 0x000fe80000100a00 */
        /* <DEDUP_REMOVED lines=20> */
[----:B------:R1:W-:Y:S04]  /*22c0*/  STL.64 [R1+0x4f0], R108 ;  /* 0x0004f06c01007387 */ /* 0x0003e80000100a00 */
[----:B-1----:R-:W2:Y:S04]  /*22d0*/  LDL.LU R108, [R1] ;  /* 0x00000000016c7983 */ /* 0x002ea80000300800 */
[----:B------:R-:W2:Y:S04]  /*22e0*/  LDL.LU R109, [R1+0x4] ;  /* 0x00000400016d7983 */ /* 0x000ea80000300800 */
        /* <DEDUP_REMOVED lines=20> */
[----:B------:R-:W2:Y:S01]  /*2430*/  LDL.LU R130, [R1+0x58] ;  /* 0x0000580001827983 */ /* 0x000ea20000300800 */
        /* <DEDUP_REMOVED lines=46> */
[----:B------:R-:W-:-:S02]  /*2720*/  UIADD3 UR8, UR6, 0x2, URZ ;  /* 0x0000000206087890 */ /* 0x000fc4000fffe03f */
[----:B------:R-:W-:Y:S01]  /*2730*/  UIADD3 UR10, UR7, 0x2, URZ ;  /* 0x00000002070a7890 */ /* 0x000fe2000fffe03f */
[----:B------:R-:W-:Y:S01]  /*2740*/  UMOV UR9, 0x40000040 ;  /* 0x4000004000097882 */ /* 0x000fe20000000000 */
[----:B------:R-:W-:Y:S01]  /*2750*/  UMOV UR11, 0x40000040 ;  /* 0x40000040000b7882 */ /* 0x000fe20000000000 */
[----:B--2---:R-:W-:-:S06]  /*2760*/  WARPGROUP.ARRIVE ;  /* 0x00000000000079c5 */ /* 0x004fcc0000000000 */
[----:B------:R-:W-:Y:S03]  /*2770*/  HGMMA.64x256x16.F32 R108, gdesc[UR8], R108, gsb0 ;  /* 0x03e00000086c79f0 */ /* 0x000fe6000800086c */
[----:B------:R-:W-:Y:S02]  /*2780*/  WARPGROUP.DEPBAR.LE gsb0, 0x0 ;  /* 0x00008000000079c5 */ /* 0x000fe40000010000 */
[----:B------:R-:W-:Y:S04]  /*2790*/  STL.64 [R1], R108 ;  /* 0x0000006c01007387 */ /* 0x000fe80000100a00 */
        /* <DEDUP_REMOVED lines=63> */
[----:B-1----:R-:W2:Y:S04]  /*2b90*/  LDL.LU R157, [R1+0x5a4] ;  /* 0x0005a400019d7983 */ /* 0x002ea80000300800 */
[----:B------:R-:W3:Y:S04]  /*2ba0*/  LDL.LU R154, [R1+0x5a0] ;  /* 0x0005a000019a7983 */ /* 0x000ee80000300800 */
[----:B------:R-:W4:Y:S04]  /*2bb0*/  LDL.LU.64 R150, [R1+0x598] ;  /* 0x0005980001967983 */ /* 0x000f280000300a00 */
        /* <DEDUP_REMOVED lines=20> */
[----:B------:R-:W4:Y:S01]  /*2d00*/  LDL.LU.64 R108, [R1+0x4f0] ;  /* 0x0004f000016c7983 */ /* 0x000f220000300a00 */
[----:B------:R-:W-:Y:S01]  /*2d10*/  UIADD3 UR8, UR6, 0x402, URZ ;  /* 0x0000040206087890 */ /* 0x000fe2000fffe03f */
[----:B------:R-:W-:Y:S01]  /*2d20*/  UMOV UR9, 0x40000040 ;  /* 0x4000004000097882 */ /* 0x000fe20000000000 */
[----:B----4-:R-:W-:-:S07]  /*2d30*/  WARPGROUP.ARRIVE ;  /* 0x00000000000079c5 */ /* 0x010fce0000000000 */
[----:B------:R-:W-:Y:S03]  /*2d40*/  HGMMA.64x256x16.F32 R24, gdesc[UR8], R24, gsb0 ;  /* 0x03e00000081879f0 */ /* 0x000fe60008000818 */
        /* <DEDUP_REMOVED lines=65> */
[----:B-1----:R-:W4:Y:S04]  /*3160*/  LDL.LU.64 R24, [R1] ;  /* 0x0000000001187983 */ /* 0x002f280000300a00 */
        /* <DEDUP_REMOVED lines=63> */
[----:B------:R-:W-:-:S02]  /*3560*/  UIADD3 UR8, UR6, 0x4, URZ ;  /* 0x0000000406087890 */ /* 0x000fc4000fffe03f */
[----:B------:R-:W-:Y:S01]  /*3570*/  UIADD3 UR10, UR7, 0x4, URZ ;  /* 0x00000004070a7890 */ /* 0x000fe2000fffe03f */
[----:B------:R-:W-:Y:S01]  /*3580*/  UMOV UR9, 0x40000040 ;  /* 0x4000004000097882 */ /* 0x000fe20000000000 */
[----:B------:R-:W-:Y:S01]  /*3590*/  UMOV UR11, 0x40000040 ;  /* 0x40000040000b7882 */ /* 0x000fe20000000000 */
[----:B----4-:R-:W-:-:S06]  /*35a0*/  WARPGROUP.ARRIVE ;  /* 0x00000000000079c5 */ /* 0x010fcc0000000000 */
[----:B------:R-:W-:Y:S03]  /*35b0*/  HGMMA.64x256x16.F32 R24, gdesc[UR8], R24, gsb0 ;  /* 0x03e00000081879f0 */ /* 0x000fe60008000818 */
[----:B------:R-:W-:Y:S02]  /*35c0*/  WARPGROUP.DEPBAR.LE gsb0, 0x0 ;  /* 0x00008000000079c5 */ /* 0x000fe40000010000 */
[----:B------:R-:W-:Y:S01]  /*35d0*/  STL.64 [R1], R24 ;  /* 0x0000001801007387 */ /* 0x000fe20000100a00 */
[----:B------:R-:W-:Y:S01]  /*35e0*/  MOV R3, R150 ;  /* 0x0000009600037202 */ /* 0x000fe20000000f00 */
[----:B------:R-:W-:Y:S01]  /*35f0*/  IMAD.MOV.U32 R4, RZ, RZ, R149 ;  /* 0x000000ffff047224 */ /* 0x000fe200078e0095 */
[----:B------:R-:W-:Y:S01]  /*3600*/  MOV R0, R151 ;  /* 0x0000009700007202 */ /* 0x000fe20000000f00 */
[----:B------:R-:W-:Y:S01]  /*3610*/  STL.64 [R1+0x8], R26 ;  /* 0x0000081a01007387 */ /* 0x000fe20000100a00 */
        /* <DEDUP_REMOVED lines=39> */
[----:B------:R1:W-:Y:S01]  /*3890*/  STL [R1+0x58], R46 ;  /* 0x0000582e01007387 */ /* 0x0003e20000100800 */
[----:B------:R-:W-:Y:S01]  /*38a0*/  MOV R202, R118 ;  /* 0x0000007600ca7202 */ /* 0x000fe20000000f00 */
[----:B------:R-:W-:Y:S01]  /*38b0*/  IMAD.MOV.U32 R200, RZ, RZ, R116 ;  /* 0x000000ffffc87224 */ /* 0x000fe200078e0074 */
[----:B------:R-:W-:Y:S01]  /*38c0*/  MOV R201, R117 ;  /* 0x0000007500c97202 */ /* 0x000fe20000000f00 */
[----:B------:R-:W4:Y:S01]  /*38d0*/  LDL.LU.64 R150, [R1+0x4e8] ;  /* 0x0004e80001967983 */ /* 0x000f220000300a00 */
        /* <DEDUP_REMOVED lines=48> */
[----:B------:R-:W-:Y:S01]  /*3be0*/  IMAD.MOV.U32 R162, RZ, RZ, R78 ;  /* 0x000000ffffa27224 */ /* 0x000fe200078e004e */
[----:B------:R-:W-:Y:S01]  /*3bf0*/  MOV R163, R79 ;  /* 0x0000004f00a37202 */ /* 0x000fe20000000f00 */
[----:B------:R-:W-:Y:S01]  /*3c00*/  IMAD.MOV.U32 R160, RZ, RZ, R76 ;  /* 0x000000ffffa07224 */ /* 0x000fe200078e004c */
        /* <DEDUP_REMOVED lines=38> */
[----:B------:R-:W-:-:S02]  /*3e70*/  MOV R19, R49 ;  /* 0x0000003100137202 */ /* 0x000fc40000000f00 */
[----:B------:R-:W4:Y:S01]  /*3e80*/  LDL.LU.64 R104, [R1+0x430] ;  /* 0x0004300001687983 */ /* 0x000f220000300a00 */
[----:B------:R-:W-:-:S03]  /*3e90*/  MOV R23, R47 ;  /* 0x0000002f00177202 */ /* 0x000fc60000000f00 */
        /* <DEDUP_REMOVED lines=28> */
[----:B-1----:R-:W4:Y:S04]  /*4060*/  LDL.LU.64 R46, [R1+0x348] ;  /* 0x00034800012e7983 */ /* 0x002f280000300a00 */
        /* <DEDUP_REMOVED lines=12> */
[----:B------:R-:W-:-:S02]  /*4130*/  UMOV UR9, 0x40000040 ;  /* 0x4000004000097882 */ /* 0x000fc40000000000 */
[----:B--2---:R-:W-:Y:S04]  /*4140*/  STL [R1+0x2cc], R157 ;  /* 0x0002cc9d01007387 */ /* 0x004fe80000100800 */
[----:B---3--:R-:W-:Y:S01]  /*4150*/  STL [R1+0x2c8], R154 ;  /* 0x0002c89a01007387 */ /* 0x008fe20000100800 */
[----:B----4-:R-:W-:-:S06]  /*4160*/  WARPGROUP.ARRIVE ;  /* 0x00000000000079c5 */ /* 0x010fcc0000000000 */
        /* <DEDUP_REMOVED lines=74> */
[----:B------:R-:W-:Y:S01]  /*4610*/  UIADD3 UR8, UR6, 0x6, URZ ;  /* 0x0000000606087890 */ /* 0x000fe2000fffe03f */
[----:B------:R-:W-:Y:S01]  /*4620*/  MOV R136, R16 ;  /* 0x0000001000887202 */ /* 0x000fe20000000f00 */
[----:B------:R-:W-:Y:S01]  /*4630*/  UIADD3 UR10, UR7, 0x6, URZ ;  /* 0x00000006070a7890 */ /* 0x000fe2000fffe03f */
[----:B------:R-:W-:Y:S01]  /*4640*/  MOV R220, R21 ;  /* 0x0000001500dc7202 */ /* 0x000fe20000000f00 */
[----:B------:R-:W-:Y:S01]  /*4650*/  UMOV UR9, 0x40000040 ;  /* 0x4000004000097882 */ /* 0x000fe20000000000 */
[----:B------:R-:W-:Y:S01]  /*4660*/  MOV R222, R15 ;  /* 0x0000000f00de7202 */ /* 0x000fe20000000f00 */
[----:B------:R-:W-:Y:S01]  /*4670*/  UMOV UR11, 0x40000040 ;  /* 0x40000040000b7882 */ /* 0x000fe20000000000 */
[----:B------:R-:W-:Y:S01]  /*4680*/  MOV R223, R14 ;  /* 0x0000000e00df7202 */ /* 0x000fe20000000f00 */
[----:B------:R1:W5:Y:S01]  /*4690*/  LDL.LU R23, [R1+0x2e8] ;  /* 0x0002e80001177983 */ /* 0x0003620000300800 */
[----:B------:R-:W-:-:S02]  /*46a0*/  MOV R225, R12 ;  /* 0x0000000c00e17202 */ /* 0x000fc40000000f00 */
[----:B------:R-:W-:Y:S01]  /*46b0*/  MOV R226, R11 ;  /* 0x0000000b00e27202 */ /* 0x000fe20000000f00 */
[----:B------:R1:W5:Y:S01]  /*46c0*/  LDL.LU R22, [R1+0x2e4] ;  /* 0x0002e40001167983 */ /* 0x0003620000300800 */
[----:B------:R-:W-:Y:S02]  /*46d0*/  MOV R228, R9 ;  /* 0x0000000900e47202 */ /* 0x000fe40000000f00 */
[----:B------:R-:W-:Y:S01]  /*46e0*/  MOV R229, R8 ;  /* 0x0000000800e57202 */ /* 0x000fe20000000f00 */
[----:B------:R1:W5:Y:S01]  /*46f0*/  LDL.LU R19, [R1+0x2e0] ;  /* 0x0002e00001137983 */ /* 0x0003620000300800 */
[----:B------:R-:W-:Y:S02]  /*4700*/  MOV R231, R6 ;  /* 0x0000000600e77202 */ /* 0x000fe40000000f00 */
[----:B------:R-:W-:Y:S01]  /*4710*/  MOV R232, R5 ;  /* 0x0000000500e87202 */ /* 0x000fe20000000f00 */
[----:B------:R1:W5:Y:S01]  /*4720*/  LDL.LU R18, [R1+0x2dc] ;  /* 0x0002dc0001127983 */ /* 0x0003620000300800 */
[----:B------:R-:W-:-:S02]  /*4730*/  MOV R234, R3 ;  /* 0x0000000300ea7202 */ /* 0x000fc40000000f00 */
[----:B------:R-:W-:Y:S01]  /*4740*/  MOV R235, R0 ;  /* 0x0000000000eb7202 */ /* 0x000fe20000000f00 */
[----:B------:R1:W5:Y:S04]  /*4750*/  LDL.LU R17, [R1+0x2d8] ;  /* 0x0002d80001117983 */ /* 0x0003680000300800 */
[----:B------:R1:W5:Y:S04]  /*4760*/  LDL.LU R16, [R1+0x2d4] ;  /* 0x0002d40001107983 */ /* 0x0003680000300800 */
[----:B------:R1:W5:Y:S01]  /*4770*/  LDL.LU R2, [R1+0x2d0] ;  /* 0x0002d00001027983 */ /* 0x0003620000300800 */
        /* <DEDUP_REMOVED lines=67> */
[----:B--2---:R1:W5:Y:S04]  /*4bb0*/  LDL.LU R157, [R1+0x2cc] ;  /* 0x0002cc00019d7983 */ /* 0x0043680000300800 */
[----:B------:R1:W5:Y:S04]  /*4bc0*/  LDL.LU R154, [R1+0x2c8] ;  /* 0x0002c800019a7983 */ /* 0x0003680000300800 */
[----:B------:R-:W2:Y:S04]  /*4bd0*/  LDL.LU.64 R150, [R1+0x2c0] ;  /* 0x0002c00001967983 */ /* 0x000ea80000300a00 */
        /* <DEDUP_REMOVED lines=20> */
[----:B------:R-:W2:Y:S01]  /*4d20*/  LDL.LU.64 R108, [R1+0x218] ;  /* 0x00021800016c7983 */ /* 0x000ea20000300a00 */
[----:B------:R-:W-:Y:S01]  /*4d30*/  UIADD3 UR8, UR6, 0x406, URZ ;  /* 0x0000040606087890 */ /* 0x000fe2000fffe03f */
[----:B------:R-:W-:Y:S01]  /*4d40*/  UMOV UR9, 0x40000040 ;  /* 0x4000004000097882 */ /* 0x000fe20000000000 */
[----:B--2---:R-:W-:-:S07]  /*4d50*/  WARPGROUP.ARRIVE ;  /* 0x00000000000079c5 */ /* 0x004fce0000000000 */
[----:B------:R-:W-:Y:S03]  /*4d60*/  HGMMA.64x256x16.F32 R24, gdesc[UR8], R24, gsb0 ;  /* 0x03e00000081879f0 */ /* 0x000fe60008000818 */
[----:B------:R-:W-:Y:S02]  /*4d70*/  WARPGROUP.DEPBAR.LE gsb0, 0x0 ;  /* 0x00008000000079c5 */ /* 0x000fe40000010000 */
[----:B-1----:R-:W-:Y:S05]  /*4d80*/  @!P1 BRA `(.L_x_24) ;  /* 0x0000004000d09947 */ /* 0x002fea0003800000 */
[----:B------:R-:W-:-:S04]  /*4d90*/  UIADD3 UR6, UR40, 0x1, URZ ;  /* 0x0000000128067890 */ /* 0x000fc8000fffe03f */
[----:B------:R-:W-:-:S04]  /*4da0*/  UISETP.NE.AND UP0, UPT, UR6, 0x3, UPT ;  /* 0x000000030600788c */ /* 0x000fc8000bf05270 */
[----:B------:R-:W-:Y:S02]  /*4db0*/  USEL UR7, URZ, 0x1, UP0 ;  /* 0x000000013f077887 */ /* 0x000fe40008000000 */
[----:B------:R-:W-:Y:S02]  /*4dc0*/  USEL UR6, UR6, URZ, UP0 ;  /* 0x0000003f06067287 */ /* 0x000fe40008000000 */
[----:B------:R-:W-:-:S06]  /*4dd0*/  ULOP3.LUT UR7, UR44, UR7, URZ, 0x3c, !UPT ;  /* 0x000000072c077292 */ /* 0x000fcc000f8e3c3f */
[----:B------:R-:W-:Y:S01]  /*4de0*/  IMAD.U32 R0, RZ, RZ, UR7 ;  /* 0x00000007ff007e24 */ /* 0x000fe2000f8e00ff */
[----:B------:R-:W-:-:S06]  /*4df0*/  UMOV UR7, UR40 ;  /* 0x0000002800077c82 */ /* 0x000fcc0008000000 */
.L_x_31:
[----:B------:R-:W-:Y:S05]  /*4e00*/  @!P0 BRA `(.L_x_25) ;  /* 0x0000000000048947 */ /* 0x000fea0003800000 */
[----:B------:R-:W-:Y:S01]  /*4e10*/  BPT.TRAP 0x1 ;  /* 0x000000040000795c */ /* 0x000fe20000300000 */
.L_x_25:
[----:B------:R-:W-:Y:S01]  /*4e20*/  ULEA UR8, UR6, UR49, 0x3 ;  /* 0x0000003106087291 */ /* 0x000fe2000f8e183f */
[----:B------:R-:W-:-:S08]  /*4e30*/  SHF.L.U32 R3, R0, 0x1f, RZ ;  /* 0x0000001f00037819 */ /* 0x000fd000000006ff */
[----:B------:R1:W2:Y:S01]  /*4e40*/  SYNCS.PHASECHK.TRANS64.TRYWAIT P1, [UR8], R3 ;  /* 0x00000003ff0075a7 */ /* 0x0002a20008020148 */
[----:B------:R-:W-:Y:S05]  /*4e50*/  @!P0 BRA `(.L_x_26) ;  /* 0x0000000000048947 */ /* 0x000fea0003800000 */
[----:B------:R-:W-:Y:S01]  /*4e60*/  BPT.TRAP 0x1 ;  /* 0x000000040000795c */ /* 0x000fe20000300000 */
.L_x_26:
[----:B--2---:R-:W-:Y:S05]  /*4e70*/  @P1 BRA `(.L_x_27) ;  /* 0x0000000000081947 */ /* 0x004fea0003800000 */
[----:B------:R-:W2:Y:S02]  /*4e80*/  SYNCS.PHASECHK.TRANS64.TRYWAIT P1, [UR8], R3 ;  /* 0x00000003ff0075a7 */ /* 0x000ea40008020148 */
[----:B--2---:R-:W-:Y:S05]  /*4e90*/  @!P1 BRA `(.L_x_28) ;  /* 0x0000010800989947 */ /* 0x004fea0003800000 */
.L_x_27:
        /* <DEDUP_REMOVED lines=64> */
[----:B---3--:R-:W3:Y:S04]  /*52a0*/  LDL.LU.64 R24, [R1] ;  /* 0x0000000001187983 */ /* 0x008ee80000300a00 */
[----:B------:R-:W3:Y:S04]  /*52b0*/  LDL.LU.64 R26, [R1+0x8] ;  /* 0x00000800011a7983 */ /* 0x000ee80000300a00 */
        /* <DEDUP_REMOVED lines=61> */
[----:B------:R-:W3:Y:S01]  /*5690*/  LDL.LU.64 R150, [R1+0x1f8] ;  /* 0x0001f80001967983 */ /* 0x000ee20000300a00 */
[----:B------:R-:W-:-:S02]  /*56a0*/  ULEA UR12, UR6, UR4, 0xb ;  /* 0x00000004060c7291 */ /* 0x000fc4000f8e583f */
[----:B------:R-:W-:Y:S01]  /*56b0*/  ULEA UR13, UR6, UR5, 0xb ;  /* 0x00000005060d7291 */ /* 0x000fe2000f8e583f */
[----:B-----5:R-:W-:Y:S01]  /*56c0*/  STL [R1+0x2ec], R23 ;  /* 0x0002ec1701007387 */ /* 0x020fe20000100800 */
[----:B------:R-:W-:Y:S01]  /*56d0*/  UMOV UR9, 0x40000040 ;  /* 0x4000004000097882 */ /* 0x000fe20000000000 */
[----:B------:R-:W-:Y:S02]  /*56e0*/  UMOV UR11, 0x40000040 ;  /* 0x40000040000b7882 */ /* 0x000fe40000000000 */
[----:B------:R-:W-:Y:S01]  /*56f0*/  UMOV UR8, UR12 ;  /* 0x0000000c00087c82 */ /* 0x000fe20008000000 */
[----:B------:R-:W-:Y:S01]  /*5700*/  STL [R1+0x2e8], R22 ;  /* 0x0002e81601007387 */ /* 0x000fe20000100800 */
[----:B------:R-:W-:-:S03]  /*5710*/  UMOV UR10, UR13 ;  /* 0x0000000d000a7c82 */ /* 0x000fc60008000000 */
[----:B------:R-:W-:Y:S04]  /*5720*/  STL [R1+0x2e4], R19 ;  /* 0x0002e41301007387 */ /* 0x000fe80000100800 */
[----:B------:R-:W-:Y:S04]  /*5730*/  STL [R1+0x2e0], R18 ;  /* 0x0002e01201007387 */ /* 0x000fe80000100800 */
[----:B------:R-:W-:Y:S04]  /*5740*/  STL [R1+0x2dc], R17 ;  /* 0x0002dc1101007387 */ /* 0x000fe80000100800 */
[----:B------:R-:W-:Y:S04]  /*5750*/  STL [R1+0x2d8], R16 ;  /* 0x0002d81001007387 */ /* 0x000fe80000100800 */
[----:B------:R4:W-:Y:S04]  /*5760*/  STL [R1+0x2d4], R2 ;  /* 0x0002d40201007387 */ /* 0x0009e80000100800 */
[----:B------:R1:W-:Y:S01]  /*5770*/  STL [R1+0x2d0], R0 ;  /* 0x0002d00001007387 */ /* 0x0003e20000100800 */
[----:B---3--:R-:W-:-:S06]  /*5780*/  WARPGROUP.ARRIVE ;  /* 0x00000000000079c5 */ /* 0x008fcc0000000000 */
[----:B------:R-:W-:Y:S03]  /*5790*/  HGMMA.64x256x16.F32 R24, gdesc[UR8], R24, gsb0 ;  /* 0x03e00000081879f0 */ /* 0x000fe60008000818 */
[----:B------:R-:W-:Y:S02]  /*57a0*/  WARPGROUP.DEPBAR.LE gsb0, 0x0 ;  /* 0x00008000000079c5 */ /* 0x000fe40000010000 */
[----:B------:R-:W-:Y:S01]  /*57b0*/  STL.64 [R1], R24 ;  /* 0x0000001801007387 */ /* 0x000fe20000100a00 */
[----:B----4-:R-:W-:Y:S01]  /*57c0*/  MOV R2, R150 ;  /* 0x0000009600027202 */ /* 0x010fe20000000f00 */
[----:B-1----:R-:W-:Y:S01]  /*57d0*/  IMAD.MOV.U32 R0, RZ, RZ, R151 ;  /* 0x000000ffff007224 */ /* 0x002fe200078e0097 */
[----:B--2---:R-:W-:Y:S01]  /*57e0*/  MOV R3, R149 ;  /* 0x0000009500037202 */ /* 0x004fe20000000f00 */
        /* <DEDUP_REMOVED lines=44> */
[----:B------:R-:W2:Y:S01]  /*5ab0*/  LDL.LU.64 R150, [R1+0x7a0] ;  /* 0x0007a00001967983 */ /* 0x000ea20000300a00 */
        /* <DEDUP_REMOVED lines=88> */
[----:B------:R-:W-:-:S02]  /*6040*/  MOV R231, R51 ;  /* 0x0000003300e77202 */ /* 0x000fc40000000f00 */
[----:B------:R-:W-:Y:S01]  /*6050*/  MOV R234, R48 ;  /* 0x0000003000ea7202 */ /* 0x000fe20000000f00 */
[----:B------:R-:W2:Y:S01]  /*6060*/  LDL.LU.64 R104, [R1+0x6e8] ;  /* 0x0006e80001687983 */ /* 0x000ea20000300a00 */
[----:B------:R-:W-:-:S03]  /*6070*/  MOV R235, R47 ;  /* 0x0000002f00eb7202 */ /* 0x000fc60000000f00 */
        /* <DEDUP_REMOVED lines=28> */
[----:B-1----:R-:W2:Y:S04]  /*6240*/  LDL.LU.64 R46, [R1+0x600] ;  /* 0x00060000012e7983 */ /* 0x002ea80000300a00 */
        /* <DEDUP_REMOVED lines=12> */
[----:B------:R-:W-:-:S02]  /*6310*/  UMOV UR9, 0x40000040 ;  /* 0x4000004000097882 */ /* 0x000fc40000000000 */
[----:B------:R-:W-:Y:S04]  /*6320*/  STL [R1+0x5a4], R157 ;  /* 0x0005a49d01007387 */ /* 0x000fe80000100800 */
[----:B------:R-:W-:Y:S01]  /*6330*/  STL [R1+0x5a0], R154 ;  /* 0x0005a09a01007387 */ /* 0x000fe20000100800 */
[----:B--2---:R-:W-:-:S06]  /*6340*/  WARPGROUP.ARRIVE ;  /* 0x00000000000079c5 */ /* 0x004fcc0000000000 */
        /* <DEDUP_REMOVED lines=75> */
[----:B------:R-:W-:-:S02]  /*6800*/  MOV R154, R214 ;  /* 0x000000d6009a7202 */ /* 0x000fc40000000f00 */
[----:B------:R-:W-:Y:S01]  /*6810*/  MOV R157, R213 ;  /* 0x000000d5009d7202 */ /* 0x000fe20000000f00 */
[----:B------:R-:W-:Y:S01]  /*6820*/  IMAD.MOV.U32 R213, RZ, RZ, R23 ;  /* 0x000000ffffd57224 */ /* 0x000fe200078e0017 */
[----:B------:R-:W-:Y:S02]  /*6830*/  MOV R214, R22 ;  /* 0x0000001600d67202 */ /* 0x000fe40000000f00 */
[----:B------:R-:W-:Y:S02]  /*6840*/  MOV R215, R21 ;  /* 0x0000001500d77202 */ /* 0x000fe40000000f00 */
[----:B------:R-:W-:Y:S02]  /*6850*/  MOV R217, R19 ;  /* 0x0000001300d97202 */ /* 0x000fe40000000f00 */
[----:B------:R-:W-:Y:S02]  /*6860*/  MOV R218, R18 ;  /* 0x0000001200da7202 */ /* 0x000fe40000000f00 */
[----:B------:R-:W-:-:S02]  /*6870*/  MOV R220, R16 ;  /* 0x0000001000dc7202 */ /* 0x000fc40000000f00 */
[----:B------:R-:W-:Y:S02]  /*6880*/  MOV R221, R15 ;  /* 0x0000000f00dd7202 */ /* 0x000fe40000000f00 */
        /* <DEDUP_REMOVED lines=8> */
[----:B------:R-:W-:Y:S01]  /*6910*/  MOV R235, R0 ;  /* 0x0000000000eb7202 */ /* 0x000fe20000000f00 */
[----:B------:R-:W-:Y:S02]  /*6920*/  UIADD3 UR8, UR12, 0x2, URZ ;  /* 0x000000020c087890 */ /* 0x000fe4000fffe03f */
        /* <DEDUP_REMOVED lines=241> */
[----:B------:R-:W-:Y:S01]  /*7840*/  STL.64 [R1+0x38], R38 ;  /* 0x0000382601007387 */ /* 0x000fe20000100a00 */
[----:B------:R-:W-:-:S03]  /*7850*/  IMAD.MOV.U32 R4, RZ, RZ, R150 ;  /* 0x000000ffff047224 */ /* 0x000fc600078e0096 */
[----:B------:R-:W-:Y:S01]  /*7860*/  STL.64 [R1+0x40], R40 ;  /* 0x0000402801007387 */ /* 0x000fe20000100a00 */
[----:B------:R-:W-:-:S03]  /*7870*/  MOV R3, R151 ;  /* 0x0000009700037202 */ /* 0x000fc60000000f00 */
[----:B------:R-:W-:Y:S01]  /*7880*/  STL.64 [R1+0x48], R42 ;  /* 0x0000482a01007387 */ /* 0x000fe20000100a00 */
[----:B------:R-:W-:-:S03]  /*7890*/  MOV R6, R148 ;  /* 0x0000009400067202 */ /* 0x000fc60000000f00 */
[----:B------:R-:W-:Y:S01]  /*78a0*/  STL.64 [R1+0x50], R44 ;  /* 0x0000502c01007387 */ /* 0x000fe20000100a00 */
[----:B------:R-:W-:Y:S01]  /*78b0*/  MOV R5, R149 ;  /* 0x0000009500057202 */ /* 0x000fe20000000f00 */
[----:B------:R-:W-:Y:S02]  /*78c0*/  IMAD.MOV.U32 R7, RZ, RZ, R147 ;  /* 0x000000ffff077224 */ /* 0x000fe400078e0093 */
[----:B------:R1:W-:Y:S01]  /*78d0*/  STL [R1+0x58], R46 ;  /* 0x0000582e01007387 */ /* 0x0003e20000100800 */
[----:B------:R-:W-:Y:S01]  /*78e0*/  MOV R8, R146 ;  /* 0x0000009200087202 */ /* 0x000fe20000000f00 */
[----:B------:R-:W-:Y:S02]  /*78f0*/  IMAD.MOV.U32 R10, RZ, RZ, R144 ;  /* 0x000000ffff0a7224 */ /* 0x000fe400078e0090 */
[----:B------:R-:W4:Y:S01]  /*7900*/  LDL.LU.64 R150, [R1+0x4e8] ;  /* 0x0004e80001967983 */ /* 0x000f220000300a00 */
[----:B------:R-:W-:-:S03]  /*7910*/  MOV R9, R145 ;  /* 0x0000009100097202 */ /* 0x000fc60000000f00 */
[----:B------:R-:W4:Y:S01]  /*7920*/  LDL.LU.64 R148, [R1+0x4e0] ;  /* 0x0004e00001947983 */ /* 0x000f220000300a00 */
[----:B------:R-:W-:Y:S01]  /*7930*/  MOV R12, R142 ;  /* 0x0000008e000c7202 */ /* 0x000fe20000000f00 */
[----:B------:R-:W-:Y:S01]  /*7940*/  IMAD.MOV.U32 R13, RZ, RZ, R141 ;  /* 0x000000ffff0d7224 */ /* 0x000fe200078e008d */
[----:B------:R-:W-:Y:S01]  /*7950*/  MOV R11, R143 ;  /* 0x0000008f000b7202 */ /* 0x000fe20000000f00 */
[----:B------:R-:W4:Y:S01]  /*7960*/  LDL.LU.64 R146, [R1+0x4d8] ;  /* 0x0004d80001927983 */ /* 0x000f220000300a00 */
        /* <DEDUP_REMOVED lines=140> */
[----:B------:R-:W-:-:S03]  /*8230*/  MOV R23, R47 ;  /* 0x0000002f00177202 */ /* 0x000fc60000000f00 */
        /* <DEDUP_REMOVED lines=111> */
[----:B------:R-:W-:-:S03]  /*8930*/  MOV R234, R4 ;  /* 0x0000000400ea7202 */ /* 0x000fc60000000f00 */
[----:B------:R1:W5:Y:S04]  /*8940*/  LDL.LU R17, [R1+0x2dc] ;  /* 0x0002dc0001117983 */ /* 0x0003680000300800 */
        /* <DEDUP_REMOVED lines=100> */
[----:B------:R-:W-:Y:S01]  /*8f90*/  BPT.TRAP 0x1 ;  /* 0x000000040000795c */ /* 0x000fe20000300000 */
.L_x_29:
[----:B------:R-:W2:Y:S01]  /*8fa0*/  LDL R3, [R1+0x208] ;  /* 0x0002080001037983 */ /* 0x000ea20000100800 */
[----:B------:R-:W-:-:S04]  /*8fb0*/  ULEA UR8, UR7, UR49, 0x3 ;  /* 0x0000003107087291 */ /* 0x000fc8000f8e183f */
[----:B------:R-:W-:-:S04]  /*8fc0*/  UIADD3 UR8, UR8, 0x18, URZ ;  /* 0x0000001808087890 */ /* 0x000fc8000fffe03f */
[----:B------:R-:W-:-:S09]  /*8fd0*/  UPRMT UR8, URZ, 0x654, UR8 ;  /* 0x000006543f087896 */ /* 0x000fd20008000008 */
[----:B------:R-:W-:Y:S01]  /*8fe0*/  SYNCS.ARRIVE.TRANS64.RED.A1T0 RZ, [UR8], RZ ;  /* 0x000000ffffff79a7 */ /* 0x000fe20008100408 */
[----:B--2---:R-:W-:-:S13]  /*8ff0*/  ISETP.GT.U32.AND P1, PT, R3, 0x1, PT ;  /* 0x000000010300780c */ /* 0x004fda0003f24070 */
[----:B------:R-:W-:Y:S05]  /*9000*/  @P1 BRA `(.L_x_30) ;  /* 0x0000000000041947 */ /* 0x000fea0003800000 */
[----:B------:R-:W-:Y:S01]  /*9010*/  BPT.TRAP 0x1 ;  /* 0x000000040000795c */ /* 0x000fe20000300000 */
.L_x_30:
[----:B------:R-:W-:Y:S01]  /*9020*/  UIADD3 UR6, UR6, 0x1, URZ ;  /* 0x0000000106067890 */ /* 0x000fe2000fffe03f */
[C---:B-----5:R-:W-:Y:S01]  /*9030*/  ISETP.GT.AND P1, PT, R2.reuse, 0x1, PT ;  /* 0x000000010200780c */ /* 0x060fe20003f24270 */
[----:B------:R-:W-:Y:S01]  /*9040*/  UIADD3 UR7, UR7, 0x1, URZ ;  /* 0x0000000107077890 */ /* 0x000fe2000fffe03f */
[----:B------:R-:W-:Y:S01]  /*9050*/  IADD3 R2, R2, -0x1, RZ ;  /* 0xffffffff02027810 */ /* 0x000fe20007ffe0ff */
[----:B------:R-:W-:Y:S02]  /*9060*/  UISETP.NE.AND UP0, UPT, UR6, 0x3, UPT ;  /* 0x000000030600788c */ /* 0x000fe4000bf05270 */
[----:B------:R-:W-:Y:S02]  /*9070*/  UISETP.NE.AND UP1, UPT, UR7, 0x3, UPT ;  /* 0x000000030700788c */ /* 0x000fe4000bf25270 */
[----:B------:R-:W-:Y:S02]  /*9080*/  USEL UR8, URZ, 0x1, UP0 ;  /* 0x000000013f087887 */ /* 0x000fe40008000000 */
[----:B------:R-:W-:-:S02]  /*9090*/  USEL UR6, UR6, URZ, UP0 ;  /* 0x0000003f06067287 */ /* 0x000fc40008000000 */
[----:B------:R-:W-:Y:S02]  /*90a0*/  USEL UR7, UR7, URZ, UP1 ;  /* 0x0000003f07077287 */ /* 0x000fe40008800000 */
[----:B------:R-:W-:Y:S01]  /*90b0*/  LOP3.LUT R0, R0, UR8, RZ, 0x3c, !PT ;  /* 0x0000000800007c12 */ /* 0x000fe2000f8e3cff */
[----:B------:R-:W-:Y:S09]  /*90c0*/  @P1 BRA `(.L_x_31) ;  /* 0xffffffbc004c1947 */ /* 0x000ff2000383ffff */
.L_x_24:
[----:B------:R-:W1:Y:S02]  /*90d0*/  LDC R0, c[0x0][0x28c] ;  /* 0x0000a300ff007b82 */ /* 0x000e640000000800 */
[----:B-1----:R-:W-:-:S13]  /*90e0*/  ISETP.GE.AND P1, PT, R0, 0x1, PT ;  /* 0x000000010000780c */ /* 0x002fda0003f26270 */
[----:B------:R-:W-:Y:S05]  /*90f0*/  @!P1 BRA `(.L_x_32) ;  /* 0x0000000000409947 */ /* 0x000fea0003800000 */
[----:B------:R-:W-:Y:S05]  /*9100*/  @!P0 BRA `(.L_x_33) ;  /* 0x0000000000048947 */ /* 0x000fea0003800000 */
[----:B------:R-:W-:Y:S01]  /*9110*/  BPT.TRAP 0x1 ;  /* 0x000000040000795c */ /* 0x000fe20000300000 */
.L_x_33:
[----:B------:R-:W2:Y:S01]  /*9120*/  LDL R0, [R1+0x208] ;  /* 0x0002080001007983 */ /* 0x000ea20000100800 */
[----:B------:R-:W-:-:S04]  /*9130*/  UISETP.LT.AND UP0, UPT, UR45, 0x1, UPT ;  /* 0x000000012d00788c */ /* 0x000fc8000bf01270 */
[----:B------:R-:W-:-:S04]  /*9140*/  USEL UR6, UR45, 0x1, UP0 ;  /* 0x000000012d067887 */ /* 0x000fc80008000000 */
[----:B------:R-:W-:-:S04]  /*9150*/  UIADD3 UR6, UR40, UR45, -UR6 ;  /* 0x0000002d28067290 */ /* 0x000fc8000fffe806 */
[----:B------:R-:W-:-:S04]  /*9160*/  UIMAD.WIDE.U32 UR4, UR6, -0x55555555, URZ ;  /* 0xaaaaaaab060478a5 */ /* 0x000fc8000f8e003f */
[----:B------:R-:W-:-:S04]  /*9170*/  USHF.R.U32.HI UR4, URZ, 0x1, UR5 ;  /* 0x000000013f047899 */ /* 0x000fc80008011605 */
[----:B------:R-:W-:-:S04]  /*9180*/  UIMAD UR6, UR4, -0x3, UR6 ;  /* 0xfffffffd040678a4 */ /* 0x000fc8000f8e0206 */
[----:B------:R-:W-:-:S04]  /*9190*/  ULEA UR6, UR6, UR49, 0x3 ;  /* 0x0000003106067291 */ /* 0x000fc8000f8e183f */
[----:B------:R-:W-:-:S04]  /*91a0*/  UIADD3 UR6, UR6, 0x18, URZ ;  /* 0x0000001806067890 */ /* 0x000fc8000fffe03f */
[----:B------:R-:W-:-:S09]  /*91b0*/  UPRMT UR6, URZ, 0x654, UR6 ;  /* 0x000006543f067896 */ /* 0x000fd20008000006 */
[----:B------:R-:W-:Y:S01]  /*91c0*/  SYNCS.ARRIVE.TRANS64.RED.A1T0 RZ, [UR6], RZ ;  /* 0x000000ffffff79a7 */ /* 0x000fe20008100406 */
[----:B--2---:R-:W-:-:S13]  /*91d0*/  ISETP.GT.U32.AND P0, PT, R0, 0x1, PT ;  /* 0x000000010000780c */ /* 0x004fda0003f04070 */
[----:B------:R-:W-:Y:S05]  /*91e0*/  @P0 BRA `(.L_x_32) ;  /* 0x0000000000040947 */ /* 0x000fea0003800000 */
[----:B------:R-:W-:Y:S01]  /*91f0*/  BPT.TRAP 0x1 ;  /* 0x000000040000795c */ /* 0x000fe20000300000 */
.L_x_32:
[----:B------:R-:W-:Y:S01]  /*9200*/  UIADD3 UR6, UR49, 0x200, URZ ;  /* 0x0000020031067890 */ /* 0x000fe2000fffe03f */
[----:B-----5:R-:W-:Y:S01]  /*9210*/  R2UR UR42, R23 ;  /* 0x00000000172a72ca */ /* 0x020fe200000e0000 */
[----:B------:R-:W-:Y:S01]  /*9220*/  UIADD3 UR52, UR45, UR40, URZ ;  /* 0x000000282d347290 */ /* 0x000fe2000fffe03f */
[----:B------:R-:W-:Y:S01]  /*9230*/  R2UR UR41, R22 ;  /* 0x00000000162972ca */ /* 0x000fe200000e0000 */
[----:B------:R-:W-:Y:S02]  /*9240*/  UISETP.GE.U32.AND UP1, UPT, UR45, 0x3, UPT ;  /* 0x000000032d00788c */ /* 0x000fe4000bf26070 */
[----:B------:R-:W-:Y:S02]  /*9250*/  ULOP3.LUT UP2, URZ, UR6, 0x1bf, URZ, 0xc0, !UPT ;  /* 0x000001bf063f7892 */ /* 0x000fe4000f84c03f */
[----:B------:R-:W-:-:S04]  /*9260*/  UISETP.GT.U32.AND UP0, UPT, UR52, 0x2, UPT ;  /* 0x000000023400788c */ /* 0x000fc8000bf04070 */
[----:B------:R-:W-:Y:S01]  /*9270*/  UISETP.LT.U32.AND UP0, UPT, UR45, 0x3, UP0 ;  /* 0x000000032d00788c */ /* 0x000fe20008701070 */
[----:B------:R-:W-:Y:S01]  /*9280*/  PLOP3.LUT P0, PT, PT, PT, UP2, 0x80, 0x0 ;  /* 0x000000000000781c */ /* 0x000fe20003f0f028 */
[----:B------:R-:W-:Y:S02]  /*9290*/  USHF.L.U32 UR42, UR42, 0x8, URZ ;  /* 0x000000082a2a7899 */ /* 0x000fe4000800063f */
[----:B------:R-:W-:Y:S02]  /*92a0*/  @UP1 UIMAD.WIDE.U32 UR4, UR52, -0x55555555, URZ ;  /* 0xaaaaaaab340418a5 */ /* 0x000fe4000f8e003f */
[----:B------:R-:W-:Y:S02]  /*92b0*/  USEL UR6, URZ, 0x1, !UP0 ;  /* 0x000000013f067887 */ /* 0x000fe4000c000000 */
[----:B------:R-:W-:Y:S02]  /*92c0*/  @UP1 USHF.R.U32.HI UR4, URZ, 0x1, UR5 ;  /* 0x000000013f041899 */ /* 0x000fe40008011605 */
[----:B------:R-:W-:-:S02]  /*92d0*/  ULOP3.LUT UR44, UR44, UR6, URZ, 0x3c, !UPT ;  /* 0x000000062c2c7292 */ /* 0x000fc4000f8e3c3f */
[----:B------:R-:W-:Y:S02]  /*92e0*/  USHF.L.U32 UR41, UR41, 0x8, URZ ;  /* 0x0000000829297899 */ /* 0x000fe4000800063f */
[----:B------:R-:W-:Y:S01]  /*92f0*/  @UP1 ULOP3.LUT UR44, UR44, 0x1, UR4, 0x78, !UPT ;  /* 0x000000012c2c1892 */ /* 0x000fe2000f8e7804 */
[----:B------:R-:W-:Y:S11]  /*9300*/  @!P0 BRA `(.L_x_34) ;  /* 0x00000000007c8947 */ /* 0x000ff60003800000 */
[----:B------:R-:W-:Y:S01]  /*9310*/  MOV R22, 0x0 ;  /* 0x0000000000167802 */ /* 0x000fe20000000f00 */
[----:B------:R-:W-:Y:S01]  /*9320*/  ULDC.64 UR4, c[0x4][0x80] ;  /* 0x0100200000047ab9 */ /* 0x000fe20000000a00 */
[----:B------:R-:W-:Y:S01]  /*9330*/  ULDC.64 UR6, c[0x4][0x88] ;  /* 0x0100220000067ab9 */ /* 0x000fe20000000a00 */
[----:B------:R-:W-:Y:S01]  /*9340*/  ULDC.64 UR8, c[0x4][0x10] ;  /* 0x0100040000087ab9 */ /* 0x000fe20000000a00 */
[----:B------:R1:W2:Y:S01]  /*9350*/  LDC.64 R2, c[0x4][R22] ;  /* 0x0100000016027b82 */ /* 0x0002a20000000a00 */
[----:B------:R-:W-:Y:S01]  /*9360*/  MOV R4, UR4 ;  /* 0x0000000400047c02 */ /* 0x000fe20008000f00 */
[----:B------:R-:W-:Y:S01]  /*9370*/  IMAD.U32 R5, RZ, RZ, UR5 ;  /* 0x00000005ff057e24 */ /* 0x000fe2000f8e00ff */
[----:B------:R-:W-:Y:S01]  /*9380*/  MOV R6, UR6 ;  /* 0x0000000600067c02 */ /* 0x000fe20008000f00 */
[----:B------:R-:W-:Y:S01]  /*9390*/  IMAD.U32 R10, RZ, RZ, UR8 ;  /* 0x00000008ff0a7e24 */ /* 0x000fe2000f8e00ff */
[----:B------:R-:W-:Y:S01]  /*93a0*/  MOV R7, UR7 ;  /* 0x0000000700077c02 */ /* 0x000fe20008000f00 */
[----:B------:R-:W-:Y:S01]  /*93b0*/  IMAD.MOV.U32 R12, RZ, RZ, 0x1 ;  /* 0x00000001ff0c7424 */ /* 0x000fe200078e00ff */
[----:B------:R-:W-:-:S02]  /*93c0*/  MOV R11, UR9 ;  /* 0x00000009000b7c02 */ /* 0x000fc40008000f00 */
[----:B------:R-:W-:Y:S02]  /*93d0*/  MOV R8, 0x70 ;  /* 0x0000007000087802 */ /* 0x000fe40000000f00 */
[----:B-1----:R-:W-:-:S07]  /*93e0*/  MOV R13, RZ ;  /* 0x000000ff000d7202 */ /* 0x002fce0000000f00 */
[----:B------:R-:W-:-:S07]  /*93f0*/  LEPC R20, `(.L_x_35) ;  /* 0x000000001014794e */ /* 0x000fce0000000000 */
[----:B--2---:R-:W-:Y:S05]  /*9400*/  CALL.ABS.NOINC R2 ;  /* 0x0000000002007343 */ /* 0x004fea0003c00000 */
.L_x_35:
[----:B------:R1:W2:Y:S01]  /*9410*/  LDC.64 R2, c[0x4][R22] ;  /* 0x0100000016027b82 */ /* 0x0002a20000000a00 */
[----:B------:R-:W-:Y:S01]  /*9420*/  ULDC.64 UR4, c[0x4][0x80] ;  /* 0x0100200000047ab9 */ /* 0x000fe20000000a00 */
[----:B------:R-:W-:Y:S01]  /*9430*/  ULDC.64 UR6, c[0x4][0x88] ;  /* 0x0100220000067ab9 */ /* 0x000fe20000000a00 */
[----:B------:R-:W-:Y:S01]  /*9440*/  ULDC.64 UR8, c[0x4][0x10] ;  /* 0x0100040000087ab9 */ /* 0x000fe20000000a00 */
        /* <DEDUP_REMOVED lines=11> */
.L_x_34:
[----:B------:R-:W-:Y:S02]  /*9500*/  ULDC.64 UR4, c[0x0][0x590] ;  /* 0x0001640000047ab9 */ /* 0x000fe40000000a00 */
[----:B------:R-:W-:Y:S01]  /*9510*/  MOV R153, UR4 ;  /* 0x0000000400997c02 */ /* 0x000fe20008000f00 */
[----:B------:R-:W-:-:S03]  /*9520*/  IMAD.U32 R156, RZ, RZ, UR5 ;  /* 0x00000005ff9c7e24 */ /* 0x000fc6000f8e00ff */
[----:B------:R-:W-:-:S04]  /*9530*/  ISETP.NE.U32.AND P2, PT, R153, RZ, PT ;  /* 0x000000ff9900720c */ /* 0x000fc80003f45070 */
[----:B------:R-:W-:-:S13]  /*9540*/  ISETP.NE.AND.EX P2, PT, R156, RZ, PT, P2 ;  /* 0x000000ff9c00720c */ /* 0x000fda0003f45320 */
[----:B------:R-:W-:Y:S05]  /*9550*/  @!P2 BRA `(.L_x_36) ;  /* 0x000000000034a947 */ /* 0x000fea0003800000 */
[----:B------:R-:W-:Y:S02]  /*9560*/  ULDC.64 UR4, c[0x0][0x588] ;  /* 0x0001620000047ab9 */ /* 0x000fe40000000a00 */
[----:B------:R-:W-:-:S04]  /*9570*/  ISETP.NE.U32.AND P0, PT, RZ, UR4, PT ;  /* 0x00000004ff007c0c */ /* 0x000fc8000bf05070 */
[----:B------:R-:W-:-:S13]  /*9580*/  ISETP.NE.AND.EX P0, PT, RZ, UR5, PT, P0 ;  /* 0x00000005ff007c0c */ /* 0x000fda000bf05300 */
[----:B------:R-:W-:Y:S05]  /*9590*/  @!P0 BRA `(.L_x_37) ;  /* 0x0000000000188947 */ /* 0x000fea0003800000 */
[----:B------:R-:W1:Y:S01]  /*95a0*/  LDC.64 R4, c[0x0][0x588] ;  /* 0x00016200ff047b82 */ /* 0x000e620000000a00 */
[----:B------:R-:W-:-:S04]  /*95b0*/  IMAD R2, R153, UR43, RZ ;  /* 0x0000002b99027c24 */ /* 0x000fc8000f8e02ff */
[----:B-1----:R-:W-:-:S05]  /*95c0*/  IMAD.WIDE R2, R2, 0x4, R4 ;  /* 0x0000000402027825 */ /* 0x002fca00078e0204 */
[----:B------:R1:W5:Y:S01]  /*95d0*/  LDG.E R16, desc[UR54][R2.64] ;  /* 0x0000003602107981 */ /* 0x000362000c1e1900 */
[----:B------:R-:W-:Y:S01]  /*95e0*/  MOV R154, 0x1 ;  /* 0x00000001009a7802 */ /* 0x000fe20000000f00 */
[----:B------:R-:W-:Y:S06]  /*95f0*/  BRA `(.L_x_36) ;  /* 0x00000000000c7947 */ /* 0x000fec0003800000 */
.L_x_37:
[----:B------:R-:W-:Y:S01]  /*9600*/  ULDC UR4, c[0x0][0x580] ;  /* 0x0001600000047ab9 */ /* 0x000fe20000000800 */
[----:B------:R-:W-:Y:S01]  /*9610*/  MOV R154, 0x1 ;  /* 0x00000001009a7802 */ /* 0x000fe20000000f00 */
[----:B------:R-:W-:-:S07]  /*9620*/  IMAD.U32 R16, RZ, RZ, UR4 ;  /* 0x00000004ff107e24 */ /* 0x000fce000f8e00ff */
.L_x_36:
[----:B-1----:R-:W1:Y:S02]  /*9630*/  LDC.64 R2, c[0x0][0x5b0] ;  /* 0x00016c00ff027b82 */ /* 0x002e640000000a00 */
[----:B-1----:R-:W-:-:S04]  /*9640*/  ISETP.NE.U32.AND P0, PT, R2, RZ, PT ;  /* 0x000000ff0200720c */ /* 0x002fc80003f05070 */
        /* <DEDUP_REMOVED lines=10> */
[----:B------:R-:W-:Y:S05]  /*96f0*/  BRA `(.L_x_38) ;  /* 0x0000000000087947 */ /* 0x000fea0003800000 */
.L_x_39:
[----:B------:R-:W-:Y:S02]  /*9700*/  ULDC UR4, c[0x0][0x5a0] ;  /* 0x0001680000047ab9 */ /* 0x000fe40000000800 */
[----:B------:R-:W-:-:S07]  /*9710*/  MOV R17, UR4 ;  /* 0x0000000400117c02 */ /* 0x000fce0008000f00 */
.L_x_38:
[----:B------:R-:W-:Y:S01]  /*9720*/  ULDC.64 UR4, c[0x0][0x588] ;  /* 0x0001620000047ab9 */ /* 0x000fe20000000a00 */
[----:B------:R-:W-:Y:S01]  /*9730*/  ISETP.NE.U32.AND P1, PT, R153, RZ, PT ;  /* 0x000000ff9900720c */ /* 0x000fe20003f25070 */
[----:B------:R-:W-:Y:S02]  /*9740*/  UISETP.NE.U32.AND UP0, UPT, UR4, URZ, UPT ;  /* 0x0000003f0400728c */ /* 0x000fe4000bf05070 */
[----:B------:R-:W-:Y:S02]  /*9750*/  ISETP.NE.U32.AND P3, PT, RZ, UR4, PT ;  /* 0x00000004ff007c0c */ /* 0x000fe4000bf65070 */
[----:B------:R-:W-:Y:S01]  /*9760*/  ISETP.NE.AND.EX P5, PT, R156, RZ, PT, P1 ;  /* 0x000000ff9c00720c */ /* 0x000fe20003fa5310 */
[----:B------:R-:W-:Y:S02]  /*9770*/  UISETP.NE.AND.EX UP0, UPT, UR5, URZ, UPT, UP0 ;  /* 0x0000003f0500728c */ /* 0x000fe4000bf05300 */
[----:B------:R-:W-:Y:S02]  /*9780*/  ISETP.NE.AND.EX P3, PT, RZ, UR5, PT, P3 ;  /* 0x00000005ff007c0c */ /* 0x000fe4000bf65330 */
[----:B------:R-:W-:-:S02]  /*9790*/  PLOP3.LUT P0, PT, PT, PT, PT, 0x8, 0x0 ;  /* 0x000000000000781c */ /* 0x000fc40003f0e170 */
[----:B------:R-:W-:-:S04]  /*97a0*/  PLOP3.LUT P4, PT, PT, PT, UP0, 0x80, 0x0 ;  /* 0x000000000000781c */ /* 0x000fc80003f8f008 */
[----:B------:R-:W-:-:S05]  /*97b0*/  PLOP3.LUT P4, PT, P4, PT, PT, 0x8, 0x0 ;  /* 0x000000000000781c */ /* 0x000fca000278e170 */
[----:B------:R-:W-:Y:S08]  /*97c0*/  @P3 BRA P5, `(.L_x_40) ;  /* 0x0000000000243947 */ /* 0x000ff00002800000 */
[----:B------:R-:W-:Y:S04]  /*97d0*/  BSSY B0, `(.L_x_40) ;  /* 0x0000008000007945 */ /* 0x000fe80003800000 */
[----:B------:R-:W-:Y:S05]  /*97e0*/  @!P2 BRA `(.L_x_41) ;  /* 0x000000000014a947 */ /* 0x000fea0003800000 */
[----:B------:R-:W-:Y:S02]  /*97f0*/  LOP3.LUT P3, RZ, R154, 0xff, RZ, 0xc0, !PT ;  /* 0x000000ff9aff7812 */ /* 0x000fe4000786c0ff */
[----:B------:R-:W-:-:S11]  /*9800*/  PLOP3.LUT P0, PT, P4, PT, PT, 0x80, 0x0 ;  /* 0x000000000000781c */ /* 0x000fd6000270f070 */
[----:B------:R-:W-:Y:S05]  /*9810*/  @!P3 BRA `(.L_x_42) ;  /* 0x00000000000cb947 */ /* 0x000fea0003800000 */
[----:B-----5:R-:W-:Y:S01]  /*9820*/  FSETP.EQ.AND P0, PT, R16, RZ, PT ;  /* 0x000000ff1000720b */ /* 0x020fe20003f02000 */
[----:B------:R-:W-:-:S12]  /*9830*/  BRA `(.L_x_42) ;  /* 0x0000000000047947 */ /* 0x000fd80003800000 */
.L_x_41:
[----:B-----5:R-:W-:-:S13]  /*9840*/  FSETP.EQ.AND P0, PT, R16, RZ, PT ;  /* 0x000000ff1000720b */ /* 0x020fda0003f02000 */
.L_x_42:
[----:B------:R-:W-:Y:S05]  /*9850*/  BSYNC B0 ;  /* 0x0000000000007941 */ /* 0x000fea0003800000 */
.L_x_40:
[----:B------:R-:W-:Y:S04]  /*9860*/  BSSY B0, `(.L_x_43) ;  /* 0x0000007000007945 */ /* 0x000fe80003800000 */
[----:B------:R-:W-:Y:S05]  /*9870*/  @!P2 BRA `(.L_x_44) ;  /* 0x000000000010a947 */ /* 0x000fea0003800000 */
[----:B------:R-:W-:-:S13]  /*9880*/  LOP3.LUT P2, RZ, R154, 0xff, RZ, 0xc0, !PT ;  /* 0x000000ff9aff7812 */ /* 0x000fda000784c0ff */
[----:B------:R-:W-:Y:S05]  /*9890*/  @!P2 BRA `(.L_x_45) ;  /* 0x00000000000ca947 */ /* 0x000fea0003800000 */
[----:B-----5:R-:W-:Y:S01]  /*98a0*/  FSETP.EQ.AND P4, PT, R16, RZ, PT ;  /* 0x000000ff1000720b */ /* 0x020fe20003f82000 */
[----:B------:R-:W-:-:S12]  /*98b0*/  BRA `(.L_x_45) ;  /* 0x0000000000047947 */ /* 0x000fd80003800000 */
.L_x_44:
[----:B-----5:R-:W-:-:S13]  /*98c0*/  FSETP.EQ.AND P4, PT, R16, RZ, PT ;  /* 0x000000ff1000720b */ /* 0x020fda0003f82000 */
.L_x_45:
[----:B------:R-:W-:Y:S05]  /*98d0*/  BSYNC B0 ;  /* 0x0000000000007941 */ /* 0x000fea0003800000 */
.L_x_43:
[----:B------:R-:W-:Y:S01]  /*98e0*/  BSSY B0, `(.L_x_46) ;  /* 0x0000024000007945 */ /* 0x000fe20003800000 */
[----:B------:R-:W-:Y:S02]  /*98f0*/  MOV R0, RZ ;  /* 0x000000ff00007202 */ /* 0x000fe40000000f00 */
[----:B------:R-:W-:Y:S02]  /*9900*/  CS2R R8, SRZ ;  /* 0x0000000000087805 */ /* 0x000fe4000001ff00 */
[----:B------:R-:W-:Y:S02]  /*9910*/  CS2R R10, SRZ ;  /* 0x00000000000a7805 */ /* 0x000fe4000001ff00 */
[----:B------:R-:W-:Y:S02]  /*9920*/  CS2R R4, SRZ ;  /* 0x0000000000047805 */ /* 0x000fe4000001ff00 */
[----:B------:R-:W-:Y:S01]  /*9930*/  CS2R R6, SRZ ;  /* 0x0000000000067805 */ /* 0x000fe2000001ff00 */
[----:B------:R-:W-:Y:S06]  /*9940*/  @P0 BRA `(.L_x_47) ;  /* 0x0000000000740947 */ /* 0x000fec0003800000 */
[----:B------:R-:W-:-:S13]  /*9950*/  ISETP.NE.AND P2, PT, R18, 0x3, PT ;  /* 0x000000031200780c */ /* 0x000fda0003f45270 */
[----:B------:R-:W-:Y:S05]  /*9960*/  @!P2 BRA `(.L_x_48) ;  /* 0x000000000004a947 */ /* 0x000fea0003800000 */
[----:B------:R-:W-:Y:S01]  /*9970*/  BPT.TRAP 0x1 ;  /* 0x000000040000795c */ /* 0x000fe20000300000 */
.L_x_48:
[----:B------:R-:W-:-:S04]  /*9980*/  SHF.L.U32 R0, RZ, 0x1f, RZ ;  /* 0x0000001fff007819 */ /* 0x000fc800000006ff */
[----:B------:R-:W2:Y:S02]  /*9990*/  SYNCS.PHASECHK.TRANS64.TRYWAIT P2, [UR49+0x30], R0 ;  /* 0x00003000ff0075a7 */ /* 0x000ea40008040171 */
[----:B--2---:R-:W-:Y:S05]  /*99a0*/  @!P2 BRA `(.L_x_49) ;  /* 0x000000bc00eca947 */ /* 0x004fea0003800000 */
.L_x_354:
[----:B-1----:R-:W-:Y:S01]  /*99b0*/  IMAD.MOV.U32 R0, RZ, RZ, 0x1 ;  /* 0x00000001ff007424 */ /* 0x002fe200078e00ff */
[----:B------:R-:W-:Y:S02]  /*99c0*/  CS2R R8, SRZ ;  /* 0x0000000000087805 */ /* 0x000fe4000001ff00 */
[----:B------:R-:W-:Y:S02]  /*99d0*/  CS2R R10, SRZ ;  /* 0x00000000000a7805 */ /* 0x000fe4000001ff00 */
[----:B------:R-:W-:Y:S02]  /*99e0*/  CS2R R4, SRZ ;  /* 0x0000000000047805 */ /* 0x000fe4000001ff00 */
[----:B------:R-:W-:Y:S01]  /*99f0*/  CS2R R6, SRZ ;  /* 0x0000000000067805 */ /* 0x000fe2000001ff00 */
[----:B------:R-:W-:Y:S06]  /*9a00*/  @P4 BRA `(.L_x_47) ;  /* 0x0000000000444947 */ /* 0x000fec0003800000 */
[----:B------:R-:W1:Y:S01]  /*9a10*/  S2R R12, SR_TID.X ;  /* 0x00000000000c7919 */ /* 0x000e620000002100 */
[----:B------:R-:W-:Y:S05]  /*9a20*/  WARPSYNC.ALL ;  /* 0x0000000000007948 */ /* 0x000fea0003800000 */
[C---:B-1----:R-:W-:Y:S02]  /*9a30*/  SHF.L.U32 R2, R12.reuse, 0x4, RZ ;  /* 0x000000040c027819 */ /* 0x042fe400000006ff */
[----:B------:R-:W-:Y:S02]  /*9a40*/  SHF.L.U32 R3, R12, 0x5, RZ ;  /* 0x000000050c037819 */ /* 0x000fe400000006ff */
[----:B------:R-:W-:-:S02]  /*9a50*/  LOP3.LUT R2, R2, 0xe00, RZ, 0xc0, !PT ;  /* 0x00000e0002027812 */ /* 0x000fc400078ec0ff */
[----:B------:R-:W-:Y:S02]  /*9a60*/  LOP3.LUT R8, R3, 0xc0, RZ, 0xc0, !PT ;  /* 0x000000c003087812 */ /* 0x000fe400078ec0ff */
[----:B------:R-:W-:-:S04]  /*9a70*/  LOP3.LUT R2, R2, 0x20, R3, 0xf8, !PT ;  /* 0x0000002002027812 */ /* 0x000fc800078ef803 */
[----:B------:R-:W-:Y:S02]  /*9a80*/  LOP3.LUT R2, R2, 0x100, R3, 0xf8, !PT ;  /* 0x0000010002027812 */ /* 0x000fe400078ef803 */
[----:B------:R-:W-:-:S04]  /*9a90*/  SHF.R.U32.HI R3, RZ, 0x1, R12 ;  /* 0x00000001ff037819 */ /* 0x000fc8000001160c */
[----:B------:R-:W-:Y:S01]  /*9aa0*/  LOP3.LUT R8, R8, 0x8, R3, 0xf8, !PT ;  /* 0x0000000808087812 */ /* 0x000fe200078ef803 */
[----:B------:R-:W-:-:S05]  /*9ab0*/  IMAD.SHL.U32 R3, R12, 0x4, RZ ;  /* 0x000000040c037824 */ /* 0x000fca00078e00ff */
[----:B------:R-:W-:-:S04]  /*9ac0*/  LOP3.LUT R8, R8, 0x18, R3, 0x78, !PT ;  /* 0x0000001808087812 */ /* 0x000fc800078e7803 */
[----:B------:R-:W-:-:S04]  /*9ad0*/  LOP3.LUT R8, R2, R8, RZ, 0xfc, !PT ;  /* 0x0000000802087212 */ /* 0x000fc800078efcff */
[----:B------:R-:W-:-:S04]  /*9ae0*/  LEA R8, R8, UR49, 0x1 ;  /* 0x0000003108087c11 */ /* 0x000fc8000f8e08ff */
[----:B------:R-:W-:Y:S02]  /*9af0*/  LEA R4, R19, R8, 0x1 ;  /* 0x0000000813047211 */ /* 0x000fe400078e08ff */
[----:B------:R-:W2:Y:S04]  /*9b00*/  LDSM.16.M88.4 R8, [R8+0x200] ;  /* 0x000200000808783b */ /* 0x000ea80000000200 */
[----:B------:R-:W3:Y:S02]  /*9b10*/  LDSM.16.M88.4 R4, [R4+0x200] ;  /* 0x000200000404783b */ /* 0x000ee40000000200 */
.L_x_47:
[----:B------:R-:W-:Y:S05]  /*9b20*/  BSYNC B0 ;  /* 0x0000000000007941 */ /* 0x000fea0003800000 */
.L_x_46:
[----:B-1----:R-:W4:Y:S04]  /*9b30*/  LDL.LU R2, [R1] ;  /* 0x0000000001027983 */ /* 0x002f280000300800 */
[----:B------:R-:W3:Y:S04]  /*9b40*/  LDL.LU R12, [R1+0x4] ;  /* 0x00000400010c7983 */ /* 0x000ee80000300800 */
        /* <DEDUP_REMOVED lines=13> */
[----:B------:R-:W3:Y:S01]  /*9c20*/  LDL.LU R158, [R1+0x3c] ;  /* 0x00003c00019e7983 */ /* 0x000ee20000300800 */
[----:B--2---:R-:W-:Y:S01]  /*9c30*/  HADD2.F32 R3, -RZ, R8.H0_H0 ;  /* 0x20000008ff037230 */ /* 0x004fe20000004100 */
[----:B------:R-:W-:Y:S05]  /*9c40*/  WARPSYNC.ALL ;  /* 0x0000000000007948 */ /* 0x000fea0003800000 */
[----:B------:R-:W-:Y:S01]  /*9c50*/  ISETP.GT.U32.AND P2, PT, R157, 0x3e, PT ;  /* 0x0000003e9d00780c */ /* 0x000fe20003f44070 */
[----:B------:R-:W-:Y:S01]  /*9c60*/  BSSY B0, `(.L_x_50) ;  /* 0x0000056000007945 */ /* 0x000fe20003800000 */
[----:B----45:R-:W-:-:S04]  /*9c70*/  FMUL R2, R17, R2 ;  /* 0x0000000211027220 */ /* 0x030fc80000400000 */
[----:B------:R-:W-:Y:S01]  /*9c80*/  FFMA R3, R16, R3, R2 ;  /* 0x0000000310037223 */ /* 0x000fe20000000002 */
[----:B------:R-:W-:Y:S02]  /*9c90*/  HADD2.F32 R2, -RZ, R8.H1_H1 ;  /* 0x30000008ff027230 */ /* 0x000fe40000004100 */
[----:B---3--:R-:W-:-:S04]  /*9ca0*/  FMUL R12, R17, R12 ;  /* 0x0000000c110c7220 */ /* 0x008fc80000400000 */
[----:B------:R-:W-:Y:S01]  /*9cb0*/  FFMA R12, R16, R2, R12 ;  /* 0x00000002100c7223 */ /* 0x000fe2000000000c */
[C---:B------:R-:W-:Y:S01]  /*9cc0*/  FMUL R2, R17.reuse, R162 ;  /* 0x000000a211027220 */ /* 0x040fe20000400000 */
[C---:B------:R-:W-:Y:S01]  /*9cd0*/  FMUL R13, R17.reuse, R13 ;  /* 0x0000000d110d7220 */ /* 0x040fe20000400000 */
[----:B------:R-:W1:Y:S02]  /*9ce0*/  S2R R162, SR_TID.X ;  /* 0x0000000000a27919 */ /* 0x000e640000002100 */
[----:B------:R-:W-:Y:S01]  /*9cf0*/  F2FP.RELU.F16.F32.PACK_AB R12, R12, R3 ;  /* 0x000000030c0c723e */ /* 0x000fe200000008ff */
[----:B------:R-:W-:Y:S02]  /*9d00*/  HADD2.F32 R3, -RZ, R9.H0_H0 ;  /* 0x20000009ff037230 */ /* 0x000fe40000004100 */
[----:B------:R-:W-:-:S03]  /*9d10*/  FMUL R14, R17, R14 ;  /* 0x0000000e110e7220 */ /* 0x000fc60000400000 */
[----:B------:R-:W-:Y:S01]  /*9d20*/  FFMA R3, R16, R3, R2 ;  /* 0x0000000310037223 */ /* 0x000fe20000000002 */
[----:B------:R-:W-:-:S05]  /*9d30*/  HADD2.F32 R2, -RZ, R9.H1_H1 ;  /* 0x30000009ff027230 */ /* 0x000fca0000004100 */
[----:B------:R-:W-:Y:S01]  /*9d40*/  FFMA R13, R16, R2, R13 ;  /* 0x00000002100d7223 */ /* 0x000fe2000000000d */
[----:B------:R-:W-:-:S04]  /*9d50*/  FMUL R2, R17, R21 ;  /* 0x0000001511027220 */ /* 0x000fc80000400000 */
[----:B------:R-:W-:Y:S01]  /*9d60*/  F2FP.RELU.F16.F32.PACK_AB R13, R13, R3 ;  /* 0x000000030d0d723e */ /* 0x000fe200000008ff */
[----:B------:R-:W-:-:S05]  /*9d70*/  HADD2.F32 R3, -RZ, R10.H0_H0 ;  /* 0x2000000aff037230 */ /* 0x000fca0000004100 */
[----:B------:R-:W-:Y:S01]  /*9d80*/  FFMA R3, R16, R3, R2 ;  /* 0x0000000310037223 */ /* 0x000fe20000000002 */
[----:B------:R-:W-:-:S05]  /*9d90*/  HADD2.F32 R2, -RZ, R10.H1_H1 ;  /* 0x3000000aff027230 */ /* 0x000fca0000004100 */
[----:B------:R-:W-:Y:S01]  /*9da0*/  FFMA R14, R16, R2, R14 ;  /* 0x00000002100e7223 */ /* 0x000fe2000000000e */
[----:B------:R-:W-:Y:S01]  /*9db0*/  FMUL R2, R17, R20 ;  /* 0x0000001411027220 */ /* 0x000fe20000400000 */
[----:B-1----:R-:W-:-:S03]  /*9dc0*/  IMAD.SHL.U32 R21, R162, 0x20, RZ ;  /* 0x00000020a2157824 */ /* 0x002fc600078e00ff */
[----:B------:R-:W-:Y:S01]  /*9dd0*/  F2FP.RELU.F16.F32.PACK_AB R14, R14, R3 ;  /* 0x000000030e0e723e */ /* 0x000fe200000008ff */
[----:B------:R-:W-:-:S05]  /*9de0*/  HADD2.F32 R3, -RZ, R11.H0_H0 ;  /* 0x2000000bff037230 */ /* 0x000fca0000004100 */
[----:B------:R-:W-:Y:S01]  /*9df0*/  FFMA R20, R16, R3, R2 ;  /* 0x0000000310147223 */ /* 0x000fe20000000002 */
[----:B------:R-:W-:Y:S02]  /*9e00*/  HADD2.F32 R3, -RZ, R11.H1_H1 ;  /* 0x3000000bff037230 */ /* 0x000fe40000004100 */
[----:B------:R-:W-:-:S04]  /*9e10*/  FMUL R2, R17, R15 ;  /* 0x0000000f11027220 */ /* 0x000fc80000400000 */
[----:B------:R-:W-:Y:S01]  /*9e20*/  FFMA R15, R16, R3, R2 ;  /* 0x00000003100f7223 */ /* 0x000fe20000000002 */
[----:B------:R-:W-:-:S04]  /*9e30*/  SHF.L.U32 R2, R162, 0x4, RZ ;  /* 0x00000004a2027819 */ /* 0x000fc800000006ff */
[----:B------:R-:W-:Y:S02]  /*9e40*/  LOP3.LUT R2, R2, 0xe00, RZ, 0xc0, !PT ;  /* 0x00000e0002027812 */ /* 0x000fe400078ec0ff */
[----:B------:R-:W-:Y:S02]  /*9e50*/  F2FP.RELU.F16.F32.PACK_AB R15, R15, R20 ;  /* 0x000000140f0f723e */ /* 0x000fe400000008ff */
[----:B------:R-:W-:-:S04]  /*9e60*/  LOP3.LUT R2, R2, 0x20, R21, 0xf8, !PT ;  /* 0x0000002002027812 */ /* 0x000fc800078ef815 */
[----:B------:R-:W-:Y:S02]  /*9e70*/  LOP3.LUT R3, R2, 0x100, R21, 0xf8, !PT ;  /* 0x0000010002037812 */ /* 0x000fe400078ef815 */
[----:B------:R-:W-:Y:S02]  /*9e80*/  LOP3.LUT R2, R21, 0xc0, RZ, 0xc0, !PT ;  /* 0x000000c015027812 */ /* 0x000fe400078ec0ff */
[----:B------:R-:W-:-:S04]  /*9e90*/  SHF.R.U32.HI R21, RZ, 0x1, R162 ;  /* 0x00000001ff157819 */ /* 0x000fc800000116a2 */
[----:B------:R-:W-:Y:S02]  /*9ea0*/  LOP3.LUT R2, R2, 0x8, R21, 0xf8, !PT ;  /* 0x0000000802027812 */ /* 0x000fe400078ef815 */
[----:B------:R-:W-:-:S04]  /*9eb0*/  SHF.L.U32 R21, R162, 0x2, RZ ;  /* 0x00000002a2157819 */ /* 0x000fc800000006ff */
[----:B------:R-:W-:-:S04]  /*9ec0*/  LOP3.LUT R2, R2, 0x18, R21, 0x78, !PT ;  /* 0x0000001802027812 */ /* 0x000fc800078e7815 */
[----:B------:R-:W-:-:S04]  /*9ed0*/  LOP3.LUT R2, R3, R2, RZ, 0xfc, !PT ;  /* 0x0000000203027212 */ /* 0x000fc800078efcff */
[----:B------:R-:W-:Y:S01]  /*9ee0*/  LEA R3, R2, UR49, 0x1 ;  /* 0x0000003102037c11 */ /* 0x000fe2000f8e08ff */
[----:B------:R-:W-:-:S04]  /*9ef0*/  FMUL R2, R17, R152 ;  /* 0x0000009811027220 */ /* 0x000fc80000400000 */
[----:B------:R1:W-:Y:S02]  /*9f00*/  STSM.16.M88.4 [R3+0x200], R12 ;  /* 0x0002000c03007844 */ /* 0x0003e40000000200 */
[--C-:B-1----:R-:W-:Y:S02]  /*9f10*/  HADD2.F32 R13, -RZ, R4.reuse.H0_H0 ;  /* 0x20000004ff0d7230 */ /* 0x102fe40000004100 */
[----:B------:R-:W-:Y:S01]  /*9f20*/  FMUL R14, R17, R155 ;  /* 0x0000009b110e7220 */ /* 0x000fe20000400000 */
[----:B------:R-:W-:-:S03]  /*9f30*/  HADD2.F32 R12, -RZ, R4.H1_H1 ;  /* 0x30000004ff0c7230 */ /* 0x000fc60000004100 */
[C---:B------:R-:W-:Y:S01]  /*9f40*/  FFMA R155, R16.reuse, R13, R14 ;  /* 0x0000000d109b7223 */ /* 0x040fe2000000000e */
[--C-:B------:R-:W-:Y:S02]  /*9f50*/  HADD2.F32 R13, -RZ, R5.reuse.H0_H0 ;  /* 0x20000005ff0d7230 */ /* 0x100fe40000004100 */
[----:B------:R-:W-:Y:S01]  /*9f60*/  FFMA R152, R16, R12, R2 ;  /* 0x0000000c10987223 */ /* 0x000fe20000000002 */
[----:B------:R-:W-:Y:S02]  /*9f70*/  HADD2.F32 R12, -RZ, R5.H1_H1 ;  /* 0x30000005ff0c7230 */ /* 0x000fe40000004100 */
[C---:B------:R-:W-:Y:S01]  /*9f80*/  FMUL R14, R17.reuse, R23 ;  /* 0x00000017110e7220 */ /* 0x040fe20000400000 */
[----:B------:R-:W-:-:S03]  /*9f90*/  FMUL R2, R17, R22 ;  /* 0x0000001611027220 */ /* 0x000fc60000400000 */
[C---:B------:R-:W-:Y:S01]  /*9fa0*/  FFMA R23, R16.reuse, R13, R14 ;  /* 0x0000000d10177223 */ /* 0x040fe2000000000e */
[C---:B------:R-:W-:Y:S01]  /*9fb0*/  FFMA R22, R16.reuse, R12, R2 ;  /* 0x0000000c10167223 */ /* 0x040fe20000000002 */
[--C-:B------:R-:W-:Y:S02]  /*9fc0*/  HADD2.F32 R13, -RZ, R6.reuse.H0_H0 ;  /* 0x20000006ff0d7230 */ /* 0x100fe40000004100 */
[C---:B------:R-:W-:Y:S01]  /*9fd0*/  FMUL R14, R17.reuse, R161 ;  /* 0x000000a1110e7220 */ /* 0x040fe20000400000 */
[----:B------:R-:W-:Y:S02]  /*9fe0*/  HADD2.F32 R12, -RZ, R6.H1_H1 ;  /* 0x30000006ff0c7230 */ /* 0x000fe40000004100 */
[----:B------:R-:W-:Y:S01]  /*9ff0*/  FMUL R2, R17, R160 ;  /* 0x000000a011027220 */ /* 0x000fe20000400000 */
[C---:B------:R-:W-:Y:S01]  /*a000*/  FFMA R21, R16.reuse, R13, R14 ;  /* 0x0000000d10157223 */ /* 0x040fe2000000000e */
[--C-:B------:R-:W-:Y:S02]  /*a010*/  HADD2.F32 R13, -RZ, R7.reuse.H0_H0 ;  /* 0x20000007ff0d7230 */ /* 0x100fe40000004100 */
[----:B------:R-:W-:Y:S01]  /*a020*/  FFMA R20, R16, R12, R2 ;  /* 0x0000000c10147223 */ /* 0x000fe20000000002 */
[----:B------:R-:W-:-:S02]  /*a030*/  HADD2.F32 R12, -RZ, R7.H1_H1 ;  /* 0x30000007ff0c7230 */ /* 0x000fc40000004100 */
[C---:B------:R-:W-:Y:S01]  /*a040*/  FMUL R14, R17.reuse, R159 ;  /* 0x0000009f110e7220 */ /* 0x040fe20000400000 */
[----:B------:R-:W-:-:S03]  /*a050*/  FMUL R2, R17, R158 ;  /* 0x0000009e11027220 */ /* 0x000fc60000400000 */
[C---:B------:R-:W-:Y:S01]  /*a060*/  FFMA R15, R16.reuse, R13, R14 ;  /* 0x0000000d100f7223 */ /* 0x040fe2000000000e */
[----:B------:R-:W-:Y:S01]  /*a070*/  FFMA R2, R16, R12, R2 ;  /* 0x0000000c10027223 */ /* 0x000fe20000000002 */
[----:B------:R-:W-:Y:S02]  /*a080*/  F2FP.RELU.F16.F32.PACK_AB R14, R20, R21 ;  /* 0x00000015140e723e */ /* 0x000fe400000008ff */
[----:B------:R-:W-:Y:S02]  /*a090*/  F2FP.RELU.F16.F32.PACK_AB R12, R152, R155 ;  /* 0x0000009b980c723e */ /* 0x000fe400000008ff */
[----:B------:R-:W-:Y:S02]  /*a0a0*/  F2FP.RELU.F16.F32.PACK_AB R13, R22, R23 ;  /* 0x00000017160d723e */ /* 0x000fe400000008ff */
[----:B------:R-:W-:Y:S02]  /*a0b0*/  F2FP.RELU.F16.F32.PACK_AB R15, R2, R15 ;  /* 0x0000000f020f723e */ /* 0x000fe400000008ff */
[----:B------:R-:W-:-:S05]  /*a0c0*/  LEA R21, R19, R3, 0x1 ;  /* 0x0000000313157211 */ /* 0x000fca00078e08ff */
[----:B------:R1:W-:Y:S01]  /*a0d0*/  STSM.16.M88.4 [R21+0x200], R12 ;  /* 0x0002000c15007844 */ /* 0x0003e20000000200 */
[----:B------:R-:W-:Y:S01]  /*a0e0*/  @!PT LDS RZ, [RZ] ;  /* 0x00000000fffff984 */ /* 0x000fe20000000800 */
[----:B------:R-:W-:Y:S01]  /*a0f0*/  @!PT LDS RZ, [RZ] ;  /* 0x00000000fffff984 */ /* 0x000fe20000000800 */
[----:B------:R-:W-:Y:S01]  /*a100*/  @!PT LDS RZ, [RZ] ;  /* 0x00000000fffff984 */ /* 0x000fe20000000800 */
[----:B------:R-:W-:Y:S01]  /*a110*/  @!PT LDS RZ, [RZ] ;  /* 0x00000000fffff984 */ /* 0x000fe20000000800 */
[----:B------:R2:W-:Y:S06]  /*a120*/  MEMBAR.ALL.CTA ;  /* 0x0000000000007992 */ /* 0x0005ec0000008000 */
[----:B--2---:R-:W2:Y:S02]  /*a130*/  FENCE.VIEW.ASYNC.S ;  /* 0x00000000000073c6 */ /* 0x004ea40000000000 */
[----:B--2---:R-:W-:Y:S06]  /*a140*/  BAR.SYNC.DEFER_BLOCKING 0x1, 0x100 ;  /* 0x0044000000007b1d */ /* 0x004fec0000010000 */
[----:B------:R-:W-:Y:S05]  /*a150*/  @P2 BRA `(.L_x_51) ;  /* 0x0000000000182947 */ /* 0x000fea0003800000 */
[----:B------:R-:W-:Y:S02]  /*a160*/  UIADD3 UR4, UP0, UR50, 0x4f0, URZ ;  /* 0x000004f032047890 */ /* 0x000fe4000ff1e03f */
[----:B------:R-:W-:Y:S02]  /*a170*/  UIADD3 UR40, UR49, 0x200, URZ ;  /* 0x0000020031287890 */ /* 0x000fe4000fffe03f */
[----:B------:R-:W-:-:S09]  /*a180*/  UIADD3.X UR5, URZ, UR51, URZ, UP0, !UPT ;  /* 0x000000333f057290 */ /* 0x000fd200087fe43f */
[----:B------:R2:W-:Y:S01]  /*a190*/  UTMASTG.3D [UR40], [UR4] ;  /* 0x00000028040073b5 */ /* 0x0005e20008010000 */
[----:B------:R0:W-:Y:S01]  /*a1a0*/  UTMACMDFLUSH ;  /* 0x00000000000079b7 */ /* 0x0001e20000000000 */
[----:B--2---:R-:W-:-:S04]  /*a1b0*/  DEPBAR.LE SB0, 0x1 ;  /* 0x000080400000791a */ /* 0x004fc80000000000 */
.L_x_51:
[----:B------:R-:W-:Y:S05]  /*a1c0*/  BSYNC B0 ;  /* 0x0000000000007941 */ /* 0x000fea0003800000 */
.L_x_50:
[----:B------:R-:W-:Y:S01]  /*a1d0*/  BAR.SYNC.DEFER_BLOCKING 0x1, 0x100 ;  /* 0x0044000000007b1d */ /* 0x000fe20000010000 */
[----:B------:R-:W-:Y:S01]  /*a1e0*/  ISETP.NE.AND P3, PT, RZ, UR39, PT ;  /* 0x00000027ff007c0c */ /* 0x000fe2000bf65270 */
[----:B------:R-:W-:-:S05]  /*a1f0*/  VIADD R20, R3, 0x200 ;  /* 0x0000020003147836 */ /* 0x000fca0000000000 */
[----:B------:R-:W-:-:S07]  /*a200*/  LEA R152, R19, R20, 0x1 ;  /* 0x0000001413987211 */ /* 0x000fce00078e08ff */
[----:B------:R-:W-:Y:S05]  /*a210*/  @!P3 BRA `(.L_x_52) ;  /* 0x000000000034b947 */ /* 0x000fea0003800000 */
[----:B------:R-:W-:Y:S04]  /*a220*/  BSSY B0, `(.L_x_53) ;  /* 0x0000009000007945 */ /* 0x000fe80003800000 */
[----:B------:R-:W-:Y:S05]  /*a230*/  @P0 BRA `(.L_x_54) ;  /* 0x00000000001c0947 */ /* 0x000fea0003800000 */
[----:B------:R-:W-:-:S13]  /*a240*/  ISETP.NE.AND P3, PT, R18, 0x3, PT ;  /* 0x000000031200780c */ /* 0x000fda0003f65270 */
[----:B------:R-:W-:Y:S05]  /*a250*/  @!P3 BRA `(.L_x_55) ;  /* 0x000000000004b947 */ /* 0x000fea0003800000 */
[----:B------:R-:W-:Y:S01]  /*a260*/  BPT.TRAP 0x1 ;  /* 0x000000040000795c */ /* 0x000fe20000300000 */
.L_x_55:
[----:B------:R-:W-:-:S04]  /*a270*/  ULEA UR4, UR36, UR49, 0x3 ;  /* 0x0000003124047291 */ /* 0x000fc8000f8e183f */
[----:B------:R-:W-:-:S04]  /*a280*/  UIADD3 UR4, UR4, 0x50, URZ ;  /* 0x0000005004047890 */ /* 0x000fc8000fffe03f */
[----:B------:R-:W-:-:S09]  /*a290*/  UPRMT UR4, UR48, 0x654, UR4 ;  /* 0x0000065430047896 */ /* 0x000fd20008000004 */
[----:B------:R-:W-:Y:S03]  /*a2a0*/  SYNCS.ARRIVE.TRANS64.RED.A1T0 RZ, [UR4], RZ ;  /* 0x000000ffffff79a7 */ /* 0x000fe60008100404 */
.L_x_54:
[----:B------:R-:W-:Y:S05]  /*a2b0*/  BSYNC B0 ;  /* 0x0000000000007941 */ /* 0x000fea0003800000 */
.L_x_53:
[----:B------:R-:W-:-:S04]  /*a2c0*/  UIADD3 UR36, UR36, 0x1, URZ ;  /* 0x0000000124247890 */ /* 0x000fc8000fffe03f */
[----:B------:R-:W-:-:S04]  /*a2d0*/  UISETP.NE.AND UP0, UPT, UR36, 0x4, UPT ;  /* 0x000000042400788c */ /* 0x000fc8000bf05270 */
[----:B------:R-:W-:-:S12]  /*a2e0*/  USEL UR36, UR36, URZ, UP0 ;  /* 0x0000003f24247287 */ /* 0x000fd80008000000 */
.L_x_52:
[----:B------:R-:W-:Y:S04]  /*a2f0*/  BSSY B0, `(.L_x_56) ;  /* 0x0000011000007945 */ /* 0x000fe80003800000 */
[----:B------:R-:W-:Y:S05]  /*a300*/  @P0 BRA `(.L_x_57) ;  /* 0x00000000003c0947 */ /* 0x000fea0003800000 */
[----:B------:R-:W-:-:S13]  /*a310*/  ISETP.NE.AND P3, PT, R18, 0x3, PT ;  /* 0x000000031200780c */ /* 0x000fda0003f65270 */
[----:B------:R-:W-:Y:S05]  /*a320*/  @!P3 BRA `(.L_x_58) ;  /* 0x000000000004b947 */ /* 0x000fea0003800000 */
[----:B------:R-:W-:Y:S01]  /*a330*/  BPT.TRAP 0x1 ;  /* 0x000000040000795c */ /* 0x000fe20000300000 */
.L_x_58:
[----:B------:R-:W-:Y:S01]  /*a340*/  LEA R2, R0, UR49, 0x3 ;  /* 0x0000003100027c11 */ /* 0x000fe2000f8e18ff */
[----:B------:R-:W-:Y:S01]  /*a350*/  BSSY B1, `(.L_x_59) ;  /* 0x0000004000017945 */ /* 0x000fe20003800000 */
[----:B-1----:R-:W-:-:S04]  /*a360*/  SHF.L.U32 R12, RZ, 0x1f, RZ ;  /* 0x0000001fff0c7819 */ /* 0x002fc800000006ff */
[----:B------:R-:W1:Y:S02]  /*a370*/  SYNCS.PHASECHK.TRANS64.TRYWAIT P3, [R2+URZ+0x30], R12 ;  /* 0x0000300c020075a7 */ /* 0x000e64000806017f */
[----:B-1----:R-:W-:Y:S05]  /*a380*/  @!P3 BRA `(.L_x_60) ;  /* 0x000000b4008cb947 */ /* 0x002fea0003800000 */
.L_x_355:
[----:B------:R-:W-:Y:S05]  /*a390*/  BSYNC B1 ;  /* 0x0000000000017941 */ /* 0x000fea0003800000 */
.L_x_59:
[C---:B-1----:R-:W-:Y:S01]  /*a3a0*/  @!P4 LEA R2, R0.reuse, R20, 0xd ;  /* 0x000000140002c211 */ /* 0x042fe200078e68ff */
[----:B------:R-:W-:Y:S05]  /*a3b0*/  @!P4 WARPSYNC.ALL ;  /* 0x000000000000c948 */ /* 0x000fea0003800000 */
[----:B------:R1:W2:Y:S01]  /*a3c0*/  @!P4 LDSM.16.M88.4 R8, [R2] ;  /* 0x000000000208c83b */ /* 0x0002a20000000200 */
[----:B------:R-:W-:Y:S01]  /*a3d0*/  IADD3 R0, R0, 0x1, RZ ;  /* 0x0000000100007810 */ /* 0x000fe20007ffe0ff */
[----:B-1----:R-:W-:-:S05]  /*a3e0*/  @!P4 IMAD R2, R19, 0x2, R2 ;  /* 0x000000021302c824 */ /* 0x002fca00078e0202 */
[----:B------:R3:W4:Y:S02]  /*a3f0*/  @!P4 LDSM.16.M88.4 R4, [R2] ;  /* 0x000000000204c83b */ /* 0x0007240000000200 */
.L_x_57:
[----:B------:R-:W-:Y:S05]  /*a400*/  BSYNC B0 ;  /* 0x0000000000007941 */ /* 0x000fea0003800000 */
.L_x_56:
[--C-:B--23--:R-:W-:Y:S02]  /*a410*/  HADD2.F32 R2, -RZ, R8.reuse.H0_H0 ;  /* 0x20000008ff027230 */ /* 0x10cfe40000004100 */
[C---:B------:R-:W-:Y:S01]  /*a420*/  FMUL R24, R17.reuse, R24 ;  /* 0x0000001811187220 */ /* 0x040fe20000400000 */
[C---:B------:R-:W-:Y:S01]  /*a430*/  FMUL R25, R17.reuse, R25 ;  /* 0x0000001911197220 */ /* 0x040fe20000400000 */
[C---:B------:R-:W-:Y:S01]  /*a440*/  FMUL R26, R17.reuse, R26 ;  /* 0x0000001a111a7220 */ /* 0x040fe20000400000 */
[C---:B------:R-:W-:Y:S01]  /*a450*/  FMUL R27, R17.reuse, R27 ;  /* 0x0000001b111b7220 */ /* 0x040fe20000400000 */
[C---:B-1----:R-:W-:Y:S01]  /*a460*/  FFMA R12, R16.reuse, R2, R24 ;  /* 0x00000002100c7223 */ /* 0x042fe20000000018 */
[----:B------:R-:W-:Y:S02]  /*a470*/  HADD2.F32 R2, -RZ, R8.H1_H1 ;  /* 0x30000008ff027230 */ /* 0x000fe40000004100 */
[C---:B------:R-:W-:Y:S01]  /*a480*/  FMUL R28, R17.reuse, R28 ;  /* 0x0000001c111c7220 */ /* 0x040fe20000400000 */
[C---:B------:R-:W-:Y:S01]  /*a490*/  FMUL R29, R17.reuse, R29 ;  /* 0x0000001d111d7220 */ /* 0x040fe20000400000 */
[C---:B------:R-:W-:Y:S01]  /*a4a0*/  FMUL R30, R17.reuse, R30 ;  /* 0x0000001e111e7220 */ /* 0x040fe20000400000 */
[----:B------:R-:W-:Y:S01]  /*a4b0*/  FMUL R31, R17, R31 ;  /* 0x0000001f111f7220 */ /* 0x000fe20000400000 */
[----:B------:R-:W-:Y:S01]  /*a4c0*/  FFMA R2, R16, R2, R25 ;  /* 0x0000000210027223 */ /* 0x000fe20000000019 */
[----:B------:R-:W-:Y:S05]  /*a4d0*/  WARPSYNC.ALL ;  /* 0x0000000000007948 */ /* 0x000fea0003800000 */
[----:B------:R-:W-:Y:S01]  /*a4e0*/  F2FP.RELU.F16.F32.PACK_AB R12, R2, R12 ;  /* 0x0000000c020c723e */ /* 0x000fe200000008ff */
[----:B------:R-:W-:-:S02]  /*a4f0*/  HADD2.F32 R2, -RZ, R9.H0_H0 ;  /* 0x20000009ff027230 */ /* 0x000fc40000004100 */
[C---:B------:R-:W-:Y:S01]  /*a500*/  FMUL R32, R17.reuse, R32 ;  /* 0x0000002011207220 */ /* 0x040fe20000400000 */
[C---:B------:R-:W-:Y:S01]  /*a510*/  FMUL R33, R17.reuse, R33 ;  /* 0x0000002111217220 */ /* 0x040fe20000400000 */
[C---:B------:R-:W-:Y:S01]  /*a520*/  FMUL R34, R17.reuse, R34 ;  /* 0x0000002211227220 */ /* 0x040fe20000400000 */
[C---:B------:R-:W-:Y:S01]  /*a530*/  FMUL R35, R17.reuse, R35 ;  /* 0x0000002311237220 */ /* 0x040fe20000400000 */
[C---:B------:R-:W-:Y:S01]  /*a540*/  FFMA R13, R16.reuse, R2, R26 ;  /* 0x00000002100d7223 */ /* 0x040fe2000000001a */
[----:B------:R-:W-:Y:S02]  /*a550*/  HADD2.F32 R2, -RZ, R9.H1_H1 ;  /* 0x30000009ff027230 */ /* 0x000fe40000004100 */
[C---:B------:R-:W-:Y:S01]  /*a560*/  FMUL R36, R17.reuse, R36 ;  /* 0x0000002411247220 */ /* 0x040fe20000400000 */
[C---:B------:R-:W-:Y:S01]  /*a570*/  FMUL R37, R17.reuse, R37 ;  /* 0x0000002511257220 */ /* 0x040fe20000400000 */
[C---:B------:R-:W-:Y:S01]  /*a580*/  FMUL R38, R17.reuse, R38 ;  /* 0x0000002611267220 */ /* 0x040fe20000400000 */
[----:B------:R-:W-:Y:S01]  /*a590*/  FMUL R39, R17, R39 ;  /* 0x0000002711277220 */ /* 0x000fe20000400000 */
[----:B------:R-:W-:Y:S01]  /*a5a0*/  FFMA R2, R16, R2, R27 ;  /* 0x0000000210027223 */ /* 0x000fe2000000001b */
[----:B------:R-:W-:Y:S04]  /*a5b0*/  BSSY B0, `(.L_x_61) ;  /* 0x0000033000007945 */ /* 0x000fe80003800000 */
[----:B------:R-:W-:Y:S01]  /*a5c0*/  F2FP.RELU.F16.F32.PACK_AB R13, R2, R13 ;  /* 0x0000000d020d723e */ /* 0x000fe200000008ff */
[----:B------:R-:W-:-:S05]  /*a5d0*/  HADD2.F32 R2, -RZ, R10.H0_H0 ;  /* 0x2000000aff027230 */ /* 0x000fca0000004100 */
[----:B------:R-:W-:Y:S01]  /*a5e0*/  FFMA R28, R16, R2, R28 ;  /* 0x00000002101c7223 */ /* 0x000fe2000000001c */
[----:B------:R-:W-:-:S05]  /*a5f0*/  HADD2.F32 R2, -RZ, R10.H1_H1 ;  /* 0x3000000aff027230 */ /* 0x000fca0000004100 */
[----:B------:R-:W-:Y:S01]  /*a600*/  FFMA R14, R16, R2, R29 ;  /* 0x00000002100e7223 */ /* 0x000fe2000000001d */
[----:B------:R-:W-:-:S04]  /*a610*/  HADD2.F32 R2, -RZ, R11.H0_H0 ;  /* 0x2000000bff027230 */ /* 0x000fc80000004100 */
[----:B------:R-:W-:Y:S01]  /*a620*/  F2FP.RELU.F16.F32.PACK_AB R14, R14, R28 ;  /* 0x0000001c0e0e723e */ /* 0x000fe200000008ff */
[----:B------:R-:W-:Y:S01]  /*a630*/  FFMA R15, R16, R2, R30 ;  /* 0x00000002100f7223 */ /* 0x000fe2000000001e */
[----:B------:R-:W-:-:S05]  /*a640*/  HADD2.F32 R2, -RZ, R11.H1_H1 ;  /* 0x3000000bff027230 */ /* 0x000fca0000004100 */
[----:B------:R-:W-:-:S05]  /*a650*/  FFMA R2, R16, R2, R31 ;  /* 0x0000000210027223 */ /* 0x000fca000000001f */
[----:B------:R-:W-:Y:S01]  /*a660*/  F2FP.RELU.F16.F32.PACK_AB R15, R2, R15 ;  /* 0x0000000f020f723e */ /* 0x000fe200000008ff */
[----:B----4-:R-:W-:-:S04]  /*a670*/  HADD2.F32 R2, -RZ, R4.H1_H1 ;  /* 0x30000004ff027230 */ /* 0x010fc80000004100 */
[----:B------:R1:W-:Y:S01]  /*a680*/  STSM.16.M88.4 [R3+0x2200], R12 ;  /* 0x0022000c03007844 */ /* 0x0003e20000000200 */
[----:B------:R-:W-:Y:S01]  /*a690*/  FFMA R33, R16, R2, R33 ;  /* 0x0000000210217223 */ /* 0x000fe20000000021 */
[----:B------:R-:W-:Y:S02]  /*a6a0*/  HADD2.F32 R2, -RZ, R5.H1_H1 ;  /* 0x30000005ff027230 */ /* 0x000fe40000004100 */
[----:B-1----:R-:W-:-:S03]  /*a6b0*/  HADD2.F32 R12, -RZ, R4.H0_H0 ;  /* 0x20000004ff0c7230 */ /* 0x002fc60000004100 */
[C---:B------:R-:W-:Y:S01]  /*a6c0*/  FFMA R13, R16.reuse, R2, R35 ;  /* 0x00000002100d7223 */ /* 0x040fe20000000023 */
[--C-:B------:R-:W-:Y:S02]  /*a6d0*/  HADD2.F32 R2, -RZ, R6.reuse.H1_H1 ;  /* 0x30000006ff027230 */ /* 0x100fe40000004100 */
[C---:B------:R-:W-:Y:S01]  /*a6e0*/  FFMA R32, R16.reuse, R12, R32 ;  /* 0x0000000c10207223 */ /* 0x040fe20000000020 */
[----:B------:R-:W-:Y:S02]  /*a6f0*/  HADD2.F32 R12, -RZ, R5.H0_H0 ;  /* 0x20000005ff0c7230 */ /* 0x000fe40000004100 */
[C---:B------:R-:W-:Y:S01]  /*a700*/  FFMA R14, R16.reuse, R2, R37 ;  /* 0x00000002100e7223 */ /* 0x040fe20000000025 */
[----:B------:R-:W-:Y:S02]  /*a710*/  HADD2.F32 R2, -RZ, R7.H1_H1 ;  /* 0x30000007ff027230 */ /* 0x000fe40000004100 */
[----:B------:R-:W-:Y:S01]  /*a720*/  FFMA R34, R16, R12, R34 ;  /* 0x0000000c10227223 */ /* 0x000fe20000000022 */
[----:B------:R-:W-:-:S02]  /*a730*/  HADD2.F32 R12, -RZ, R6.H0_H0 ;  /* 0x20000006ff0c7230 */ /* 0x000fc40000004100 */
[C---:B------:R-:W-:Y:S02]  /*a740*/  FFMA R2, R16.reuse, R2, R39 ;  /* 0x0000000210027223 */ /* 0x040fe40000000027 */
[----:B------:R-:W-:Y:S01]  /*a750*/  F2FP.RELU.F16.F32.PACK_AB R13, R13, R34 ;  /* 0x000000220d0d723e */ /* 0x000fe200000008ff */
[----:B------:R-:W-:Y:S01]  /*a760*/  FFMA R36, R16, R12, R36 ;  /* 0x0000000c10247223 */ /* 0x000fe20000000024 */
[----:B------:R-:W-:-:S04]  /*a770*/  HADD2.F32 R12, -RZ, R7.H0_H0 ;  /* 0x20000007ff0c7230 */ /* 0x000fc80000004100 */
[----:B------:R-:W-:Y:S01]  /*a780*/  F2FP.RELU.F16.F32.PACK_AB R14, R14, R36 ;  /* 0x000000240e0e723e */ /* 0x000fe200000008ff */
[----:B------:R-:W-:Y:S01]  /*a790*/  FFMA R15, R16, R12, R38 ;  /* 0x0000000c100f7223 */ /* 0x000fe20000000026 */
[----:B------:R-:W-:-:S04]  /*a7a0*/  F2FP.RELU.F16.F32.PACK_AB R12, R33, R32 ;  /* 0x00000020210c723e */ /* 0x000fc800000008ff */
[----:B------:R-:W-:-:S05]  /*a7b0*/  F2FP.RELU.F16.F32.PACK_AB R15, R2, R15 ;  /* 0x0000000f020f723e */ /* 0x000fca00000008ff */
        /* <DEDUP_REMOVED lines=11> */
[----:B------:R-:W-:Y:S02]  /*a870*/  UIADD3 UR4, UR49, 0x2200, URZ ;  /* 0x0000220031047890 */ /* 0x000fe4000fffe03f */
[----:B------:R-:W-:Y:S01]  /*a880*/  UIADD3.X UR9, URZ, UR51, URZ, UP0, !UPT ;  /* 0x000000333f097290 */ /* 0x000fe200087fe43f */
[----:B------:R-:W-:Y:S01]  /*a890*/  UMOV UR5, UR41 ;  /* 0x0000002900057c82 */ /* 0x000fe20008000000 */
[----:B------:R-:W-:-:S07]  /*a8a0*/  UMOV UR7, UR43 ;  /* 0x0000002b00077c82 */ /* 0x000fce0008000000 */
[----:B------:R2:W-:Y:S01]  /*a8b0*/  UTMASTG.3D [UR4], [UR8] ;  /* 0x00000004080073b5 */ /* 0x0005e20008010000 */
[----:B------:R0:W-:Y:S01]  /*a8c0*/  UTMACMDFLUSH ;  /* 0x00000000000079b7 */ /* 0x0001e20000000000 */
[----:B--2---:R-:W-:-:S04]  /*a8d0*/  DEPBAR.LE SB0, 0x1 ;  /* 0x000080400000791a */ /* 0x004fc80000000000 */
.L_x_62:
[----:B------:R-:W-:Y:S05]  /*a8e0*/  BSYNC B0 ;  /* 0x0000000000007941 */ /* 0x000fea0003800000 */
.L_x_61:
[----:B------:R-:W-:Y:S01]  /*a8f0*/  IADD3 R23, R3, 0x2200, RZ ;  /* 0x0000220003177810 */ /* 0x000fe20007ffe0ff */
[----:B------:R-:W-:Y:S04]  /*a900*/  BAR.SYNC.DEFER_BLOCKING 0x1, 0x100 ;  /* 0x0044000000007b1d */ /* 0x000fe80000010000 */
[----:B------:R-:W-:Y:S02]  /*a910*/  IMAD R23, R19, 0x2, R23 ;  /* 0x0000000213177824 */ /* 0x000fe400078e0217 */
[----:B------:R-:W-:Y:S04]  /*a920*/  BSSY B0, `(.L_x_63) ;  /* 0x0000009000007945 */ /* 0x000fe80003800000 */
[----:B------:R-:W-:Y:S05]  /*a930*/  @P0 BRA `(.L_x_64) ;  /* 0x00000000001c0947 */ /* 0x000fea0003800000 */
[----:B------:R-:W-:-:S13]  /*a940*/  ISETP.NE.AND P3, PT, R18, 0x3, PT ;  /* 0x000000031200780c */ /* 0x000fda0003f65270 */
[----:B------:R-:W-:Y:S05]  /*a950*/  @!P3 BRA `(.L_x_65) ;  /* 0x000000000004b947 */ /* 0x000fea0003800000 */
[----:B------:R-:W-:Y:S01]  /*a960*/  BPT.TRAP 0x1 ;  /* 0x000000040000795c */ /* 0x000fe20000300000 */
.L_x_65:
[----:B------:R-:W-:-:S04]  /*a970*/  ULEA UR4, UR36, UR49, 0x3 ;  /* 0x0000003124047291 */ /* 0x000fc8000f8e183f */
[----:B------:R-:W-:-:S04]  /*a980*/  UIADD3 UR4, UR4, 0x50, URZ ;  /* 0x0000005004047890 */ /* 0x000fc8000fffe03f */
[----:B------:R-:W-:-:S09]  /*a990*/  UPRMT UR4, UR48, 0x654, UR4 ;  /* 0x0000065430047896 */ /* 0x000fd20008000004 */
[----:B------:R-:W-:Y:S03]  /*a9a0*/  SYNCS.ARRIVE.TRANS64.RED.A1T0 RZ, [UR4], RZ ;  /* 0x000000ffffff79a7 */ /* 0x000fe60008100404 */
.L_x_64:
[----:B------:R-:W-:Y:S05]  /*a9b0*/  BSYNC B0 ;  /* 0x0000000000007941 */ /* 0x000fea0003800000 */
.L_x_63:
[----:B------:R-:W-:Y:S01]  /*a9c0*/  UIADD3 UR36, UR36, 0x1, URZ ;  /* 0x0000000124247890 */ /* 0x000fe2000fffe03f */
[----:B------:R-:W-:Y:S01]  /*a9d0*/  BSSY B0, `(.L_x_66) ;  /* 0x0000017000007945 */ /* 0x000fe20003800000 */
[----:B------:R-:W-:Y:S02]  /*a9e0*/  MOV R2, RZ ;  /* 0x000000ff00027202 */ /* 0x000fe40000000f00 */
[----:B------:R-:W-:-:S04]  /*a9f0*/  UISETP.NE.AND UP0, UPT, UR36, 0x4, UPT ;  /* 0x000000042400788c */ /* 0x000fc8000bf05270 */
[----:B------:R-:W-:Y:S01]  /*aa00*/  USEL UR36, UR36, URZ, UP0 ;  /* 0x0000003f24247287 */ /* 0x000fe20008000000 */
[----:B------:R-:W-:Y:S11]  /*aa10*/  @P0 BRA `(.L_x_67) ;  /* 0x0000000000480947 */ /* 0x000ff60003800000 */
[----:B------:R-:W-:-:S13]  /*aa20*/  ISETP.NE.AND P3, PT, R18, 0x3, PT ;  /* 0x000000031200780c */ /* 0x000fda0003f65270 */
[----:B------:R-:W-:Y:S05]  /*aa30*/  @!P3 BRA `(.L_x_68) ;  /* 0x000000000004b947 */ /* 0x000fea0003800000 */
[----:B------:R-:W-:Y:S01]  /*aa40*/  BPT.TRAP 0x1 ;  /* 0x000000040000795c */ /* 0x000fe20000300000 */
.L_x_68:
[----:B------:R-:W-:Y:S01]  /*aa50*/  LEA R2, R0, UR49, 0x3 ;  /* 0x0000003100027c11 */ /* 0x000fe2000f8e18ff */
[----:B------:R-:W-:Y:S01]  /*aa60*/  BSSY B1, `(.L_x_69) ;  /* 0x0000004000017945 */ /* 0x000fe20003800000 */
[----:B-1----:R-:W-:-:S04]  /*aa70*/  SHF.L.U32 R12, RZ, 0x1f, RZ ;  /* 0x0000001fff0c7819 */ /* 0x002fc800000006ff */
[----:B------:R-:W1:Y:S02]  /*aa80*/  SYNCS.PHASECHK.TRANS64.TRYWAIT P3, [R2+URZ+0x30], R12 ;  /* 0x0000300c020075a7 */ /* 0x000e64000806017f */
[----:B-1----:R-:W-:Y:S05]  /*aa90*/  @!P3 BRA `(.L_x_70) ;  /* 0x000000ac00dcb947 */ /* 0x002fea0003800000 */
.L_x_356:
[----:B------:R-:W-:Y:S05]  /*aaa0*/  BSYNC B1 ;  /* 0x0000000000017941 */ /* 0x000fea0003800000 */
.L_x_69:
[C---:B-1----:R-:W-:Y:S01]  /*aab0*/  @!P4 LEA R2, R0.reuse, R20, 0xd ;  /* 0x000000140002c211 */ /* 0x042fe200078e68ff */
[----:B------:R-:W-:Y:S05]  /*aac0*/  @!P4 WARPSYNC.ALL ;  /* 0x000000000000c948 */ /* 0x000fea0003800000 */
[----:B------:R-:W-:Y:S01]  /*aad0*/  IADD3 R0, R0, 0x1, RZ ;  /* 0x0000000100007810 */ /* 0x000fe20007ffe0ff */
[----:B------:R1:W2:Y:S03]  /*aae0*/  @!P4 LDSM.16.M88.4 R8, [R2] ;  /* 0x000000000208c83b */ /* 0x0002a60000000200 */
[----:B------:R-:W-:-:S04]  /*aaf0*/  ISETP.NE.AND P3, PT, R0, 0x4, PT ;  /* 0x000000040000780c */ /* 0x000fc80003f65270 */
[----:B------:R-:W-:Y:S01]  /*ab00*/  SEL R0, R0, RZ, P3 ;  /* 0x000000ff00007207 */ /* 0x000fe20001800000 */
[----:B-1----:R-:W-:-:S05]  /*ab10*/  @!P4 IMAD R2, R19, 0x2, R2 ;  /* 0x000000021302c824 */ /* 0x002fca00078e0202 */
[----:B------:R1:W3:Y:S02]  /*ab20*/  @!P4 LDSM.16.M88.4 R4, [R2] ;  /* 0x000000000204c83b */ /* 0x0002e40000000200 */
[----:B-1----:R-:W-:-:S07]  /*ab30*/  SEL R2, RZ, 0x1, P3 ;  /* 0x00000001ff027807 */ /* 0x002fce0001800000 */
.L_x_67:
[----:B------:R-:W-:Y:S05]  /*ab40*/  BSYNC B0 ;  /* 0x0000000000007941 */ /* 0x000fea0003800000 */
.L_x_66:
[----:B-1----:R-:W4:Y:S04]  /*ab50*/  LDL.LU R12, [R1+0x40] ;  /* 0x00004000010c7983 */ /* 0x002f280000300800 */
[----:B------:R-:W5:Y:S04]  /*ab60*/  LDL.LU R36, [R1+0x44] ;  /* 0x0000440001247983 */ /* 0x000f680000300800 */
        /* <DEDUP_REMOVED lines=14> */
[----:B------:R-:W-:Y:S05]  /*ac50*/  WARPSYNC.ALL ;  /* 0x0000000000007948 */ /* 0x000fea0003800000 */
[----:B------:R-:W-:Y:S01]  /*ac60*/  BSSY B0, `(.L_x_71) ;  /* 0x000004c000007945 */ /* 0x000fe20003800000 */
[----:B----4-:R-:W-:Y:S01]  /*ac70*/  FMUL R13, R17, R12 ;  /* 0x0000000c110d7220 */ /* 0x010fe20000400000 */
[----:B--2---:R-:W-:-:S05]  /*ac80*/  HADD2.F32 R12, -RZ, R8.H0_H0 ;  /* 0x20000008ff0c7230 */ /* 0x004fca0000004100 */
[----:B------:R-:W-:Y:S01]  /*ac90*/  FFMA R14, R16, R12, R13 ;  /* 0x0000000c100e7223 */ /* 0x000fe2000000000d */
[----:B------:R-:W-:Y:S02]  /*aca0*/  HADD2.F32 R12, -RZ, R8.H1_H1 ;  /* 0x30000008ff0c7230 */ /* 0x000fe40000004100 */
[----:B-----5:R-:W-:-:S04]  /*acb0*/  FMUL R13, R17, R36 ;  /* 0x00000024110d7220 */ /* 0x020fc80000400000 */
[----:B------:R-:W-:Y:S01]  /*acc0*/  FFMA R12, R16, R12, R13 ;  /* 0x0000000c100c7223 */ /* 0x000fe2000000000d */
[----:B------:R-:W-:-:S04]  /*acd0*/  HADD2.F32 R13, -RZ, R9.H0_H0 ;  /* 0x20000009ff0d7230 */ /* 0x000fc80000004100 */
[----:B------:R-:W-:Y:S01]  /*ace0*/  F2FP.RELU.F16.F32.PACK_AB R12, R12, R14 ;  /* 0x0000000e0c0c723e */ /* 0x000fe200000008ff */
[----:B---3--:R-:W-:-:S04]  /*acf0*/  FMUL R14, R17, R15 ;  /* 0x0000000f110e7220 */ /* 0x008fc80000400000 */
[----:B------:R-:W-:Y:S01]  /*ad00*/  FFMA R15, R16, R13, R14 ;  /* 0x0000000d100f7223 */ /* 0x000fe2000000000e */
[----:B------:R-:W-:Y:S02]  /*ad10*/  HADD2.F32 R13, -RZ, R9.H1_H1 ;  /* 0x30000009ff0d7230 */ /* 0x000fe40000004100 */
[----:B------:R-:W-:-:S04]  /*ad20*/  FMUL R14, R17, R35 ;  /* 0x00000023110e7220 */ /* 0x000fc80000400000 */
[----:B------:R-:W-:Y:S01]  /*ad30*/  FFMA R13, R16, R13, R14 ;  /* 0x0000000d100d7223 */ /* 0x000fe2000000000e */
[----:B------:R-:W-:-:S04]  /*ad40*/  HADD2.F32 R14, -RZ, R10.H0_H0 ;  /* 0x2000000aff0e7230 */ /* 0x000fc80000004100 */
[----:B------:R-:W-:Y:S01]  /*ad50*/  F2FP.RELU.F16.F32.PACK_AB R13, R13, R15 ;  /* 0x0000000f0d0d723e */ /* 0x000fe200000008ff */
[----:B------:R-:W-:-:S04]  /*ad60*/  FMUL R15, R17, R25 ;  /* 0x00000019110f7220 */ /* 0x000fc80000400000 */
[----:B------:R-:W-:Y:S01]  /*ad70*/  FFMA R25, R16, R14, R15 ;  /* 0x0000000e10197223 */ /* 0x000fe2000000000f */
[----:B------:R-:W-:Y:S02]  /*ad80*/  HADD2.F32 R14, -RZ, R10.H1_H1 ;  /* 0x3000000aff0e7230 */ /* 0x000fe40000004100 */
[----:B------:R-:W-:-:S04]  /*ad90*/  FMUL R15, R17, R24 ;  /* 0x00000018110f7220 */ /* 0x000fc80000400000 */
[----:B------:R-:W-:Y:S01]  /*ada0*/  FFMA R24, R16, R14, R15 ;  /* 0x0000000e10187223 */ /* 0x000fe2000000000f */
[----:B------:R-:W-:Y:S02]  /*adb0*/  HADD2.F32 R14, -RZ, R11.H0_H0 ;  /* 0x2000000bff0e7230 */ /* 0x000fe40000004100 */
[----:B------:R-:W-:-:S04]  /*adc0*/  FMUL R15, R17, R22 ;  /* 0x00000016110f7220 */ /* 0x000fc80000400000 */
[----:B------:R-:W-:Y:S01]  /*add0*/  FFMA R22, R16, R14, R15 ;  /* 0x0000000e10167223 */ /* 0x000fe2000000000f */
[----:B------:R-:W-:Y:S02]  /*ade0*/  HADD2.F32 R14, -RZ, R11.H1_H1 ;  /* 0x3000000bff0e7230 */ /* 0x000fe40000004100 */
[----:B------:R-:W-:-:S04]  /*adf0*/  FMUL R15, R17, R34 ;  /* 0x00000022110f7220 */ /* 0x000fc80000400000 */
[----:B------:R-:W-:Y:S01]  /*ae00*/  FFMA R15, R16, R14, R15 ;  /* 0x0000000e100f7223 */ /* 0x000fe2000000000f */
[----:B------:R-:W-:-:S04]  /*ae10*/  F2FP.RELU.F16.F32.PACK_AB R14, R24, R25 ;  /* 0x00000019180e723e */ /* 0x000fc800000008ff */
[----:B------:R-:W-:Y:S01]  /*ae20*/  F2FP.RELU.F16.F32.PACK_AB R15, R15, R22 ;  /* 0x000000160f0f723e */ /* 0x000fe200000008ff */
[----:B------:R-:W-:-:S04]  /*ae30*/  FMUL R22, R17, R29 ;  /* 0x0000001d11167220 */ /* 0x000fc80000400000 */
[----:B------:R1:W-:Y:S02]  /*ae40*/  STSM.16.M88.4 [R3+0x4200], R12 ;  /* 0x0042000c03007844 */ /* 0x0003e40000000200 */
[--C-:B-1----:R-:W-:Y:S02]  /*ae50*/  HADD2.F32 R13, -RZ, R4.reuse.H0_H0 ;  /* 0x20000004ff0d7230 */ /* 0x102fe40000004100 */
        /* <DEDUP_REMOVED lines=16> */
[--C-:B------:R-:W-:Y:S02]  /*af60*/  HADD2.F32 R12, -RZ, R7.reuse.H1_H1 ;  /* 0x30000007ff0c7230 */ /* 0x100fe40000004100 */
[----:B------:R-:W-:Y:S01]  /*af70*/  FFMA R14, R16, R13, R14 ;  /* 0x0000000d100e7223 */ /* 0x000fe2000000000e */
[----:B------:R-:W-:-:S02]  /*af80*/  HADD2.F32 R13, -RZ, R7.H0_H0 ;  /* 0x20000007ff0d7230 */ /* 0x000fc40000004100 */
[----:B------:R-:W-:Y:S01]  /*af90*/  FMUL R15, R17, R30 ;  /* 0x0000001e110f7220 */ /* 0x000fe20000400000 */
[C---:B------:R-:W-:Y:S01]  /*afa0*/  FFMA R22, R16.reuse, R12, R22 ;  /* 0x0000000c10167223 */ /* 0x040fe20000000016 */
[----:B------:R-:W-:Y:S02]  /*afb0*/  F2FP.RELU.F16.F32.PACK_AB R12, R27, R28 ;  /* 0x0000001c1b0c723e */ /* 0x000fe400000008ff */
[----:B------:R-:W-:Y:S01]  /*afc0*/  FFMA R15, R16, R13, R15 ;  /* 0x0000000d100f7223 */ /* 0x000fe2000000000f */
[----:B------:R-:W-:Y:S02]  /*afd0*/  F2FP.RELU.F16.F32.PACK_AB R13, R25, R26 ;  /* 0x0000001a190d723e */ /* 0x000fe400000008ff */
[----:B------:R-:W-:Y:S02]  /*afe0*/  F2FP.RELU.F16.F32.PACK_AB R14, R14, R24 ;  /* 0x000000180e0e723e */ /* 0x000fe400000008ff */
        /* <DEDUP_REMOVED lines=19> */
.L_x_72:
[----:B------:R-:W-:Y:S05]  /*b120*/  BSYNC B0 ;  /* 0x0000000000007941 */ /* 0x000fea0003800000 */
.L_x_71:
        /* <DEDUP_REMOVED lines=8> */
.L_x_75:
[----:B------:R-:W-:-:S04]  /*b1b0*/  ULEA UR4, UR36, UR49, 0x3 ;  /* 0x0000003124047291 */ /* 0x000fc8000f8e183f */
[----:B------:R-:W-:-:S04]  /*b1c0*/  UIADD3 UR4, UR4, 0x50, URZ ;  /* 0x0000005004047890 */ /* 0x000fc8000fffe03f */
[----:B------:R-:W-:-:S09]  /*b1d0*/  UPRMT UR4, UR48, 0x654, UR4 ;  /* 0x0000065430047896 */ /* 0x000fd20008000004 */
[----:B------:R-:W-:Y:S03]  /*b1e0*/  SYNCS.ARRIVE.TRANS64.RED.A1T0 RZ, [UR4], RZ ;  /* 0x000000ffffff79a7 */ /* 0x000fe60008100404 */
.L_x_74:
[----:B------:R-:W-:Y:S05]  /*b1f0*/  BSYNC B0 ;  /* 0x0000000000007941 */ /* 0x000fea0003800000 */
.L_x_73:
[----:B------:R-:W-:Y:S01]  /*b200*/  UIADD3 UR4, UR36, 0x1, URZ ;  /* 0x0000000124047890 */ /* 0x000fe2000fffe03f */
[----:B------:R-:W-:Y:S03]  /*b210*/  BSSY B0, `(.L_x_76) ;  /* 0x0000017000007945 */ /* 0x000fe60003800000 */
[----:B------:R-:W-:-:S04]  /*b220*/  UISETP.NE.AND UP0, UPT, UR4, 0x4, UPT ;  /* 0x000000040400788c */ /* 0x000fc8000bf05270 */
[----:B------:R-:W-:Y:S01]  /*b230*/  USEL UR5, UR4, URZ, UP0 ;  /* 0x0000003f04057287 */ /* 0x000fe20008000000 */
[----:B------:R-:W-:Y:S11]  /*b240*/  @P0 BRA `(.L_x_77) ;  /* 0x00000000004c0947 */ /* 0x000ff60003800000 */
[----:B------:R-:W-:-:S13]  /*b250*/  ISETP.NE.AND P3, PT, R18, 0x3, PT ;  /* 0x000000031200780c */ /* 0x000fda0003f65270 */
[----:B------:R-:W-:Y:S05]  /*b260*/  @!P3 BRA `(.L_x_78) ;  /* 0x000000000004b947 */ /* 0x000fea0003800000 */
[----:B------:R-:W-:Y:S01]  /*b270*/  BPT.TRAP 0x1 ;  /* 0x000000040000795c */ /* 0x000fe20000300000 */
.L_x_78:
[----:B-1----:R-:W-:Y:S01]  /*b280*/  LEA R12, R0, UR49, 0x3 ;  /* 0x00000031000c7c11 */ /* 0x002fe2000f8e18ff */
[----:B------:R-:W-:Y:S01]  /*b290*/  BSSY B1, `(.L_x_79) ;  /* 0x0000004000017945 */ /* 0x000fe20003800000 */
[----:B------:R-:W-:-:S04]  /*b2a0*/  SHF.L.U32 R13, R2, 0x1f, RZ ;  /* 0x0000001f020d7819 */ /* 0x000fc800000006ff */
[----:B------:R-:W1:Y:S02]  /*b2b0*/  SYNCS.PHASECHK.TRANS64.TRYWAIT P3, [R12+URZ+0x30], R13 ;  /* 0x0000300d0c0075a7 */ /* 0x000e64000806017f */
[----:B-1----:R-:W-:Y:S05]  /*b2c0*/  @!P3 BRA `(.L_x_80) ;  /* 0x000000a400e4b947 */ /* 0x002fea0003800000 */
.L_x_357:
[----:B------:R-:W-:Y:S05]  /*b2d0*/  BSYNC B1 ;  /* 0x0000000000017941 */ /* 0x000fea0003800000 */
.L_x_79:
[C---:B-1----:R-:W-:Y:S01]  /*b2e0*/  @!P4 LEA R12, R0.reuse, R20, 0xd ;  /* 0x00000014000cc211 */ /* 0x042fe200078e68ff */
[----:B------:R-:W-:Y:S01]  /*b2f0*/  VIADD R0, R0, 0x1 ;  /* 0x0000000100007836 */ /* 0x000fe20000000000 */
[----:B------:R-:W-:Y:S05]  /*b300*/  @!P4 WARPSYNC.ALL ;  /* 0x000000000000c948 */ /* 0x000fea0003800000 */
[----:B------:R1:W2:Y:S01]  /*b310*/  @!P4 LDSM.16.M88.4 R8, [R12] ;  /* 0x000000000c08c83b */ /* 0x0002a20000000200 */
[----:B------:R-:W-:-:S04]  /*b320*/  ISETP.NE.AND P3, PT, R0, 0x4, PT ;  /* 0x000000040000780c */ /* 0x000fc80003f65270 */
[----:B------:R-:W-:Y:S02]  /*b330*/  SEL R0, R0, RZ, P3 ;  /* 0x000000ff00007207 */ /* 0x000fe40001800000 */
[----:B-1----:R-:W-:-:S05]  /*b340*/  @!P4 LEA R12, R19, R12, 0x1 ;  /* 0x0000000c130cc211 */ /* 0x002fca00078e08ff */
[----:B------:R1:W3:Y:S02]  /*b350*/  @!P4 LDSM.16.M88.4 R4, [R12] ;  /* 0x000000000c04c83b */ /* 0x0002e40000000200 */
[----:B-1----:R-:W-:-:S04]  /*b360*/  SEL R12, RZ, 0x1, P3 ;  /* 0x00000001ff0c7807 */ /* 0x002fc80001800000 */
[----:B------:R-:W-:-:S07]  /*b370*/  LOP3.LUT R2, R2, R12, RZ, 0x3c, !PT ;  /* 0x0000000c02027212 */ /* 0x000fce00078e3cff */
.L_x_77:
[----:B------:R-:W-:Y:S05]  /*b380*/  BSYNC B0 ;  /* 0x0000000000007941 */ /* 0x000fea0003800000 */
.L_x_76:
[--C-:B-12---:R-:W-:Y:S02]  /*b390*/  HADD2.F32 R12, -RZ, R8.reuse.H0_H0 ;  /* 0x20000008ff0c7230 */ /* 0x106fe40000004100 */
[C---:B------:R-:W-:Y:S01]  /*b3a0*/  FMUL R40, R17.reuse, R40 ;  /* 0x0000002811287220 */ /* 0x040fe20000400000 */
[----:B------:R-:W-:Y:S02]  /*b3b0*/  HADD2.F32 R13, -RZ, R8.H1_H1 ;  /* 0x30000008ff0d7230 */ /* 0x000fe40000004100 */
[C---:B------:R-:W-:Y:S01]  /*b3c0*/  FMUL R41, R17.reuse, R41 ;  /* 0x0000002911297220 */ /* 0x040fe20000400000 */
[----:B------:R-:W-:Y:S02]  /*b3d0*/  HADD2.F32 R14, -RZ, R9.H1_H1 ;  /* 0x30000009ff0e7230 */ /* 0x000fe40000004100 */
[C---:B------:R-:W-:Y:S01]  /*b3e0*/  FFMA R12, R16.reuse, R12, R40 ;  /* 0x0000000c100c7223 */ /* 0x040fe20000000028 */
[C---:B------:R-:W-:Y:S01]  /*b3f0*/  FMUL R42, R17.reuse, R42 ;  /* 0x0000002a112a7220 */ /* 0x040fe20000400000 */
[----:B------:R-:W-:Y:S01]  /*b400*/  FFMA R13, R16, R13, R41 ;  /* 0x0000000d100d7223 */ /* 0x000fe20000000029 */
[C---:B------:R-:W-:Y:S01]  /*b410*/  FMUL R43, R17.reuse, R43 ;  /* 0x0000002b112b7220 */ /* 0x040fe20000400000 */
[----:B------:R-:W-:Y:S01]  /*b420*/  FMUL R15, R17, R44 ;  /* 0x0000002c110f7220 */ /* 0x000fe20000400000 */
[----:B------:R-:W-:-:S02]  /*b430*/  HADD2.F32 R24, -RZ, R10.H1_H1 ;  /* 0x3000000aff187230 */ /* 0x000fc40000004100 */
[----:B------:R-:W-:Y:S01]  /*b440*/  FMUL R25, R17, R46 ;  /* 0x0000002e11197220 */ /* 0x000fe20000400000 */
[----:B------:R-:W-:Y:S01]  /*b450*/  F2FP.RELU.F16.F32.PACK_AB R12, R13, R12 ;  /* 0x0000000c0d0c723e */ /* 0x000fe200000008ff */
[----:B------:R-:W-:Y:S02]  /*b460*/  HADD2.F32 R13, -RZ, R9.H0_H0 ;  /* 0x20000009ff0d7230 */ /* 0x000fe40000004100 */
[C---:B------:R-:W-:Y:S01]  /*b470*/  FFMA R14, R16.reuse, R14, R43 ;  /* 0x0000000e100e7223 */ /* 0x040fe2000000002b */
[----:B------:R-:W-:Y:S02]  /*b480*/  HADD2.F32 R26, -RZ, R11.H1_H1 ;  /* 0x3000000bff1a7230 */ /* 0x000fe40000004100 */
[C---:B------:R-:W-:Y:S01]  /*b490*/  FMUL R47, R17.reuse, R47 ;  /* 0x0000002f112f7220 */ /* 0x040fe20000400000 */
[----:B------:R-:W-:Y:S01]  /*b4a0*/  FMUL R49, R17, R49 ;  /* 0x0000003111317220 */ /* 0x000fe20000400000 */
[----:B------:R-:W-:Y:S01]  /*b4b0*/  FFMA R13, R16, R13, R42 ;  /* 0x0000000d100d7223 */ /* 0x000fe2000000002a */
[----:B------:R-:W-:Y:S05]  /*b4c0*/  WARPSYNC.ALL ;  /* 0x0000000000007948 */ /* 0x000fea0003800000 */
[----:B------:R-:W-:Y:S01]  /*b4d0*/  F2FP.RELU.F16.F32.PACK_AB R13, R14, R13 ;  /* 0x0000000d0e0d723e */ /* 0x000fe200000008ff */
[----:B------:R-:W-:-:S02]  /*b4e0*/  HADD2.F32 R14, -RZ, R10.H0_H0 ;  /* 0x2000000aff0e7230 */ /* 0x000fc40000004100 */
[C---:B------:R-:W-:Y:S01]  /*b4f0*/  FFMA R47, R16.reuse, R26, R47 ;  /* 0x0000001a102f7223 */ /* 0x040fe2000000002f */
[----:B---3--:R-:W-:Y:S02]  /*b500*/  HADD2.F32 R26, -RZ, R4.H1_H1 ;  /* 0x30000004ff1a7230 */ /* 0x008fe40000004100 */
[C---:B------:R-:W-:Y:S01]  /*b510*/  FMUL R27, R17.reuse, R50 ;  /* 0x00000032111b7220 */ /* 0x040fe20000400000 */
[----:B------:R-:W-:Y:S02]  /*b520*/  HADD2.F32 R28, -RZ, R5.H1_H1 ;  /* 0x30000005ff1c7230 */ /* 0x000fe40000004100 */
[C---:B------:R-:W-:Y:S01]  /*b530*/  FFMA R14, R16.reuse, R14, R15 ;  /* 0x0000000e100e7223 */ /* 0x040fe2000000000f */
[C---:B------:R-:W-:Y:S01]  /*b540*/  FMUL R15, R17.reuse, R45 ;  /* 0x0000002d110f7220 */ /* 0x040fe20000400000 */
[C---:B------:R-:W-:Y:S01]  /*b550*/  FMUL R51, R17.reuse, R51 ;  /* 0x0000003311337220 */ /* 0x040fe20000400000 */
[C---:B------:R-:W-:Y:S01]  /*b560*/  FMUL R53, R17.reuse, R53 ;  /* 0x0000003511357220 */ /* 0x040fe20000400000 */
[----:B------:R-:W-:Y:S01]  /*b570*/  FMUL R55, R17, R55 ;  /* 0x0000003711377220 */ /* 0x000fe20000400000 */
[C---:B------:R-:W-:Y:S01]  /*b580*/  FFMA R15, R16.reuse, R24, R15 ;  /* 0x00000018100f7223 */ /* 0x040fe2000000000f */
[----:B------:R-:W-:Y:S01]  /*b590*/  HADD2.F32 R24, -RZ, R11.H0_H0 ;  /* 0x2000000bff187230 */ /* 0x000fe20000004100 */
[----:B------:R-:W-:Y:S03]  /*b5a0*/  BSSY B0, `(.L_x_81) ;  /* 0x000002c000007945 */ /* 0x000fe60003800000 */
[----:B------:R-:W-:Y:S01]  /*b5b0*/  F2FP.RELU.F16.F32.PACK_AB R14, R15, R14 ;  /* 0x0000000e0f0e723e */ /* 0x000fe200000008ff */
[----:B------:R-:W-:Y:S01]  /*b5c0*/  FFMA R24, R16, R24, R25 ;  /* 0x0000001810187223 */ /* 0x000fe20000000019 */
[----:B------:R-:W-:-:S04]  /*b5d0*/  FMUL R25, R17, R48 ;  /* 0x0000003011197220 */ /* 0x000fc80000400000 */
[----:B------:R-:W-:Y:S01]  /*b5e0*/  F2FP.RELU.F16.F32.PACK_AB R15, R47, R24 ;  /* 0x000000182f0f723e */ /* 0x000fe200000008ff */
[----:B------:R-:W-:-:S04]  /*b5f0*/  HADD2.F32 R24, -RZ, R4.H0_H0 ;  /* 0x20000004ff187230 */ /* 0x000fc80000004100 */
[----:B------:R1:W-:Y:S01]  /*b600*/  STSM.16.M88.4 [R3+0x6200], R12 ;  /* 0x0062000c03007844 */ /* 0x0003e20000000200 */
[C---:B------:R-:W-:Y:S01]  /*b610*/  FFMA R24, R16.reuse, R24, R25 ;  /* 0x0000001810187223 */ /* 0x040fe20000000019 */
[C---:B------:R-:W-:Y:S01]  /*b620*/  FFMA R25, R16.reuse, R26, R49 ;  /* 0x0000001a10197223 */ /* 0x040fe20000000031 */
[----:B------:R-:W-:Y:S02]  /*b630*/  HADD2.F32 R26, -RZ, R5.H0_H0 ;  /* 0x20000005ff1a7230 */ /* 0x000fe40000004100 */
[--C-:B-1----:R-:W-:Y:S02]  /*b640*/  HADD2.F32 R12, -RZ, R6.reuse.H0_H0 ;  /* 0x20000006ff0c7230 */ /* 0x102fe40000004100 */
[----:B------:R-:W-:Y:S01]  /*b650*/  FMUL R15, R17, R52 ;  /* 0x00000034110f7220 */ /* 0x000fe20000400000 */
[C---:B------:R-:W-:Y:S01]  /*b660*/  FFMA R13, R16.reuse, R26, R27 ;  /* 0x0000001a100d7223 */ /* 0x040fe2000000001b */
[----:B------:R-:W-:Y:S01]  /*b670*/  FFMA R14, R16, R28, R51 ;  /* 0x0000001c100e7223 */ /* 0x000fe20000000033 */
[----:B------:R-:W-:-:S02]  /*b680*/  HADD2.F32 R26, -RZ, R6.H1_H1 ;  /* 0x30000006ff1a7230 */ /* 0x000fc40000004100 */
[C---:B------:R-:W-:Y:S01]  /*b690*/  FFMA R15, R16.reuse, R12, R15 ;  /* 0x0000000c100f7223 */ /* 0x040fe2000000000f */
[--C-:B------:R-:W-:Y:S02]  /*b6a0*/  HADD2.F32 R12, -RZ, R7.reuse.H0_H0 ;  /* 0x20000007ff0c7230 */ /* 0x100fe40000004100 */
[----:B------:R-:W-:Y:S01]  /*b6b0*/  FMUL R27, R17, R54 ;  /* 0x00000036111b7220 */ /* 0x000fe20000400000 */
[----:B------:R-:W-:Y:S02]  /*b6c0*/  HADD2.F32 R28, -RZ, R7.H1_H1 ;  /* 0x30000007ff1c7230 */ /* 0x000fe40000004100 */
[----:B------:R-:W-:Y:S01]  /*b6d0*/  FFMA R26, R16, R26, R53 ;  /* 0x0000001a101a7223 */ /* 0x000fe20000000035 */
[----:B------:R-:W-:Y:S01]  /*b6e0*/  F2FP.RELU.F16.F32.PACK_AB R13, R14, R13 ;  /* 0x0000000d0e0d723e */ /* 0x000fe200000008ff */
[C---:B------:R-:W-:Y:S01]  /*b6f0*/  FFMA R27, R16.reuse, R12, R27 ;  /* 0x0000000c101b7223 */ /* 0x040fe2000000001b */
        /* <DEDUP_REMOVED lines=16> */
[----:B------:R-:W-:Y:S02]  /*b800*/  UIADD3 UR8, UR49, 0x6200, URZ ;  /* 0x0000620031087890 */ /* 0x000fe4000fffe03f */
[----:B------:R-:W-:Y:S01]  /*b810*/  UIADD3.X UR7, URZ, UR51, URZ, UP0, !UPT ;  /* 0x000000333f077290 */ /* 0x000fe200087fe43f */
[----:B------:R-:W-:-:S08]  /*b820*/  UMOV UR11, UR43 ;  /* 0x0000002b000b7c82 */ /* 0x000fd00008000000 */
[----:B------:R2:W-:Y:S01]  /*b830*/  UTMASTG.3D [UR8], [UR6] ;  /* 0x00000008060073b5 */ /* 0x0005e20008010000 */
[----:B------:R0:W-:Y:S01]  /*b840*/  UTMACMDFLUSH ;  /* 0x00000000000079b7 */ /* 0x0001e20000000000 */
[----:B--2---:R-:W-:-:S04]  /*b850*/  DEPBAR.LE SB0, 0x1 ;  /* 0x000080400000791a */ /* 0x004fc80000000000 */
.L_x_82:
[----:B------:R-:W-:Y:S05]  /*b860*/  BSYNC B0 ;  /* 0x0000000000007941 */ /* 0x000fea0003800000 */
.L_x_81:
[----:B-1----:R-:W-:Y:S01]  /*b870*/  IADD3 R12, R3, 0x6200, RZ ;  /* 0x00006200030c7810 */ /* 0x002fe20007ffe0ff */
[----:B------:R-:W-:Y:S03]  /*b880*/  BAR.SYNC.DEFER_BLOCKING 0x1, 0x100 ;  /* 0x0044000000007b1d */ /* 0x000fe60000010000 */
[----:B------:R-:W-:-:S03]  /*b890*/  LEA R21, R19, R12, 0x1 ;  /* 0x0000000c13157211 */ /* 0x000fc600078e08ff */
[----:B------:R-:W-:Y:S04]  /*b8a0*/  BSSY B0, `(.L_x_83) ;  /* 0x0000009000007945 */ /* 0x000fe80003800000 */
[----:B------:R-:W-:Y:S05]  /*b8b0*/  @P0 BRA `(.L_x_84) ;  /* 0x00000000001c0947 */ /* 0x000fea0003800000 */
[----:B------:R-:W-:-:S13]  /*b8c0*/  ISETP.NE.AND P3, PT, R18, 0x3, PT ;  /* 0x000000031200780c */ /* 0x000fda0003f65270 */
[----:B------:R-:W-:Y:S05]  /*b8d0*/  @!P3 BRA `(.L_x_85) ;  /* 0x000000000004b947 */ /* 0x000fea0003800000 */
[----:B------:R-:W-:Y:S01]  /*b8e0*/  BPT.TRAP 0x1 ;  /* 0x000000040000795c */ /* 0x000fe20000300000 */
.L_x_85:
[----:B------:R-:W-:-:S04]  /*b8f0*/  ULEA UR4, UR5, UR49, 0x3 ;  /* 0x0000003105047291 */ /* 0x000fc8000f8e183f */
[----:B------:R-:W-:-:S04]  /*b900*/  UIADD3 UR4, UR4, 0x50, URZ ;  /* 0x0000005004047890 */ /* 0x000fc8000fffe03f */
[----:B------:R-:W-:-:S09]  /*b910*/  UPRMT UR4, UR48, 0x654, UR4 ;  /* 0x0000065430047896 */ /* 0x000fd20008000004 */
[----:B------:R-:W-:Y:S03]  /*b920*/  SYNCS.ARRIVE.TRANS64.RED.A1T0 RZ, [UR4], RZ ;  /* 0x000000ffffff79a7 */ /* 0x000fe60008100404 */
.L_x_84:
[----:B------:R-:W-:Y:S05]  /*b930*/  BSYNC B0 ;  /* 0x0000000000007941 */ /* 0x000fea0003800000 */
.L_x_83:
        /* <DEDUP_REMOVED lines=8> */
.L_x_88:
[----:B------:R-:W-:Y:S01]  /*b9c0*/  LEA R12, R0, UR49, 0x3 ;  /* 0x00000031000c7c11 */ /* 0x000fe2000f8e18ff */
[----:B------:R-:W-:Y:S01]  /*b9d0*/  BSSY B1, `(.L_x_89) ;  /* 0x0000004000017945 */ /* 0x000fe20003800000 */
[----:B------:R-:W-:-:S04]  /*b9e0*/  SHF.L.U32 R13, R2, 0x1f, RZ ;  /* 0x0000001f020d7819 */ /* 0x000fc800000006ff */
[----:B------:R-:W1:Y:S02]  /*b9f0*/  SYNCS.PHASECHK.TRANS64.TRYWAIT P3, [R12+URZ+0x30], R13 ;  /* 0x0000300d0c0075a7 */ /* 0x000e64000806017f */
[----:B-1----:R-:W-:Y:S05]  /*ba00*/  @!P3 BRA `(.L_x_90) ;  /* 0x000000a00028b947 */ /* 0x002fea0003800000 */
.L_x_358:
[----:B------:R-:W-:Y:S05]  /*ba10*/  BSYNC B1 ;  /* 0x0000000000017941 */ /* 0x000fea0003800000 */
.L_x_89:
[C---:B-1----:R-:W-:Y:S01]  /*ba20*/  @!P4 IMAD R12, R0.reuse, 0x2000, R20 ;  /* 0x00002000000cc824 */ /* 0x042fe200078e0214 */
[----:B------:R-:W-:Y:S05]  /*ba30*/  @!P4 WARPSYNC.ALL ;  /* 0x000000000000c948 */ /* 0x000fea0003800000 */
[----:B------:R-:W-:Y:S01]  /*ba40*/  @!P4 LEA R13, R19, R12, 0x1 ;  /* 0x0000000c130dc211 */ /* 0x000fe200078e08ff */
[----:B------:R1:W2:Y:S01]  /*ba50*/  @!P4 LDSM.16.M88.4 R8, [R12] ;  /* 0x000000000c08c83b */ /* 0x0002a20000000200 */
[----:B------:R-:W-:-:S03]  /*ba60*/  IADD3 R0, R0, 0x1, RZ ;  /* 0x0000000100007810 */ /* 0x000fc60007ffe0ff */
[----:B------:R1:W3:Y:S01]  /*ba70*/  @!P4 LDSM.16.M88.4 R4, [R13] ;  /* 0x000000000d04c83b */ /* 0x0002e20000000200 */
[----:B------:R-:W-:-:S04]  /*ba80*/  ISETP.NE.AND P3, PT, R0, 0x4, PT ;  /* 0x000000040000780c */ /* 0x000fc80003f65270 */
[----:B------:R-:W-:Y:S02]  /*ba90*/  SEL R15, RZ, 0x1, P3 ;  /* 0x00000001ff0f7807 */ /* 0x000fe40001800000 */
[----:B------:R-:W-:Y:S02]  /*baa0*/  SEL R0, R0, RZ, P3 ;  /* 0x000000ff00007207 */ /* 0x000fe40001800000 */
[----:B-1----:R-:W-:-:S07]  /*bab0*/  LOP3.LUT R2, R2, R15, RZ, 0x3c, !PT ;  /* 0x0000000f02027212 */ /* 0x002fce00078e3cff */
.L_x_87:
[----:B------:R-:W-:Y:S05]  /*bac0*/  BSYNC B0 ;  /* 0x0000000000007941 */ /* 0x000fea0003800000 */
.L_x_86:
[----:B------:R-:W4:Y:S04]  /*bad0*/  LDL.LU R13, [R1+0x80] ;  /* 0x00008000010d7983 */ /* 0x000f280000300800 */
        /* <DEDUP_REMOVED lines=15> */
[--C-:B--2---:R-:W-:Y:S01]  /*bbd0*/  HADD2.F32 R14, -RZ, R8.reuse.H1_H1 ;  /* 0x30000008ff0e7230 */ /* 0x104fe20000004100 */
[----:B------:R-:W-:Y:S05]  /*bbe0*/  WARPSYNC.ALL ;  /* 0x0000000000007948 */ /* 0x000fea0003800000 */
[----:B------:R-:W-:Y:S01]  /*bbf0*/  BSSY B0, `(.L_x_91) ;  /* 0x000004b000007945 */ /* 0x000fe20003800000 */
[C---:B----4-:R-:W-:Y:S01]  /*bc00*/  FMUL R13, R17.reuse, R13 ;  /* 0x0000000d110d7220 */ /* 0x050fe20000400000 */
[----:B-----5:R-:W-:Y:S01]  /*bc10*/  FMUL R15, R17, R12 ;  /* 0x0000000c110f7220 */ /* 0x020fe20000400000 */
[----:B------:R-:W-:-:S03]  /*bc20*/  HADD2.F32 R12, -RZ, R8.H0_H0 ;  /* 0x20000008ff0c7230 */ /* 0x000fc60000004100 */
[C---:B------:R-:W-:Y:S01]  /*bc30*/  FFMA R15, R16.reuse, R14, R15 ;  /* 0x0000000e100f7223 */ /* 0x040fe2000000000f */
[--C-:B------:R-:W-:Y:S02]  /*bc40*/  HADD2.F32 R14, -RZ, R9.reuse.H0_H0 ;  /* 0x20000009ff0e7230 */ /* 0x100fe40000004100 */
[C---:B------:R-:W-:Y:S01]  /*bc50*/  FFMA R12, R16.reuse, R12, R13 ;  /* 0x0000000c100c7223 */ /* 0x040fe2000000000d */
[C---:B---3--:R-:W-:Y:S01]  /*bc60*/  FMUL R13, R17.reuse, R25 ;  /* 0x00000019110d7220 */ /* 0x048fe20000400000 */
[----:B------:R-:W-:Y:S01]  /*bc70*/  FMUL R25, R17, R24 ;  /* 0x0000001811197220 */ /* 0x000fe20000400000 */
[----:B------:R-:W-:Y:S02]  /*bc80*/  HADD2.F32 R24, -RZ, R9.H1_H1 ;  /* 0x30000009ff187230 */ /* 0x000fe40000004100 */
[C---:B------:R-:W-:Y:S01]  /*bc90*/  FFMA R13, R16.reuse, R14, R13 ;  /* 0x0000000e100d7223 */ /* 0x040fe2000000000d */
[----:B------:R-:W-:Y:S01]  /*bca0*/  F2FP.RELU.F16.F32.PACK_AB R12, R15, R12 ;  /* 0x0000000c0f0c723e */ /* 0x000fe200000008ff */
[----:B------:R-:W-:Y:S01]  /*bcb0*/  FMUL R15, R17, R37 ;  /* 0x00000025110f7220 */ /* 0x000fe20000400000 */
[----:B------:R-:W-:Y:S01]  /*bcc0*/  FFMA R14, R16, R24, R25 ;  /* 0x00000018100e7223 */ /* 0x000fe20000000019 */
[----:B------:R-:W-:-:S02]  /*bcd0*/  HADD2.F32 R24, -RZ, R10.H1_H1 ;  /* 0x3000000aff187230 */ /* 0x000fc40000004100 */
[----:B------:R-:W-:Y:S02]  /*bce0*/  FMUL R25, R17, R36 ;  /* 0x0000002411197220 */ /* 0x000fe40000400000 */
[----:B------:R-:W-:Y:S01]  /*bcf0*/  F2FP.RELU.F16.F32.PACK_AB R13, R14, R13 ;  /* 0x0000000d0e0d723e */ /* 0x000fe200000008ff */
[----:B------:R-:W-:-:S05]  /*bd00*/  HADD2.F32 R14, -RZ, R10.H0_H0 ;  /* 0x2000000aff0e7230 */ /* 0x000fca0000004100 */
[C---:B------:R-:W-:Y:S01]  /*bd10*/  FFMA R14, R16.reuse, R14, R15 ;  /* 0x0000000e100e7223 */ /* 0x040fe2000000000f */
[C---:B------:R-:W-:Y:S01]  /*bd20*/  FFMA R15, R16.reuse, R24, R25 ;  /* 0x00000018100f7223 */ /* 0x040fe20000000019 */
[C---:B------:R-:W-:Y:S01]  /*bd30*/  FMUL R25, R17.reuse, R27 ;  /* 0x0000001b11197220 */ /* 0x040fe20000400000 */
[----:B------:R-:W-:Y:S01]  /*bd40*/  FMUL R27, R17, R26 ;  /* 0x0000001a111b7220 */ /* 0x000fe20000400000 */
[--C-:B------:R-:W-:Y:S02]  /*bd50*/  HADD2.F32 R24, -RZ, R11.reuse.H0_H0 ;  /* 0x2000000bff187230 */ /* 0x100fe40000004100 */
[----:B------:R-:W-:Y:S01]  /*bd60*/  HADD2.F32 R26, -RZ, R11.H1_H1 ;  /* 0x3000000bff1a7230 */ /* 0x000fe20000004100 */
[----:B------:R-:W-:Y:S02]  /*bd70*/  F2FP.RELU.F16.F32.PACK_AB R14, R15, R14 ;  /* 0x0000000e0f0e723e */ /* 0x000fe400000008ff */
[C---:B------:R-:W-:Y:S02]  /*bd80*/  FFMA R24, R16.reuse, R24, R25 ;  /* 0x0000001810187223 */ /* 0x040fe40000000019 */
[----:B------:R-:W-:Y:S01]  /*bd90*/  FFMA R25, R16, R26, R27 ;  /* 0x0000001a10197223 */ /* 0x000fe2000000001b */
[C---:B------:R-:W-:Y:S01]  /*bda0*/  FMUL R27, R17.reuse, R29 ;  /* 0x0000001d111b7220 */ /* 0x040fe20000400000 */
[----:B------:R-:W-:Y:S01]  /*bdb0*/  FMUL R29, R17, R28 ;  /* 0x0000001c111d7220 */ /* 0x000fe20000400000 */
[----:B------:R-:W-:-:S02]  /*bdc0*/  HADD2.F32 R26, -RZ, R4.H0_H0 ;  /* 0x20000004ff1a7230 */ /* 0x000fc40000004100 */
[----:B------:R-:W-:Y:S01]  /*bdd0*/  HADD2.F32 R28, -RZ, R4.H1_H1 ;  /* 0x30000004ff1c7230 */ /* 0x000fe20000004100 */
[----:B------:R-:W-:Y:S02]  /*bde0*/  F2FP.RELU.F16.F32.PACK_AB R15, R25, R24 ;  /* 0x00000018190f723e */ /* 0x000fe400000008ff */
[C---:B------:R-:W-:Y:S02]  /*bdf0*/  FFMA R26, R16.reuse, R26, R27 ;  /* 0x0000001a101a7223 */ /* 0x040fe4000000001b */
[----:B------:R-:W-:Y:S01]  /*be00*/  FFMA R27, R16, R28, R29 ;  /* 0x0000001c101b7223 */ /* 0x000fe2000000001d */
[C---:B------:R-:W-:Y:S01]  /*be10*/  FMUL R29, R17.reuse, R31 ;  /* 0x0000001f111d7220 */ /* 0x040fe20000400000 */
[----:B------:R-:W-:Y:S01]  /*be20*/  FMUL R31, R17, R30 ;  /* 0x0000001e111f7220 */ /* 0x000fe20000400000 */
[--C-:B------:R-:W-:Y:S01]  /*be30*/  HADD2.F32 R28, -RZ, R5.reuse.H0_H0 ;  /* 0x20000005ff1c7230 */ /* 0x100fe20000004100 */
[----:B------:R1:W-:Y:S01]  /*be40*/  STSM.16.M88.4 [R3+0x200], R12 ;  /* 0x0002000c03007844 */ /* 0x0003e20000000200 */
[----:B------:R-:W-:Y:S01]  /*be50*/  HADD2.F32 R30, -RZ, R5.H1_H1 ;  /* 0x30000005ff1e7230 */ /* 0x000fe20000004100 */
[----:B------:R-:W-:-:S02]  /*be60*/  F2FP.RELU.F16.F32.PACK_AB R24, R27, R26 ;  /* 0x0000001a1b18723e */ /* 0x000fc400000008ff */
[C---:B------:R-:W-:Y:S02]  /*be70*/  FFMA R29, R16.reuse, R28, R29 ;  /* 0x0000001c101d7223 */ /* 0x040fe4000000001d */
[----:B------:R-:W-:Y:S01]  /*be80*/  FFMA R28, R16, R30, R31 ;  /* 0x0000001e101c7223 */ /* 0x000fe2000000001f */
[C---:B------:R-:W-:Y:S01]  /*be90*/  FMUL R31, R17.reuse, R33 ;  /* 0x00000021111f7220 */ /* 0x040fe20000400000 */
[----:B------:R-:W-:Y:S01]  /*bea0*/  FMUL R33, R17, R32 ;  /* 0x0000002011217220 */ /* 0x000fe20000400000 */
[--C-:B------:R-:W-:Y:S02]  /*beb0*/  HADD2.F32 R30, -RZ, R6.reuse.H0_H0 ;  /* 0x20000006ff1e7230 */ /* 0x100fe40000004100 */
[----:B------:R-:W-:Y:S01]  /*bec0*/  HADD2.F32 R32, -RZ, R6.H1_H1 ;  /* 0x30000006ff207230 */ /* 0x000fe20000004100 */
[----:B------:R-:W-:Y:S02]  /*bed0*/  F2FP.RELU.F16.F32.PACK_AB R25, R28, R29 ;  /* 0x0000001d1c19723e */ /* 0x000fe400000008ff */
[----:B------:R-:W-:-:S02]  /*bee0*/  FFMA R31, R16, R30, R31 ;  /* 0x0000001e101f7223 */ /* 0x000fc4000000001f */
[----:B------:R-:W-:Y:S01]  /*bef0*/  FFMA R30, R16, R32, R33 ;  /* 0x00000020101e7223 */ /* 0x000fe20000000021 */
[C---:B------:R-:W-:Y:S01]  /*bf00*/  FMUL R33, R17.reuse, R35 ;  /* 0x0000002311217220 */ /* 0x040fe20000400000 */
[----:B------:R-:W-:Y:S01]  /*bf10*/  FMUL R35, R17, R34 ;  /* 0x0000002211237220 */ /* 0x000fe20000400000 */
[--C-:B------:R-:W-:Y:S02]  /*bf20*/  HADD2.F32 R32, -RZ, R7.reuse.H0_H0 ;  /* 0x20000007ff207230 */ /* 0x100fe40000004100 */
[----:B------:R-:W-:Y:S01]  /*bf30*/  HADD2.F32 R34, -RZ, R7.H1_H1 ;  /* 0x30000007ff227230 */ /* 0x000fe20000004100 */
[----:B------:R-:W-:Y:S02]  /*bf40*/  F2FP.RELU.F16.F32.PACK_AB R26, R30, R31 ;  /* 0x0000001f1e1a723e */ /* 0x000fe400000008ff */
[C---:B------:R-:W-:Y:S02]  /*bf50*/  FFMA R33, R16.reuse, R32, R33 ;  /* 0x0000002010217223 */ /* 0x040fe40000000021 */
[----:B------:R-:W-:-:S05]  /*bf60*/  FFMA R32, R16, R34, R35 ;  /* 0x0000002210207223 */ /* 0x000fca0000000023 */
[----:B------:R-:W-:-:S05]  /*bf70*/  F2FP.RELU.F16.F32.PACK_AB R27, R32, R33 ;  /* 0x00000021201b723e */ /* 0x000fca00000008ff */
[----:B------:R1:W-:Y:S01]  /*bf80*/  STSM.16.M88.4 [R152], R24 ;  /* 0x0000001898007844 */ /* 0x0003e20000000200 */
        /* <DEDUP_REMOVED lines=17> */
.L_x_92:
[----:B------:R-:W-:Y:S05]  /*c0a0*/  BSYNC B0 ;  /* 0x0000000000007941 */ /* 0x000fea0003800000 */
.L_x_91:
[----:B------:R-:W-:Y:S06]  /*c0b0*/  BAR.SYNC.DEFER_BLOCKING 0x1, 0x100 ;  /* 0x0044000000007b1d */ /* 0x000fec0000010000 */
[----:B------:R-:W-:Y:S04]  /*c0c0*/  BSSY B0, `(.L_x_93) ;  /* 0x0000009000007945 */ /* 0x000fe80003800000 */
[----:B------:R-:W-:Y:S05]  /*c0d0*/  @P0 BRA `(.L_x_94) ;  /* 0x00000000001c0947 */ /* 0x000fea0003800000 */
[----:B------:R-:W-:-:S13]  /*c0e0*/  ISETP.NE.AND P3, PT, R18, 0x3, PT ;  /* 0x000000031200780c */ /* 0x000fda0003f65270 */
[----:B------:R-:W-:Y:S05]  /*c0f0*/  @!P3 BRA `(.L_x_95) ;  /* 0x000000000004b947 */ /* 0x000fea0003800000 */
[----:B------:R-:W-:Y:S01]  /*c100*/  BPT.TRAP 0x1 ;  /* 0x000000040000795c */ /* 0x000fe20000300000 */
.L_x_95:
[----:B------:R-:W-:-:S04]  /*c110*/  ULEA UR4, UR5, UR49, 0x3 ;  /* 0x0000003105047291 */ /* 0x000fc8000f8e183f */
[----:B------:R-:W-:-:S04]  /*c120*/  UIADD3 UR4, UR4, 0x50, URZ ;  /* 0x0000005004047890 */ /* 0x000fc8000fffe03f */
[----:B------:R-:W-:-:S09]  /*c130*/  UPRMT UR4, UR48, 0x654, UR4 ;  /* 0x0000065430047896 */ /* 0x000fd20008000004 */
[----:B------:R-:W-:Y:S03]  /*c140*/  SYNCS.ARRIVE.TRANS64.RED.A1T0 RZ, [UR4], RZ ;  /* 0x000000ffffff79a7 */ /* 0x000fe60008100404 */
.L_x_94:
[----:B------:R-:W-:Y:S05]  /*c150*/  BSYNC B0 ;  /* 0x0000000000007941 */ /* 0x000fea0003800000 */
.L_x_93:
        /* <DEDUP_REMOVED lines=8> */
.L_x_98:
[C---:B-1----:R-:W-:Y:S01]  /*c1e0*/  LEA R12, R0.reuse, UR49, 0x3 ;  /* 0x00000031000c7c11 */ /* 0x042fe2000f8e18ff */
[----:B------:R-:W-:Y:S01]  /*c1f0*/  @!P4 IMAD R14, R0, 0x2000, R20 ;  /* 0x00002000000ec824 */ /* 0x000fe200078e0214 */
[----:B------:R-:W-:Y:S01]  /*c200*/  SHF.L.U32 R13, R2, 0x1f, RZ ;  /* 0x0000001f020d7819 */ /* 0x000fe200000006ff */
[----:B------:R-:W-:Y:S03]  /*c210*/  BSSY B1, `(.L_x_99) ;  /* 0x0000004000017945 */ /* 0x000fe60003800000 */
[----:B------:R-:W1:Y:S01]  /*c220*/  SYNCS.PHASECHK.TRANS64.TRYWAIT P3, [R12+URZ+0x30], R13 ;  /* 0x0000300d0c0075a7 */ /* 0x000e62000806017f */
[----:B------:R-:W-:Y:S01]  /*c230*/  @!P4 LEA R15, R19, R14, 0x1 ;  /* 0x0000000e130fc211 */ /* 0x000fe200078e08ff */
[----:B-1----:R-:W-:Y:S06]  /*c240*/  @!P3 BRA `(.L_x_100) ;  /* 0x00000098002cb947 */ /* 0x002fec0003800000 */
.L_x_359:
[----:B------:R-:W-:Y:S05]  /*c250*/  BSYNC B1 ;  /* 0x0000000000017941 */ /* 0x000fea0003800000 */
.L_x_99:
[----:B------:R-:W-:Y:S05]  /*c260*/  @!P4 WARPSYNC.ALL ;  /* 0x000000000000c948 */ /* 0x000fea0003800000 */
[----:B------:R2:W3:Y:S01]  /*c270*/  @!P4 LDSM.16.M88.4 R8, [R14] ;  /* 0x000000000e08c83b */ /* 0x0004e20000000200 */
[----:B------:R-:W-:-:S03]  /*c280*/  IADD3 R0, R0, 0x1, RZ ;  /* 0x0000000100007810 */ /* 0x000fc60007ffe0ff */
[----:B------:R2:W4:Y:S01]  /*c290*/  @!P4 LDSM.16.M88.4 R4, [R15] ;  /* 0x000000000f04c83b */ /* 0x0005220000000200 */
[----:B------:R-:W-:-:S04]  /*c2a0*/  ISETP.NE.AND P3, PT, R0, 0x4, PT ;  /* 0x000000040000780c */ /* 0x000fc80003f65270 */
[----:B-1----:R-:W-:Y:S02]  /*c2b0*/  SEL R13, RZ, 0x1, P3 ;  /* 0x00000001ff0d7807 */ /* 0x002fe40001800000 */
[----:B------:R-:W-:Y:S02]  /*c2c0*/  SEL R0, R0, RZ, P3 ;  /* 0x000000ff00007207 */ /* 0x000fe40001800000 */
[----:B--2---:R-:W-:-:S07]  /*c2d0*/  LOP3.LUT R2, R2, R13, RZ, 0x3c, !PT ;  /* 0x0000000d02027212 */ /* 0x004fce00078e3cff */
.L_x_97:
[----:B------:R-:W-:Y:S05]  /*c2e0*/  BSYNC B0 ;  /* 0x0000000000007941 */ /* 0x000fea0003800000 */
.L_x_96:
[--C-:B-1-3--:R-:W-:Y:S02]  /*c2f0*/  HADD2.F32 R12, -RZ, R8.reuse.H0_H0 ;  /* 0x20000008ff0c7230 */ /* 0x10afe40000004100 */
[C---:B------:R-:W-:Y:S01]  /*c300*/  FMUL R13, R17.reuse, R56 ;  /* 0x00000038110d7220 */ /* 0x040fe20000400000 */
[----:B------:R-:W-:Y:S02]  /*c310*/  HADD2.F32 R14, -RZ, R8.H1_H1 ;  /* 0x30000008ff0e7230 */ /* 0x000fe40000004100 */
[C---:B------:R-:W-:Y:S01]  /*c320*/  FMUL R57, R17.reuse, R57 ;  /* 0x0000003911397220 */ /* 0x040fe20000400000 */
[--C-:B------:R-:W-:Y:S02]  /*c330*/  HADD2.F32 R24, -RZ, R9.reuse.H0_H0 ;  /* 0x20000009ff187230 */ /* 0x100fe40000004100 */
[C---:B------:R-:W-:Y:S01]  /*c340*/  FMUL R15, R17.reuse, R58 ;  /* 0x0000003a110f7220 */ /* 0x040fe20000400000 */
[----:B------:R-:W-:Y:S02]  /*c350*/  HADD2.F32 R26, -RZ, R9.H1_H1 ;  /* 0x30000009ff1a7230 */ /* 0x000fe40000004100 */
[----:B------:R-:W-:Y:S01]  /*c360*/  FMUL R59, R17, R59 ;  /* 0x0000003b113b7220 */ /* 0x000fe20000400000 */
[C---:B------:R-:W-:Y:S01]  /*c370*/  FFMA R12, R16.reuse, R12, R13 ;  /* 0x0000000c100c7223 */ /* 0x040fe2000000000d */
[C---:B------:R-:W-:Y:S01]  /*c380*/  FFMA R13, R16.reuse, R14, R57 ;  /* 0x0000000e100d7223 */ /* 0x040fe20000000039 */
[C---:B------:R-:W-:Y:S01]  /*c390*/  FFMA R14, R16.reuse, R24, R15 ;  /* 0x00000018100e7223 */ /* 0x040fe2000000000f */
[----:B------:R-:W-:Y:S01]  /*c3a0*/  FFMA R15, R16, R26, R59 ;  /* 0x0000001a100f7223 */ /* 0x000fe2000000003b */
[----:B------:R-:W-:-:S02]  /*c3b0*/  HADD2.F32 R26, -RZ, R10.H1_H1 ;  /* 0x3000000aff1a7230 */ /* 0x000fc40000004100 */
[C---:B------:R-:W-:Y:S01]  /*c3c0*/  FMUL R61, R17.reuse, R61 ;  /* 0x0000003d113d7220 */ /* 0x040fe20000400000 */
[--C-:B------:R-:W-:Y:S02]  /*c3d0*/  HADD2.F32 R28, -RZ, R11.reuse.H0_H0 ;  /* 0x2000000bff1c7230 */ /* 0x100fe40000004100 */
[C---:B------:R-:W-:Y:S01]  /*c3e0*/  FMUL R27, R17.reuse, R62 ;  /* 0x0000003e111b7220 */ /* 0x040fe20000400000 */
[----:B------:R-:W-:Y:S02]  /*c3f0*/  HADD2.F32 R24, -RZ, R10.H0_H0 ;  /* 0x2000000aff187230 */ /* 0x000fe40000004100 */
[C---:B------:R-:W-:Y:S01]  /*c400*/  FMUL R25, R17.reuse, R60 ;  /* 0x0000003c11197220 */ /* 0x040fe20000400000 */
[----:B------:R-:W-:Y:S02]  /*c410*/  HADD2.F32 R30, -RZ, R11.H1_H1 ;  /* 0x3000000bff1e7230 */ /* 0x000fe40000004100 */
[----:B------:R-:W-:Y:S01]  /*c420*/  FMUL R63, R17, R63 ;  /* 0x0000003f113f7220 */ /* 0x000fe20000400000 */
[C---:B------:R-:W-:Y:S01]  /*c430*/  FFMA R61, R16.reuse, R26, R61 ;  /* 0x0000001a103d7223 */ /* 0x040fe2000000003d */
[C---:B------:R-:W-:Y:S01]  /*c440*/  FFMA R27, R16.reuse, R28, R27 ;  /* 0x0000001c101b7223 */ /* 0x040fe2000000001b */
[C---:B------:R-:W-:Y:S01]  /*c450*/  FFMA R24, R16.reuse, R24, R25 ;  /* 0x0000001810187223 */ /* 0x040fe20000000019 */
[----:B------:R-:W-:Y:S01]  /*c460*/  FFMA R26, R16, R30, R63 ;  /* 0x0000001e101a7223 */ /* 0x000fe2000000003f */
[----:B----4-:R-:W-:-:S02]  /*c470*/  HADD2.F32 R28, -RZ, R4.H0_H0 ;  /* 0x20000004ff1c7230 */ /* 0x010fc40000004100 */
        /* <DEDUP_REMOVED lines=11> */
[----:B------:R-:W-:-:S02]  /*c530*/  HADD2.F32 R32, -RZ, R6.H0_H0 ;  /* 0x20000006ff207230 */ /* 0x000fc40000004100 */
        /* <DEDUP_REMOVED lines=11> */
[----:B------:R-:W-:Y:S01]  /*c5f0*/  F2FP.RELU.F16.F32.PACK_AB R12, R13, R12 ;  /* 0x0000000c0d0c723e */ /* 0x000fe200000008ff */
[----:B------:R-:W-:Y:S05]  /*c600*/  WARPSYNC.ALL ;  /* 0x0000000000007948 */ /* 0x000fea0003800000 */
[----:B------:R-:W-:Y:S01]  /*c610*/  F2FP.RELU.F16.F32.PACK_AB R13, R15, R14 ;  /* 0x0000000e0f0d723e */ /* 0x000fe200000008ff */
[----:B------:R-:W-:Y:S01]  /*c620*/  BSSY B0, `(.L_x_101) ;  /* 0x000001a000007945 */ /* 0x000fe20003800000 */
[----:B------:R-:W-:-:S02]  /*c630*/  F2FP.RELU.F16.F32.PACK_AB R14, R61, R24 ;  /* 0x000000183d0e723e */ /* 0x000fc400000008ff */
[----:B------:R-:W-:Y:S02]  /*c640*/  F2FP.RELU.F16.F32.PACK_AB R15, R26, R27 ;  /* 0x0000001b1a0f723e */ /* 0x000fe400000008ff */
[----:B------:R-:W-:Y:S02]  /*c650*/  F2FP.RELU.F16.F32.PACK_AB R24, R28, R25 ;  /* 0x000000191c18723e */ /* 0x000fe400000008ff */
[----:B------:R-:W-:Y:S01]  /*c660*/  F2FP.RELU.F16.F32.PACK_AB R25, R30, R29 ;  /* 0x0000001d1e19723e */ /* 0x000fe200000008ff */
[----:B------:R1:W-:Y:S01]  /*c670*/  STSM.16.M88.4 [R3+0x2200], R12 ;  /* 0x0022000c03007844 */ /* 0x0003e20000000200 */
[----:B------:R-:W-:Y:S02]  /*c680*/  F2FP.RELU.F16.F32.PACK_AB R26, R32, R31 ;  /* 0x0000001f201a723e */ /* 0x000fe400000008ff */
        /* <DEDUP_REMOVED lines=19> */
.L_x_102:
[----:B------:R-:W-:Y:S05]  /*c7c0*/  BSYNC B0 ;  /* 0x0000000000007941 */ /* 0x000fea0003800000 */
.L_x_101:
[----:B------:R-:W-:Y:S06]  /*c7d0*/  BAR.SYNC.DEFER_BLOCKING 0x1, 0x100 ;  /* 0x0044000000007b1d */ /* 0x000fec0000010000 */
[----:B------:R-:W-:Y:S04]  /*c7e0*/  BSSY B0, `(.L_x_103) ;  /* 0x0000009000007945 */ /* 0x000fe80003800000 */
[----:B------:R-:W-:Y:S05]  /*c7f0*/  @P0 BRA `(.L_x_104) ;  /* 0x00000000001c0947 */ /* 0x000fea0003800000 */
[----:B------:R-:W-:-:S13]  /*c800*/  ISETP.NE.AND P3, PT, R18, 0x3, PT ;  /* 0x000000031200780c */ /* 0x000fda0003f65270 */
[----:B------:R-:W-:Y:S05]  /*c810*/  @!P3 BRA `(.L_x_105) ;  /* 0x000000000004b947 */ /* 0x000fea0003800000 */
[----:B------:R-:W-:Y:S01]  /*c820*/  BPT.TRAP 0x1 ;  /* 0x000000040000795c */ /* 0x000fe20000300000 */
.L_x_105:
[----:B------:R-:W-:-:S04]  /*c830*/  ULEA UR4, UR5, UR49, 0x3 ;  /* 0x0000003105047291 */ /* 0x000fc8000f8e183f */
[----:B------:R-:W-:-:S04]  /*c840*/  UIADD3 UR4, UR4, 0x50, URZ ;  /* 0x0000005004047890 */ /* 0x000fc8000fffe03f */
[----:B------:R-:W-:-:S09]  /*c850*/  UPRMT UR4, UR48, 0x654, UR4 ;  /* 0x0000065430047896 */ /* 0x000fd20008000004 */
[----:B------:R-:W-:Y:S03]  /*c860*/  SYNCS.ARRIVE.TRANS64.RED.A1T0 RZ, [UR4], RZ ;  /* 0x000000ffffff79a7 */ /* 0x000fe60008100404 */
.L_x_104:
[----:B------:R-:W-:Y:S05]  /*c870*/  BSYNC B0 ;  /* 0x0000000000007941 */ /* 0x000fea0003800000 */
.L_x_103:
        /* <DEDUP_REMOVED lines=8> */
.L_x_108:
[C---:B-1----:R-:W-:Y:S01]  /*c900*/  LEA R12, R0.reuse, UR49, 0x3 ;  /* 0x00000031000c7c11 */ /* 0x042fe2000f8e18ff */
[----:B------:R-:W-:Y:S01]  /*c910*/  @!P4 IMAD R14, R0, 0x2000, R20 ;  /* 0x00002000000ec824 */ /* 0x000fe200078e0214 */
[----:B------:R-:W-:Y:S01]  /*c920*/  SHF.L.U32 R13, R2, 0x1f, RZ ;  /* 0x0000001f020d7819 */ /* 0x000fe200000006ff */
[----:B------:R-:W-:Y:S03]  /*c930*/  BSSY B1, `(.L_x_109) ;  /* 0x0000004000017945 */ /* 0x000fe60003800000 */
[----:B------:R-:W1:Y:S01]  /*c940*/  SYNCS.PHASECHK.TRANS64.TRYWAIT P3, [R12+URZ+0x30], R13 ;  /* 0x0000300d0c0075a7 */ /* 0x000e62000806017f */
[----:B------:R-:W-:Y:S01]  /*c950*/  @!P4 LEA R15, R19, R14, 0x1 ;  /* 0x0000000e130fc211 */ /* 0x000fe200078e08ff */
[----:B-1----:R-:W-:Y:S06]  /*c960*/  @!P3 BRA `(.L_x_110) ;  /* 0x000000900078b947 */ /* 0x002fec0003800000 */
.L_x_360:
[----:B------:R-:W-:Y:S05]  /*c970*/  BSYNC B1 ;  /* 0x0000000000017941 */ /* 0x000fea0003800000 */
.L_x_109:
        /* <DEDUP_REMOVED lines=8> */
.L_x_107:
[----:B------:R-:W-:Y:S05]  /*ca00*/  BSYNC B0 ;  /* 0x0000000000007941 */ /* 0x000fea0003800000 */
.L_x_106:
[----:B-1----:R-:W2:Y:S04]  /*ca10*/  LDL.LU R13, [R1+0xc0] ;  /* 0x0000c000010d7983 */ /* 0x002ea80000300800 */
[----:B------:R-:W5:Y:S04]  /*ca20*/  LDL.LU R14, [R1+0xc4] ;  /* 0x0000c400010e7983 */ /* 0x000f680000300800 */
[----:B------:R-:W4:Y:S04]  /*ca30*/  LDL.LU R12, [R1+0xc8] ;  /* 0x0000c800010c7983 */ /* 0x000f280000300800 */
        /* <DEDUP_REMOVED lines=12> */
[----:B------:R-:W4:Y:S01]  /*cb00*/  LDL.LU R39, [R1+0xfc] ;  /* 0x0000fc0001277983 */ /* 0x000f220000300800 */
[--C-:B---3--:R-:W-:Y:S01]  /*cb10*/  HADD2.F32 R24, -RZ, R9.reuse.H0_H0 ;  /* 0x20000009ff187230 */ /* 0x108fe20000004100 */
[----:B------:R-:W-:Y:S05]  /*cb20*/  WARPSYNC.ALL ;  /* 0x0000000000007948 */ /* 0x000fea0003800000 */
[----:B------:R-:W-:Y:S01]  /*cb30*/  HADD2.F32 R26, -RZ, R9.H1_H1 ;  /* 0x30000009ff1a7230 */ /* 0x000fe20000004100 */
[----:B------:R-:W-:Y:S01]  /*cb40*/  BSSY B0, `(.L_x_111) ;  /* 0x000004a000007945 */ /* 0x000fe20003800000 */
[C---:B--2---:R-:W-:Y:S01]  /*cb50*/  FMUL R13, R17.reuse, R13 ;  /* 0x0000000d110d7220 */ /* 0x044fe20000400000 */
[----:B-----5:R-:W-:Y:S01]  /*cb60*/  FMUL R15, R17, R14 ;  /* 0x0000000e110f7220 */ /* 0x020fe20000400000 */
[----:B------:R-:W-:-:S02]  /*cb70*/  HADD2.F32 R14, -RZ, R8.H1_H1 ;  /* 0x30000008ff0e7230 */ /* 0x000fc40000004100 */
[C---:B----4-:R-:W-:Y:S01]  /*cb80*/  FMUL R25, R17.reuse, R12 ;  /* 0x0000000c11197220 */ /* 0x050fe20000400000 */
[----:B------:R-:W-:Y:S02]  /*cb90*/  HADD2.F32 R12, -RZ, R8.H0_H0 ;  /* 0x20000008ff0c7230 */ /* 0x000fe40000004100 */
[C---:B------:R-:W-:Y:S01]  /*cba0*/  FFMA R15, R16.reuse, R14, R15 ;  /* 0x0000000e100f7223 */ /* 0x040fe2000000000f */
[C---:B------:R-:W-:Y:S02]  /*cbb0*/  FMUL R27, R17.reuse, R27 ;  /* 0x0000001b111b7220 */ /* 0x040fe40000400000 */
[C---:B------:R-:W-:Y:S01]  /*cbc0*/  FFMA R12, R16.reuse, R12, R13 ;  /* 0x0000000c100c7223 */ /* 0x040fe2000000000d */
[C---:B------:R-:W-:Y:S01]  /*cbd0*/  FFMA R13, R16.reuse, R24, R25 ;  /* 0x00000018100d7223 */ /* 0x040fe20000000019 */
[----:B------:R-:W-:Y:S01]  /*cbe0*/  FFMA R14, R16, R26, R27 ;  /* 0x0000001a100e7223 */ /* 0x000fe2000000001b */
[--C-:B------:R-:W-:Y:S02]  /*cbf0*/  HADD2.F32 R24, -RZ, R10.reuse.H0_H0 ;  /* 0x2000000aff187230 */ /* 0x100fe40000004100 */
[----:B------:R-:W-:Y:S01]  /*cc00*/  FMUL R25, R17, R30 ;  /* 0x0000001e11197220 */ /* 0x000fe20000400000 */
[----:B------:R-:W-:-:S02]  /*cc10*/  HADD2.F32 R26, -RZ, R10.H1_H1 ;  /* 0x3000000aff1a7230 */ /* 0x000fc40000004100 */
[C---:B------:R-:W-:Y:S01]  /*cc20*/  FMUL R27, R17.reuse, R29 ;  /* 0x0000001d111b7220 */ /* 0x040fe20000400000 */
[--C-:B------:R-:W-:Y:S02]  /*cc30*/  HADD2.F32 R30, -RZ, R11.reuse.H1_H1 ;  /* 0x3000000bff1e7230 */ /* 0x100fe40000004100 */
[----:B------:R-:W-:Y:S01]  /*cc40*/  FFMA R25, R16, R24, R25 ;  /* 0x0000001810197223 */ /* 0x000fe20000000019 */
[----:B------:R-:W-:Y:S01]  /*cc50*/  F2FP.RELU.F16.F32.PACK_AB R13, R14, R13 ;  /* 0x0000000d0e0d723e */ /* 0x000fe200000008ff */
[----:B------:R-:W-:Y:S01]  /*cc60*/  FMUL R29, R17, R28 ;  /* 0x0000001c111d7220 */ /* 0x000fe20000400000 */
[----:B------:R-:W-:Y:S02]  /*cc70*/  HADD2.F32 R28, -RZ, R11.H0_H0 ;  /* 0x2000000bff1c7230 */ /* 0x000fe40000004100 */
[C---:B------:R-:W-:Y:S01]  /*cc80*/  FFMA R24, R16.reuse, R26, R27 ;  /* 0x0000001a10187223 */ /* 0x040fe2000000001b */
[----:B------:R-:W-:Y:S01]  /*cc90*/  F2FP.RELU.F16.F32.PACK_AB R12, R15, R12 ;  /* 0x0000000c0f0c723e */ /* 0x000fe200000008ff */
[----:B------:R-:W-:Y:S01]  /*cca0*/  FMUL R31, R17, R31 ;  /* 0x0000001f111f7220 */ /* 0x000fe20000400000 */
[----:B------:R-:W-:Y:S01]  /*ccb0*/  FFMA R29, R16, R28, R29 ;  /* 0x0000001c101d7223 */ /* 0x000fe2000000001d */
[----:B------:R-:W-:-:S02]  /*ccc0*/  HADD2.F32 R28, -RZ, R4.H0_H0 ;  /* 0x20000004ff1c7230 */ /* 0x000fc40000004100 */
[----:B------:R-:W-:Y:S01]  /*ccd0*/  FFMA R26, R16, R30, R31 ;  /* 0x0000001e101a7223 */ /* 0x000fe2000000001f */
[C---:B------:R-:W-:Y:S01]  /*cce0*/  FMUL R27, R17.reuse, R34 ;  /* 0x00000022111b7220 */ /* 0x040fe20000400000 */
[----:B------:R-:W-:Y:S01]  /*ccf0*/  HADD2.F32 R30, -RZ, R4.H1_H1 ;  /* 0x30000004ff1e7230 */ /* 0x000fe20000004100 */
[----:B------:R-:W-:Y:S01]  /*cd00*/  F2FP.RELU.F16.F32.PACK_AB R14, R24, R25 ;  /* 0x00000019180e723e */ /* 0x000fe200000008ff */
[C---:B------:R-:W-:Y:S01]  /*cd10*/  FMUL R31, R17.reuse, R33 ;  /* 0x00000021111f7220 */ /* 0x040fe20000400000 */
[--C-:B------:R-:W-:Y:S02]  /*cd20*/  HADD2.F32 R34, -RZ, R5.reuse.H1_H1 ;  /* 0x30000005ff227230 */ /* 0x100fe40000004100 */
[----:B------:R-:W-:Y:S01]  /*cd30*/  FFMA R27, R16, R28, R27 ;  /* 0x0000001c101b7223 */ /* 0x000fe2000000001b */
[----:B------:R-:W-:Y:S01]  /*cd40*/  F2FP.RELU.F16.F32.PACK_AB R15, R26, R29 ;  /* 0x0000001d1a0f723e */ /* 0x000fe200000008ff */
[----:B------:R-:W-:Y:S01]  /*cd50*/  FMUL R33, R17, R32 ;  /* 0x0000002011217220 */ /* 0x000fe20000400000 */
[----:B------:R-:W-:-:S02]  /*cd60*/  HADD2.F32 R32, -RZ, R5.H0_H0 ;  /* 0x20000005ff207230 */ /* 0x000fc40000004100 */
[C---:B------:R-:W-:Y:S01]  /*cd70*/  FFMA R28, R16.reuse, R30, R31 ;  /* 0x0000001e101c7223 */ /* 0x040fe2000000001f */
[C---:B------:R-:W-:Y:S01]  /*cd80*/  FMUL R35, R17.reuse, R35 ;  /* 0x0000002311237220 */ /* 0x040fe20000400000 */
[----:B------:R1:W-:Y:S01]  /*cd90*/  STSM.16.M88.4 [R3+0x4200], R12 ;  /* 0x0042000c03007844 */ /* 0x0003e20000000200 */
[C---:B------:R-:W-:Y:S01]  /*cda0*/  FFMA R33, R16.reuse, R32, R33 ;  /* 0x0000002010217223 */ /* 0x040fe20000000021 */
[--C-:B------:R-:W-:Y:S02]  /*cdb0*/  HADD2.F32 R32, -RZ, R6.reuse.H0_H0 ;  /* 0x20000006ff207230 */ /* 0x100fe40000004100 */
[----:B------:R-:W-:Y:S01]  /*cdc0*/  FFMA R30, R16, R34, R35 ;  /* 0x00000022101e7223 */ /* 0x000fe20000000023 */
[C---:B------:R-:W-:Y:S01]  /*cdd0*/  FMUL R31, R17.reuse, R38 ;  /* 0x00000026111f7220 */ /* 0x040fe20000400000 */
[----:B------:R-:W-:Y:S01]  /*cde0*/  HADD2.F32 R34, -RZ, R6.H1_H1 ;  /* 0x30000006ff227230 */ /* 0x000fe20000004100 */
[----:B------:R-:W-:Y:S01]  /*cdf0*/  F2FP.RELU.F16.F32.PACK_AB R24, R28, R27 ;  /* 0x0000001b1c18723e */ /* 0x000fe200000008ff */
[----:B------:R-:W-:Y:S01]  /*ce00*/  FMUL R35, R17, R37 ;  /* 0x0000002511237220 */ /* 0x000fe20000400000 */
[----:B------:R-:W-:-:S02]  /*ce10*/  HADD2.F32 R38, -RZ, R7.H1_H1 ;  /* 0x30000007ff267230 */ /* 0x000fc40000004100 */
[----:B------:R-:W-:Y:S01]  /*ce20*/  FFMA R31, R16, R32, R31 ;  /* 0x00000020101f7223 */ /* 0x000fe2000000001f */
[----:B------:R-:W-:Y:S01]  /*ce30*/  F2FP.RELU.F16.F32.PACK_AB R25, R30, R33 ;  /* 0x000000211e19723e */ /* 0x000fe200000008ff */
[C---:B------:R-:W-:Y:S01]  /*ce40*/  FMUL R37, R17.reuse, R36 ;  /* 0x0000002411257220 */ /* 0x040fe20000400000 */
[----:B------:R-:W-:Y:S02]  /*ce50*/  HADD2.F32 R36, -RZ, R7.H0_H0 ;  /* 0x20000007ff247230 */ /* 0x000fe40000004100 */
[C---:B------:R-:W-:Y:S01]  /*ce60*/  FFMA R32, R16.reuse, R34, R35 ;  /* 0x0000002210207223 */ /* 0x040fe20000000023 */
[----:B------:R-:W-:Y:S02]  /*ce70*/  FMUL R39, R17, R39 ;  /* 0x0000002711277220 */ /* 0x000fe40000400000 */
[----:B------:R-:W-:Y:S02]  /*ce80*/  FFMA R37, R16, R36, R37 ;  /* 0x0000002410257223 */ /* 0x000fe40000000025 */
[----:B------:R-:W-:Y:S01]  /*ce90*/  F2FP.RELU.F16.F32.PACK_AB R26, R32, R31 ;  /* 0x0000001f201a723e */ /* 0x000fe200000008ff */
        /* <DEDUP_REMOVED lines=20> */
.L_x_112:
[----:B------:R-:W-:Y:S05]  /*cfe0*/  BSYNC B0 ;  /* 0x0000000000007941 */ /* 0x000fea0003800000 */
.L_x_111:
[----:B------:R-:W-:Y:S06]  /*cff0*/  BAR.SYNC.DEFER_BLOCKING 0x1, 0x100 ;  /* 0x0044000000007b1d */ /* 0x000fec0000010000 */
[----:B------:R-:W-:Y:S04]  /*d000*/  BSSY B0, `(.L_x_113) ;  /* 0x0000009000007945 */ /* 0x000fe80003800000 */
[----:B------:R-:W-:Y:S05]  /*d010*/  @P0 BRA `(.L_x_114) ;  /* 0x00000000001c0947 */ /* 0x000fea0003800000 */
[----:B------:R-:W-:-:S13]  /*d020*/  ISETP.NE.AND P3, PT, R18, 0x3, PT ;  /* 0x000000031200780c */ /* 0x000fda0003f65270 */
[----:B------:R-:W-:Y:S05]  /*d030*/  @!P3 BRA `(.L_x_115) ;  /* 0x000000000004b947 */ /* 0x000fea0003800000 */
[----:B------:R-:W-:Y:S01]  /*d040*/  BPT.TRAP 0x1 ;  /* 0x000000040000795c */ /* 0x000fe20000300000 */
.L_x_115:
[----:B------:R-:W-:-:S04]  /*d050*/  ULEA UR4, UR5, UR49, 0x3 ;  /* 0x0000003105047291 */ /* 0x000fc8000f8e183f */
[----:B------:R-:W-:-:S04]  /*d060*/  UIADD3 UR4, UR4, 0x50, URZ ;  /* 0x0000005004047890 */ /* 0x000fc8000fffe03f */
[----:B------:R-:W-:-:S09]  /*d070*/  UPRMT UR4, UR48, 0x654, UR4 ;  /* 0x0000065430047896 */ /* 0x000fd20008000004 */
[----:B------:R-:W-:Y:S03]  /*d080*/  SYNCS.ARRIVE.TRANS64.RED.A1T0 RZ, [UR4], RZ ;  /* 0x000000ffffff79a7 */ /* 0x000fe60008100404 */
.L_x_114:
[----:B------:R-:W-:Y:S05]  /*d090*/  BSYNC B0 ;  /* 0x0000000000007941 */ /* 0x000fea0003800000 */
.L_x_113:
        /* <DEDUP_REMOVED lines=8> */
.L_x_118:
[C---:B-1----:R-:W-:Y:S01]  /*d120*/  LEA R12, R0.reuse, UR49, 0x3 ;  /* 0x00000031000c7c11 */ /* 0x042fe2000f8e18ff */
[----:B------:R-:W-:Y:S01]  /*d130*/  @!P4 IMAD R14, R0, 0x2000, R20 ;  /* 0x00002000000ec824 */ /* 0x000fe200078e0214 */
[----:B------:R-:W-:Y:S01]  /*d140*/  SHF.L.U32 R13, R2, 0x1f, RZ ;  /* 0x0000001f020d7819 */ /* 0x000fe200000006ff */
[----:B------:R-:W-:Y:S03]  /*d150*/  BSSY B1, `(.L_x_119) ;  /* 0x0000004000017945 */ /* 0x000fe60003800000 */
[----:B------:R-:W1:Y:S01]  /*d160*/  SYNCS.PHASECHK.TRANS64.TRYWAIT P3, [R12+URZ+0x30], R13 ;  /* 0x0000300d0c0075a7 */ /* 0x000e62000806017f */
[----:B------:R-:W-:Y:S01]  /*d170*/  @!P4 LEA R15, R19, R14, 0x1 ;  /* 0x0000000e130fc211 */ /* 0x000fe200078e08ff */
[----:B-1----:R-:W-:Y:S06]  /*d180*/  @!P3 BRA `(.L_x_120) ;  /* 0x000000880084b947 */ /* 0x002fec0003800000 */
.L_x_361:
[----:B------:R-:W-:Y:S05]  /*d190*/  BSYNC B1 ;  /* 0x0000000000017941 */ /* 0x000fea0003800000 */
.L_x_119:
        /* <DEDUP_REMOVED lines=8> */
.L_x_117:
[----:B------:R-:W-:Y:S05]  /*d220*/  BSYNC B0 ;  /* 0x0000000000007941 */ /* 0x000fea0003800000 */
.L_x_116:
        /* <DEDUP_REMOVED lines=77> */
.L_x_122:
[----:B------:R-:W-:Y:S05]  /*d700*/  BSYNC B0 ;  /* 0x0000000000007941 */ /* 0x000fea0003800000 */
.L_x_121:
[----:B------:R-:W-:Y:S06]  /*d710*/  BAR.SYNC.DEFER_BLOCKING 0x1, 0x100 ;  /* 0x0044000000007b1d */ /* 0x000fec0000010000 */
[----:B------:R-:W-:Y:S04]  /*d720*/  BSSY B0, `(.L_x_123) ;  /* 0x0000009000007945 */ /* 0x000fe80003800000 */
[----:B------:R-:W-:Y:S05]  /*d730*/  @P0 BRA `(.L_x_124) ;  /* 0x00000000001c0947 */ /* 0x000fea0003800000 */
[----:B------:R-:W-:-:S13]  /*d740*/  ISETP.NE.AND P3, PT, R18, 0x3, PT ;  /* 0x000000031200780c */ /* 0x000fda0003f65270 */
[----:B------:R-:W-:Y:S05]  /*d750*/  @!P3 BRA `(.L_x_125) ;  /* 0x000000000004b947 */ /* 0x000fea0003800000 */
[----:B------:R-:W-:Y:S01]  /*d760*/  BPT.TRAP 0x1 ;  /* 0x000000040000795c */ /* 0x000fe20000300000 */
.L_x_125:
[----:B------:R-:W-:-:S04]  /*d770*/  ULEA UR4, UR5, UR49, 0x3 ;  /* 0x0000003105047291 */ /* 0x000fc8000f8e183f */
[----:B------:R-:W-:-:S04]  /*d780*/  UIADD3 UR4, UR4, 0x50, URZ ;  /* 0x0000005004047890 */ /* 0x000fc8000fffe03f */
[----:B------:R-:W-:-:S09]  /*d790*/  UPRMT UR4, UR48, 0x654, UR4 ;  /* 0x0000065430047896 */ /* 0x000fd20008000004 */
[----:B------:R-:W-:Y:S03]  /*d7a0*/  SYNCS.ARRIVE.TRANS64.RED.A1T0 RZ, [UR4], RZ ;  /* 0x000000ffffff79a7 */ /* 0x000fe60008100404 */
.L_x_124:
[----:B------:R-:W-:Y:S05]  /*d7b0*/  BSYNC B0 ;  /* 0x0000000000007941 */ /* 0x000fea0003800000 */
.L_x_123:
        /* <DEDUP_REMOVED lines=8> */
.L_x_128:
[C---:B-1----:R-:W-:Y:S01]  /*d840*/  LEA R12, R0.reuse, UR49, 0x3 ;  /* 0x00000031000c7c11 */ /* 0x042fe2000f8e18ff */
[----:B------:R-:W-:Y:S01]  /*d850*/  @!P4 IMAD R14, R0, 0x2000, R20 ;  /* 0x00002000000ec824 */ /* 0x000fe200078e0214 */
[----:B------:R-:W-:Y:S01]  /*d860*/  SHF.L.U32 R13, R2, 0x1f, RZ ;  /* 0x0000001f020d7819 */ /* 0x000fe200000006ff */
[----:B------:R-:W-:Y:S03]  /*d870*/  BSSY B1, `(.L_x_129) ;  /* 0x0000004000017945 */ /* 0x000fe60003800000 */
[----:B------:R-:W1:Y:S01]  /*d880*/  SYNCS.PHASECHK.TRANS64.TRYWAIT P3, [R12+URZ+0x30], R13 ;  /* 0x0000300d0c0075a7 */ /* 0x000e62000806017f */
[----:B------:R-:W-:Y:S01]  /*d890*/  @!P4 LEA R15, R19, R14, 0x1 ;  /* 0x0000000e130fc211 */ /* 0x000fe200078e08ff */
[----:B-1----:R-:W-:Y:S06]  /*d8a0*/  @!P3 BRA `(.L_x_130) ;  /* 0x0000008000d0b947 */ /* 0x002fec0003800000 */
.L_x_362:
[----:B------:R-:W-:Y:S05]  /*d8b0*/  BSYNC B1 ;  /* 0x0000000000017941 */ /* 0x000fea0003800000 */
.L_x_129:
        /* <DEDUP_REMOVED lines=8> */
.L_x_127:
[----:B------:R-:W-:Y:S05]  /*d940*/  BSYNC B0 ;  /* 0x0000000000007941 */ /* 0x000fea0003800000 */
.L_x_126:
        /* <DEDUP_REMOVED lines=93> */
.L_x_132:
[----:B------:R-:W-:Y:S05]  /*df20*/  BSYNC B0 ;  /* 0x0000000000007941 */ /* 0x000fea0003800000 */
.L_x_131:
[----:B------:R-:W-:Y:S06]  /*df30*/  BAR.SYNC.DEFER_BLOCKING 0x1, 0x100 ;  /* 0x0044000000007b1d */ /* 0x000fec0000010000 */
[----:B------:R-:W-:Y:S04]  /*df40*/  BSSY B0, `(.L_x_133) ;  /* 0x0000009000007945 */ /* 0x000fe80003800000 */
[----:B------:R-:W-:Y:S05]  /*df50*/  @P0 BRA `(.L_x_134) ;  /* 0x00000000001c0947 */ /* 0x000fea0003800000 */
[----:B------:R-:W-:-:S13]  /*df60*/  ISETP.NE.AND P3, PT, R18, 0x3, PT ;  /* 0x000000031200780c */ /* 0x000fda0003f65270 */
[----:B------:R-:W-:Y:S05]  /*df70*/  @!P3 BRA `(.L_x_135) ;  /* 0x000000000004b947 */ /* 0x000fea0003800000 */
[----:B------:R-:W-:Y:S01]  /*df80*/  BPT.TRAP 0x1 ;  /* 0x000000040000795c */ /* 0x000fe20000300000 */
.L_x_135:
[----:B------:R-:W-:-:S04]  /*df90*/  ULEA UR4, UR5, UR49, 0x3 ;  /* 0x0000003105047291 */ /* 0x000fc8000f8e183f */
[----:B------:R-:W-:-:S04]  /*dfa0*/  UIADD3 UR4, UR4, 0x50, URZ ;  /* 0x0000005004047890 */ /* 0x000fc8000fffe03f */
[----:B------:R-:W-:-:S09]  /*dfb0*/  UPRMT UR4, UR48, 0x654, UR4 ;  /* 0x0000065430047896 */ /* 0x000fd20008000004 */
[----:B------:R-:W-:Y:S03]  /*dfc0*/  SYNCS.ARRIVE.TRANS64.RED.A1T0 RZ, [UR4], RZ ;  /* 0x000000ffffff79a7 */ /* 0x000fe60008100404 */
.L_x_134:
[----:B------:R-:W-:Y:S05]  /*dfd0*/  BSYNC B0 ;  /* 0x0000000000007941 */ /* 0x000fea0003800000 */
.L_x_133:
        /* <DEDUP_REMOVED lines=8> */
.L_x_138:
[C---:B-1----:R-:W-:Y:S01]  /*e060*/  LEA R12, R0.reuse, UR49, 0x3 ;  /* 0x00000031000c7c11 */ /* 0x042fe2000f8e18ff */
[----:B------:R-:W-:Y:S01]  /*e070*/  @!P4 IMAD R14, R0, 0x2000, R20 ;  /* 0x00002000000ec824 */ /* 0x000fe200078e0214 */
[----:B------:R-:W-:Y:S01]  /*e080*/  SHF.L.U32 R13, R2, 0x1f, RZ ;  /* 0x0000001f020d7819 */ /* 0x000fe200000006ff */
[----:B------:R-:W-:Y:S03]  /*e090*/  BSSY B1, `(.L_x_139) ;  /* 0x0000004000017945 */ /* 0x000fe60003800000 */
[----:B------:R-:W1:Y:S01]  /*e0a0*/  SYNCS.PHASECHK.TRANS64.TRYWAIT P3, [R12+URZ+0x30], R13 ;  /* 0x0000300d0c0075a7 */ /* 0x000e62000806017f */
[----:B------:R-:W-:Y:S01]  /*e0b0*/  @!P4 LEA R15, R19, R14, 0x1 ;  /* 0x0000000e130fc211 */ /* 0x000fe200078e08ff */
[----:B-1----:R-:W-:Y:S06]  /*e0c0*/  @!P3 BRA `(.L_x_140) ;  /* 0x0000007800dcb947 */ /* 0x002fec0003800000 */
.L_x_363:
[----:B------:R-:W-:Y:S05]  /*e0d0*/  BSYNC B1 ;  /* 0x0000000000017941 */ /* 0x000fea0003800000 */
.L_x_139:
        /* <DEDUP_REMOVED lines=8> */
.L_x_137:
[----:B------:R-:W-:Y:S05]  /*e160*/  BSYNC B0 ;  /* 0x0000000000007941 */ /* 0x000fea0003800000 */
.L_x_136:
        /* <DEDUP_REMOVED lines=55> */
[----:B------:R-:W-:Y:S02]  /*e4e0*/  F2FP.RELU.F16.F32.PACK_AB R30, R32, R31 ;  /* 0x0000001f201e723e */ /* 0x000fe400000008ff */
[----:B------:R-:W-:Y:S01]  /*e4f0*/  F2FP.RELU.F16.F32.PACK_AB R28, R28, R27 ;  /* 0x0000001b1c1c723e */ /* 0x000fe200000008ff */
[----:B------:R1:W-:Y:S01]  /*e500*/  STSM.16.M88.4 [R3+0x2200], R12 ;  /* 0x0022000c03007844 */ /* 0x0003e20000000200 */
        /* <DEDUP_REMOVED lines=19> */
.L_x_142:
[----:B------:R-:W-:Y:S05]  /*e640*/  BSYNC B0 ;  /* 0x0000000000007941 */ /* 0x000fea0003800000 */
.L_x_141:
[----:B------:R-:W-:Y:S06]  /*e650*/  BAR.SYNC.DEFER_BLOCKING 0x1, 0x100 ;  /* 0x0044000000007b1d */ /* 0x000fec0000010000 */
[----:B------:R-:W-:Y:S04]  /*e660*/  BSSY B0, `(.L_x_143) ;  /* 0x0000009000007945 */ /* 0x000fe80003800000 */
[----:B------:R-:W-:Y:S05]  /*e670*/  @P0 BRA `(.L_x_144) ;  /* 0x00000000001c0947 */ /* 0x000fea0003800000 */
[----:B------:R-:W-:-:S13]  /*e680*/  ISETP.NE.AND P3, PT, R18, 0x3, PT ;  /* 0x000000031200780c */ /* 0x000fda0003f65270 */
[----:B------:R-:W-:Y:S05]  /*e690*/  @!P3 BRA `(.L_x_145) ;  /* 0x000000000004b947 */ /* 0x000fea0003800000 */
[----:B------:R-:W-:Y:S01]  /*e6a0*/  BPT.TRAP 0x1 ;  /* 0x000000040000795c */ /* 0x000fe20000300000 */
.L_x_145:
[----:B------:R-:W-:-:S04]  /*e6b0*/  ULEA UR4, UR5, UR49, 0x3 ;  /* 0x0000003105047291 */ /* 0x000fc8000f8e183f */
[----:B------:R-:W-:-:S04]  /*e6c0*/  UIADD3 UR4, UR4, 0x50, URZ ;  /* 0x0000005004047890 */ /* 0x000fc8000fffe03f */
[----:B------:R-:W-:-:S09]  /*e6d0*/  UPRMT UR4, UR48, 0x654, UR4 ;  /* 0x0000065430047896 */ /* 0x000fd20008000004 */
[----:B------:R-:W-:Y:S03]  /*e6e0*/  SYNCS.ARRIVE.TRANS64.RED.A1T0 RZ, [UR4], RZ ;  /* 0x000000ffffff79a7 */ /* 0x000fe60008100404 */
.L_x_144:
[----:B------:R-:W-:Y:S05]  /*e6f0*/  BSYNC B0 ;  /* 0x0000000000007941 */ /* 0x000fea0003800000 */
.L_x_143:
        /* <DEDUP_REMOVED lines=8> */
.L_x_148:
[C---:B-1----:R-:W-:Y:S01]  /*e780*/  LEA R12, R0.reuse, UR49, 0x3 ;  /* 0x00000031000c7c11 */ /* 0x042fe2000f8e18ff */
[----:B------:R-:W-:Y:S01]  /*e790*/  @!P4 IMAD R14, R0, 0x2000, R20 ;  /* 0x00002000000ec824 */ /* 0x000fe200078e0214 */
[----:B------:R-:W-:Y:S01]  /*e7a0*/  SHF.L.U32 R13, R2, 0x1f, RZ ;  /* 0x0000001f020d7819 */ /* 0x000fe200000006ff */
[----:B------:R-:W-:Y:S03]  /*e7b0*/  BSSY B1, `(.L_x_149) ;  /* 0x0000004000017945 */ /* 0x000fe60003800000 */
[----:B------:R-:W1:Y:S01]  /*e7c0*/  SYNCS.PHASECHK.TRANS64.TRYWAIT P3, [R12+URZ+0x30], R13 ;  /* 0x0000300d0c0075a7 */ /* 0x000e62000806017f */
[----:B------:R-:W-:Y:S01]  /*e7d0*/  @!P4 LEA R15, R19, R14, 0x1 ;  /* 0x0000000e130fc211 */ /* 0x000fe200078e08ff */
[----:B-1----:R-:W-:Y:S06]  /*e7e0*/  @!P3 BRA `(.L_x_150) ;  /* 0x000000740028b947 */ /* 0x002fec0003800000 */
.L_x_364:
[----:B------:R-:W-:Y:S05]  /*e7f0*/  BSYNC B1 ;  /* 0x0000000000017941 */ /* 0x000fea0003800000 */
.L_x_149:
        /* <DEDUP_REMOVED lines=8> */
.L_x_147:
[----:B------:R-:W-:Y:S05]  /*e880*/  BSYNC B0 ;  /* 0x0000000000007941 */ /* 0x000fea0003800000 */
.L_x_146:
        /* <DEDUP_REMOVED lines=33> */
[----:B------:R-:W-:Y:S01]  /*eaa0*/  FMUL R27, R17, R29 ;  /* 0x0000001d111b7220 */ /* 0x000fe20000400000 */
[--C-:B------:R-:W-:Y:S02]  /*eab0*/  HADD2.F32 R30, -RZ, R11.reuse.H1_H1 ;  /* 0x3000000bff1e7230 */ /* 0x100fe40000004100 */
[C---:B------:R-:W-:Y:S01]  /*eac0*/  FFMA R25, R16.reuse, R24, R25 ;  /* 0x0000001810197223 */ /* 0x040fe20000000019 */
[----:B------:R-:W-:Y:S01]  /*ead0*/  F2FP.RELU.F16.F32.PACK_AB R12, R15, R12 ;  /* 0x0000000c0f0c723e */ /* 0x000fe200000008ff */
[C---:B------:R-:W-:Y:S01]  /*eae0*/  FMUL R29, R17.reuse, R28 ;  /* 0x0000001c111d7220 */ /* 0x040fe20000400000 */
[----:B------:R-:W-:Y:S02]  /*eaf0*/  HADD2.F32 R28, -RZ, R11.H0_H0 ;  /* 0x2000000bff1c7230 */ /* 0x000fe40000004100 */
[----:B------:R-:W-:Y:S01]  /*eb00*/  FFMA R24, R16, R26, R27 ;  /* 0x0000001a10187223 */ /* 0x000fe2000000001b */
        /* <DEDUP_REMOVED lines=53> */
.L_x_152:
[----:B------:R-:W-:Y:S05]  /*ee60*/  BSYNC B0 ;  /* 0x0000000000007941 */ /* 0x000fea0003800000 */
.L_x_151:
[----:B------:R-:W-:Y:S06]  /*ee70*/  BAR.SYNC.DEFER_BLOCKING 0x1, 0x100 ;  /* 0x0044000000007b1d */ /* 0x000fec0000010000 */
[----:B------:R-:W-:Y:S04]  /*ee80*/  BSSY B0, `(.L_x_153) ;  /* 0x0000009000007945 */ /* 0x000fe80003800000 */
[----:B------:R-:W-:Y:S05]  /*ee90*/  @P0 BRA `(.L_x_154) ;  /* 0x00000000001c0947 */ /* 0x000fea0003800000 */
[----:B------:R-:W-:-:S13]  /*eea0*/  ISETP.NE.AND P3, PT, R18, 0x3, PT ;  /* 0x000000031200780c */ /* 0x000fda0003f65270 */
[----:B------:R-:W-:Y:S05]  /*eeb0*/  @!P3 BRA `(.L_x_155) ;  /* 0x000000000004b947 */ /* 0x000fea0003800000 */
[----:B------:R-:W-:Y:S01]  /*eec0*/  BPT.TRAP 0x1 ;  /* 0x000000040000795c */ /* 0x000fe20000300000 */
.L_x_155:
[----:B------:R-:W-:-:S04]  /*eed0*/  ULEA UR4, UR5, UR49, 0x3 ;  /* 0x0000003105047291 */ /* 0x000fc8000f8e183f */
[----:B------:R-:W-:-:S04]  /*eee0*/  UIADD3 UR4, UR4, 0x50, URZ ;  /* 0x0000005004047890 */ /* 0x000fc8000fffe03f */
[----:B------:R-:W-:-:S09]  /*eef0*/  UPRMT UR4, UR48, 0x654, UR4 ;  /* 0x0000065430047896 */ /* 0x000fd20008000004 */
[----:B------:R-:W-:Y:S03]  /*ef00*/  SYNCS.ARRIVE.TRANS64.RED.A1T0 RZ, [UR4], RZ ;  /* 0x000000ffffff79a7 */ /* 0x000fe60008100404 */
.L_x_154:
[----:B------:R-:W-:Y:S05]  /*ef10*/  BSYNC B0 ;  /* 0x0000000000007941 */ /* 0x000fea0003800000 */
.L_x_153:
        /* <DEDUP_REMOVED lines=8> */
.L_x_158:
[C---:B-1----:R-:W-:Y:S01]  /*efa0*/  LEA R12, R0.reuse, UR49, 0x3 ;  /* 0x00000031000c7c11 */ /* 0x042fe2000f8e18ff */
[----:B------:R-:W-:Y:S01]  /*efb0*/  @!P4 IMAD R14, R0, 0x2000, R20 ;  /* 0x00002000000ec824 */ /* 0x000fe200078e0214 */
[----:B------:R-:W-:Y:S01]  /*efc0*/  SHF.L.U32 R13, R2, 0x1f, RZ ;  /* 0x0000001f020d7819 */ /* 0x000fe200000006ff */
[----:B------:R-:W-:Y:S03]  /*efd0*/  BSSY B1, `(.L_x_159) ;  /* 0x0000004000017945 */ /* 0x000fe60003800000 */
[----:B------:R-:W1:Y:S01]  /*efe0*/  SYNCS.PHASECHK.TRANS64.TRYWAIT P3, [R12+URZ+0x30], R13 ;  /* 0x0000300d0c0075a7 */ /* 0x000e62000806017f */
[----:B------:R-:W-:Y:S01]  /*eff0*/  @!P4 LEA R15, R19, R14, 0x1 ;  /* 0x0000000e130fc211 */ /* 0x000fe200078e08ff */
[----:B-1----:R-:W-:Y:S06]  /*f000*/  @!P3 BRA `(.L_x_160) ;  /* 0x0000006c0034b947 */ /* 0x002fec0003800000 */
.L_x_365:
[----:B------:R-:W-:Y:S05]  /*f010*/  BSYNC B1 ;  /* 0x0000000000017941 */ /* 0x000fea0003800000 */
.L_x_159:
        /* <DEDUP_REMOVED lines=8> */
.L_x_157:
[----:B------:R-:W-:Y:S05]  /*f0a0*/  BSYNC B0 ;  /* 0x0000000000007941 */ /* 0x000fea0003800000 */
.L_x_156:
        /* <DEDUP_REMOVED lines=77> */
.L_x_162:
[----:B------:R-:W-:Y:S05]  /*f580*/  BSYNC B0 ;  /* 0x0000000000007941 */ /* 0x000fea0003800000 */
.L_x_161:
[----:B------:R-:W-:Y:S06]  /*f590*/  BAR.SYNC.DEFER_BLOCKING 0x1, 0x100 ;  /* 0x0044000000007b1d */ /* 0x000fec0000010000 */
[----:B------:R-:W-:Y:S04]  /*f5a0*/  BSSY B0, `(.L_x_163) ;  /* 0x0000009000007945 */ /* 0x000fe80003800000 */
[----:B------:R-:W-:Y:S05]  /*f5b0*/  @P0 BRA `(.L_x_164) ;  /* 0x00000000001c0947 */ /* 0x000fea0003800000 */
[----:B------:R-:W-:-:S13]  /*f5c0*/  ISETP.NE.AND P3, PT, R18, 0x3, PT ;  /* 0x000000031200780c */ /* 0x000fda0003f65270 */
[----:B------:R-:W-:Y:S05]  /*f5d0*/  @!P3 BRA `(.L_x_165) ;  /* 0x000000000004b947 */ /* 0x000fea0003800000 */
[----:B------:R-:W-:Y:S01]  /*f5e0*/  BPT.TRAP 0x1 ;  /* 0x000000040000795c */ /* 0x000fe20000300000 */
.L_x_165:
[----:B------:R-:W-:-:S04]  /*f5f0*/  ULEA UR4, UR5, UR49, 0x3 ;  /* 0x0000003105047291 */ /* 0x000fc8000f8e183f */
[----:B------:R-:W-:-:S04]  /*f600*/  UIADD3 UR4, UR4, 0x50, URZ ;  /* 0x0000005004047890 */ /* 0x000fc8000fffe03f */
[----:B------:R-:W-:-:S09]  /*f610*/  UPRMT UR4, UR48, 0x654, UR4 ;  /* 0x0000065430047896 */ /* 0x000fd20008000004 */
[----:B------:R-:W-:Y:S03]  /*f620*/  SYNCS.ARRIVE.TRANS64.RED.A1T0 RZ, [UR4], RZ ;  /* 0x000000ffffff79a7 */ /* 0x000fe60008100404 */
.L_x_164:
[----:B------:R-:W-:Y:S05]  /*f630*/  BSYNC B0 ;  /* 0x0000000000007941 */ /* 0x000fea0003800000 */
.L_x_163:
        /* <DEDUP_REMOVED lines=8> */
.L_x_168:
[C---:B-1----:R-:W-:Y:S01]  /*f6c0*/  LEA R12, R0.reuse, UR49, 0x3 ;  /* 0x00000031000c7c11 */ /* 0x042fe2000f8e18ff */
[----:B------:R-:W-:Y:S01]  /*f6d0*/  @!P4 IMAD R14, R0, 0x2000, R20 ;  /* 0x00002000000ec824 */ /* 0x000fe200078e0214 */
[----:B------:R-:W-:Y:S01]  /*f6e0*/  SHF.L.U32 R13, R2, 0x1f, RZ ;  /* 0x0000001f020d7819 */ /* 0x000fe200000006ff */
[----:B------:R-:W-:Y:S03]  /*f6f0*/  BSSY B1, `(.L_x_169) ;  /* 0x0000004000017945 */ /* 0x000fe60003800000 */
[----:B------:R-:W1:Y:S01]  /*f700*/  SYNCS.PHASECHK.TRANS64.TRYWAIT P3, [R12+URZ+0x30], R13 ;  /* 0x0000300d0c0075a7 */ /* 0x000e62000806017f */
[----:B------:R-:W-:Y:S01]  /*f710*/  @!P4 LEA R15, R19, R14, 0x1 ;  /* 0x0000000e130fc211 */ /* 0x000fe200078e08ff */
[----:B-1----:R-:W-:Y:S06]  /*f720*/  @!P3 BRA `(.L_x_170) ;  /* 0x000000640080b947 */ /* 0x002fec0003800000 */
.L_x_366:
[----:B------:R-:W-:Y:S05]  /*f730*/  BSYNC B1 ;  /* 0x0000000000017941 */ /* 0x000fea0003800000 */
.L_x_169:
        /* <DEDUP_REMOVED lines=8> */
.L_x_167:
[----:B------:R-:W-:Y:S05]  /*f7c0*/  BSYNC B0 ;  /* 0x0000000000007941 */ /* 0x000fea0003800000 */
.L_x_166:
        /* <DEDUP_REMOVED lines=25> */
[C---:B------:R-:W-:Y:S01]  /*f960*/  FMUL R27, R17.reuse, R27 ;  /* 0x0000001b111b7220 */ /* 0x040fe20000400000 */
[C---:B------:R-:W-:Y:S02]  /*f970*/  FFMA R25, R16.reuse, R24, R25 ;  /* 0x0000001810197223 */ /* 0x040fe40000000019 */
        /* <DEDUP_REMOVED lines=66> */
.L_x_172:
[----:B------:R-:W-:Y:S05]  /*fda0*/  BSYNC B0 ;  /* 0x0000000000007941 */ /* 0x000fea0003800000 */
.L_x_171:
[----:B------:R-:W-:Y:S06]  /*fdb0*/  BAR.SYNC.DEFER_BLOCKING 0x1, 0x100 ;  /* 0x0044000000007b1d */ /* 0x000fec0000010000 */
[----:B------:R-:W-:Y:S04]  /*fdc0*/  BSSY B0, `(.L_x_173) ;  /* 0x0000009000007945 */ /* 0x000fe80003800000 */
[----:B------:R-:W-:Y:S05]  /*fdd0*/  @P0 BRA `(.L_x_174) ;  /* 0x00000000001c0947 */ /* 0x000fea0003800000 */
[----:B------:R-:W-:-:S13]  /*fde0*/  ISETP.NE.AND P3, PT, R18, 0x3, PT ;  /* 0x000000031200780c */ /* 0x000fda0003f65270 */
[----:B------:R-:W-:Y:S05]  /*fdf0*/  @!P3 BRA `(.L_x_175) ;  /* 0x000000000004b947 */ /* 0x000fea0003800000 */
[----:B------:R-:W-:Y:S01]  /*fe00*/  BPT.TRAP 0x1 ;  /* 0x000000040000795c */ /* 0x000fe20000300000 */
.L_x_175:
[----:B------:R-:W-:-:S04]  /*fe10*/  ULEA UR4, UR5, UR49, 0x3 ;  /* 0x0000003105047291 */ /* 0x000fc8000f8e183f */
[----:B------:R-:W-:-:S04]  /*fe20*/  UIADD3 UR4, UR4, 0x50, URZ ;  /* 0x0000005004047890 */ /* 0x000fc8000fffe03f */
[----:B------:R-:W-:-:S09]  /*fe30*/  UPRMT UR4, UR48, 0x654, UR4 ;  /* 0x0000065430047896 */ /* 0x000fd20008000004 */
[----:B------:R-:W-:Y:S03]  /*fe40*/  SYNCS.ARRIVE.TRANS64.RED.A1T0 RZ, [UR4], RZ ;  /* 0x000000ffffff79a7 */ /* 0x000fe60008100404 */
.L_x_174:
[----:B------:R-:W-:Y:S05]  /*fe50*/  BSYNC B0 ;  /* 0x0000000000007941 */ /* 0x000fea0003800000 */
.L_x_173:
        /* <DEDUP_REMOVED lines=8> */
.L_x_178:
[C---:B-1----:R-:W-:Y:S01]  /*fee0*/  LEA R12, R0.reuse, UR49, 0x3 ;  /* 0x00000031000c7c11 */ /* 0x042fe2000f8e18ff */
[----:B------:R-:W-:Y:S01]  /*fef0*/  @!P4 IMAD R14, R0, 0x2000, R20 ;  /* 0x00002000000ec824 */ /* 0x000fe200078e0214 */
[----:B------:R-:W-:Y:S01]  /*ff00*/  SHF.L.U32 R13, R2, 0x1f, RZ ;  /* 0x0000001f020d7819 */ /* 0x000fe200000006ff */
[----:B------:R-:W-:Y:S03]  /*ff10*/  BSSY B1, `(.L_x_179) ;  /* 0x0000004000017945 */ /* 0x000fe60003800000 */
[----:B------:R-:W1:Y:S01]  /*ff20*/  SYNCS.PHASECHK.TRANS64.TRYWAIT P3, [R12+URZ+0x30], R13 ;  /* 0x0000300d0c0075a7 */ /* 0x000e62000806017f */
[----:B------:R-:W-:Y:S01]  /*ff30*/  @!P4 LEA R15, R19, R14, 0x1 ;  /* 0x0000000e130fc211 */ /* 0x000fe200078e08ff */
[----:B-1----:R-:W-:Y:S06]  /*ff40*/  @!P3 BRA `(.L_x_180) ;  /* 0x0000005c008cb947 */ /* 0x002fec0003800000 */
.L_x_367:
[----:B------:R-:W-:Y:S05]  /*ff50*/  BSYNC B1 ;  /* 0x0000000000017941 */ /* 0x000fea0003800000 */
.L_x_179:
        /* <DEDUP_REMOVED lines=8> */
.L_x_177:
[----:B------:R-:W-:Y:S05]  /*ffe0*/  BSYNC B0 ;  /* 0x0000000000007941 */ /* 0x000fea0003800000 */
.L_x_176:
        /* <DEDUP_REMOVED lines=77> */
.L_x_182:
[----:B------:R-:W-:Y:S05]  /*104c0*/  BSYNC B0 ;  /* 0x0000000000007941 */ /* 0x000fea0003800000 */
.L_x_181:
[----:B------:R-:W-:Y:S06]  /*104d0*/  BAR.SYNC.DEFER_BLOCKING 0x1, 0x100 ;  /* 0x0044000000007b1d */ /* 0x000fec0000010000 */
[----:B------:R-:W-:Y:S04]  /*104e0*/  BSSY B0, `(.L_x_183) ;  /* 0x0000009000007945 */ /* 0x000fe80003800000 */
[----:B------:R-:W-:Y:S05]  /*104f0*/  @P0 BRA `(.L_x_184) ;  /* 0x00000000001c0947 */ /* 0x000fea0003800000 */
[----:B------:R-:W-:-:S13]  /*10500*/  ISETP.NE.AND P3, PT, R18, 0x3, PT ;  /* 0x000000031200780c */ /* 0x000fda0003f65270 */
[----:B------:R-:W-:Y:S05]  /*10510*/  @!P3 BRA `(.L_x_185) ;  /* 0x000000000004b947 */ /* 0x000fea0003800000 */
[----:B------:R-:W-:Y:S01]  /*10520*/  BPT.TRAP 0x1 ;  /* 0x000000040000795c */ /* 0x000fe20000300000 */
.L_x_185:
[----:B------:R-:W-:-:S04]  /*10530*/  ULEA UR4, UR5, UR49, 0x3 ;  /* 0x0000003105047291 */ /* 0x000fc8000f8e183f */
[----:B------:R-:W-:-:S04]  /*10540*/  UIADD3 UR4, UR4, 0x50, URZ ;  /* 0x0000005004047890 */ /* 0x000fc8000fffe03f */
[----:B------:R-:W-:-:S09]  /*10550*/  UPRMT UR4, UR48, 0x654, UR4 ;  /* 0x0000065430047896 */ /* 0x000fd20008000004 */
[----:B------:R-:W-:Y:S03]  /*10560*/  SYNCS.ARRIVE.TRANS64.RED.A1T0 RZ, [UR4], RZ ;  /* 0x000000ffffff79a7 */ /* 0x000fe60008100404 */
.L_x_184:
[----:B------:R-:W-:Y:S05]  /*10570*/  BSYNC B0 ;  /* 0x0000000000007941 */ /* 0x000fea0003800000 */
.L_x_183:
        /* <DEDUP_REMOVED lines=8> */
.L_x_188:
[C---:B-1----:R-:W-:Y:S01]  /*10600*/  LEA R12, R0.reuse, UR49, 0x3 ;  /* 0x00000031000c7c11 */ /* 0x042fe2000f8e18ff */
[----:B------:R-:W-:Y:S01]  /*10610*/  @!P4 IMAD R14, R0, 0x2000, R20 ;  /* 0x00002000000ec824 */ /* 0x000fe200078e0214 */
[----:B------:R-:W-:Y:S01]  /*10620*/  SHF.L.U32 R13, R2, 0x1f, RZ ;  /* 0x0000001f020d7819 */ /* 0x000fe200000006ff */
[----:B------:R-:W-:Y:S03]  /*10630*/  BSSY B1, `(.L_x_189) ;  /* 0x0000004000017945 */ /* 0x000fe60003800000 */
[----:B------:R-:W1:Y:S01]  /*10640*/  SYNCS.PHASECHK.TRANS64.TRYWAIT P3, [R12+URZ+0x30], R13 ;  /* 0x0000300d0c0075a7 */ /* 0x000e62000806017f */
[----:B------:R-:W-:Y:S01]  /*10650*/  @!P4 LEA R15, R19, R14, 0x1 ;  /* 0x0000000e130fc211 */ /* 0x000fe200078e08ff */
[----:B-1----:R-:W-:Y:S06]  /*10660*/  @!P3 BRA `(.L_x_190) ;  /* 0x0000005400d8b947 */ /* 0x002fec0003800000 */
.L_x_368:
[----:B------:R-:W-:Y:S05]  /*10670*/  BSYNC B1 ;  /* 0x0000000000017941 */ /* 0x000fea0003800000 */
.L_x_189:
        /* <DEDUP_REMOVED lines=8> */
.L_x_187:
[----:B------:R-:W-:Y:S05]  /*10700*/  BSYNC B0 ;  /* 0x0000000000007941 */ /* 0x000fea0003800000 */
.L_x_186:
[----:B-1----:R-:W2:Y:S04]  /*10710*/  LDL.LU R13, [R1+0x1c0] ;  /* 0x0001c000010d7983 */ /* 0x002ea80000300800 */
        /* <DEDUP_REMOVED lines=15> */
[--C-:B----4-:R-:W-:Y:S01]  /*10810*/  HADD2.F32 R36, -RZ, R7.reuse.H0_H0 ;  /* 0x20000007ff247230 */ /* 0x110fe20000004100 */
[----:B------:R-:W-:Y:S05]  /*10820*/  WARPSYNC.ALL ;  /* 0x0000000000007948 */ /* 0x000fea0003800000 */
[----:B------:R-:W-:Y:S01]  /*10830*/  HADD2.F32 R38, -RZ, R7.H1_H1 ;  /* 0x30000007ff267230 */ /* 0x000fe20000004100 */
[----:B------:R-:W-:Y:S01]  /*10840*/  BSSY B0, `(.L_x_191) ;  /* 0x000004a000007945 */ /* 0x000fe20003800000 */
[C---:B--2---:R-:W-:Y:S01]  /*10850*/  FMUL R13, R17.reuse, R13 ;  /* 0x0000000d110d7220 */ /* 0x044fe20000400000 */
[C---:B-----5:R-:W-:Y:S01]  /*10860*/  FMUL R15, R17.reuse, R15 ;  /* 0x0000000f110f7220 */ /* 0x060fe20000400000 */
[C---:B---3--:R-:W-:Y:S01]  /*10870*/  FMUL R23, R17.reuse, R23 ;  /* 0x0000001711177220 */ /* 0x048fe20000400000 */
[C---:B------:R-:W-:Y:S01]  /*10880*/  FMUL R25, R17.reuse, R25 ;  /* 0x0000001911197220 */ /* 0x040fe20000400000 */
[C---:B------:R-:W-:Y:S01]  /*10890*/  FMUL R27, R17.reuse, R27 ;  /* 0x0000001b111b7220 */ /* 0x040fe20000400000 */
[C---:B------:R-:W-:Y:S01]  /*108a0*/  FMUL R29, R17.reuse, R29 ;  /* 0x0000001d111d7220 */ /* 0x040fe20000400000 */
[C---:B------:R-:W-:Y:S01]  /*108b0*/  FMUL R31, R17.reuse, R31 ;  /* 0x0000001f111f7220 */ /* 0x040fe20000400000 */
[C---:B------:R-:W-:Y:S01]  /*108c0*/  FMUL R33, R17.reuse, R33 ;  /* 0x0000002111217220 */ /* 0x040fe20000400000 */
[----:B------:R-:W-:Y:S01]  /*108d0*/  FMUL R35, R17, R34 ;  /* 0x0000002211237220 */ /* 0x000fe20000400000 */
[----:B------:R-:W-:-:S02]  /*108e0*/  HADD2.F32 R34, -RZ, R6.H1_H1 ;  /* 0x30000006ff227230 */ /* 0x000fc40000004100 */
[C---:B------:R-:W-:Y:S01]  /*108f0*/  FMUL R37, R17.reuse, R32 ;  /* 0x0000002011257220 */ /* 0x040fe20000400000 */
[----:B------:R-:W-:Y:S02]  /*10900*/  HADD2.F32 R32, -RZ, R5.H0_H0 ;  /* 0x20000005ff207230 */ /* 0x000fe40000004100 */
[C---:B------:R-:W-:Y:S01]  /*10910*/  FMUL R39, R17.reuse, R30 ;  /* 0x0000001e11277220 */ /* 0x040fe20000400000 */
[----:B------:R-:W-:Y:S02]  /*10920*/  HADD2.F32 R30, -RZ, R4.H1_H1 ;  /* 0x30000004ff1e7230 */ /* 0x000fe40000004100 */
[----:B------:R-:W-:Y:S01]  /*10930*/  FMUL R41, R17, R12 ;  /* 0x0000000c11297220 */ /* 0x000fe20000400000 */
[----:B------:R-:W-:Y:S02]  /*10940*/  HADD2.F32 R12, -RZ, R8.H0_H0 ;  /* 0x20000008ff0c7230 */ /* 0x000fe40000004100 */
[----:B------:R-:W-:Y:S01]  /*10950*/  FFMA R39, R16, R32, R39 ;  /* 0x0000002010277223 */ /* 0x000fe20000000027 */
[----:B------:R-:W-:-:S02]  /*10960*/  HADD2.F32 R32, -RZ, R6.H0_H0 ;  /* 0x20000006ff207230 */ /* 0x000fc40000004100 */
[C---:B------:R-:W-:Y:S01]  /*10970*/  FMUL R43, R17.reuse, R28 ;  /* 0x0000001c112b7220 */ /* 0x040fe20000400000 */
[----:B------:R-:W-:Y:S02]  /*10980*/  HADD2.F32 R28, -RZ, R10.H1_H1 ;  /* 0x3000000aff1c7230 */ /* 0x000fe40000004100 */
[C---:B------:R-:W-:Y:S01]  /*10990*/  FFMA R13, R16.reuse, R12, R13 ;  /* 0x0000000c100d7223 */ /* 0x040fe2000000000d */
[----:B------:R-:W-:Y:S02]  /*109a0*/  HADD2.F32 R12, -RZ, R8.H1_H1 ;  /* 0x30000008ff0c7230 */ /* 0x000fe40000004100 */
[C---:B------:R-:W-:Y:S01]  /*109b0*/  FMUL R45, R17.reuse, R26 ;  /* 0x0000001a112d7220 */ /* 0x040fe20000400000 */
[----:B------:R-:W-:Y:S02]  /*109c0*/  HADD2.F32 R26, -RZ, R10.H0_H0 ;  /* 0x2000000aff1a7230 */ /* 0x000fe40000004100 */
[----:B------:R-:W-:Y:S01]  /*109d0*/  FFMA R43, R16, R32, R43 ;  /* 0x00000020102b7223 */ /* 0x000fe2000000002b */
[----:B------:R-:W-:Y:S01]  /*109e0*/  FMUL R47, R17, R24 ;  /* 0x00000018112f7220 */ /* 0x000fe20000400000 */
[----:B------:R-:W-:-:S02]  /*109f0*/  HADD2.F32 R24, -RZ, R9.H1_H1 ;  /* 0x30000009ff187230 */ /* 0x000fc40000004100 */
[C---:B------:R-:W-:Y:S01]  /*10a00*/  FFMA R12, R16.reuse, R12, R15 ;  /* 0x0000000c100c7223 */ /* 0x040fe2000000000f */
[C---:B------:R-:W-:Y:S01]  /*10a10*/  FFMA R27, R16.reuse, R26, R27 ;  /* 0x0000001a101b7223 */ /* 0x040fe2000000001b */
[----:B------:R-:W-:Y:S01]  /*10a20*/  FMUL R49, R17, R14 ;  /* 0x0000000e11317220 */ /* 0x000fe20000400000 */
[----:B------:R-:W-:Y:S02]  /*10a30*/  HADD2.F32 R14, -RZ, R9.H0_H0 ;  /* 0x20000009ff0e7230 */ /* 0x000fe40000004100 */
[C---:B------:R-:W-:Y:S01]  /*10a40*/  FFMA R32, R16.reuse, R34, R45 ;  /* 0x0000002210207223 */ /* 0x040fe2000000002d */
[--C-:B------:R-:W-:Y:S02]  /*10a50*/  HADD2.F32 R15, -RZ, R11.reuse.H0_H0 ;  /* 0x2000000bff0f7230 */ /* 0x100fe40000004100 */
[C---:B------:R-:W-:Y:S01]  /*10a60*/  FFMA R47, R16.reuse, R36, R47 ;  /* 0x00000024102f7223 */ /* 0x040fe2000000002f */
[----:B------:R-:W-:Y:S02]  /*10a70*/  HADD2.F32 R26, -RZ, R11.H1_H1 ;  /* 0x3000000bff1a7230 */ /* 0x000fe40000004100 */
[C---:B------:R-:W-:Y:S01]  /*10a80*/  FFMA R23, R16.reuse, R14, R23 ;  /* 0x0000000e10177223 */ /* 0x040fe20000000017 */
[C---:B------:R-:W-:Y:S01]  /*10a90*/  FFMA R14, R16.reuse, R24, R25 ;  /* 0x00000018100e7223 */ /* 0x040fe20000000019 */
[----:B------:R-:W-:Y:S01]  /*10aa0*/  FFMA R24, R16, R28, R29 ;  /* 0x0000001c10187223 */ /* 0x000fe2000000001d */
[----:B------:R-:W-:-:S02]  /*10ab0*/  HADD2.F32 R28, -RZ, R4.H0_H0 ;  /* 0x20000004ff1c7230 */ /* 0x000fc40000004100 */
[C---:B------:R-:W-:Y:S01]  /*10ac0*/  FFMA R31, R16.reuse, R15, R31 ;  /* 0x0000000f101f7223 */ /* 0x040fe2000000001f */
[C---:B------:R-:W-:Y:S01]  /*10ad0*/  FFMA R26, R16.reuse, R26, R33 ;  /* 0x0000001a101a7223 */ /* 0x040fe20000000021 */
[----:B------:R-:W-:Y:S01]  /*10ae0*/  FFMA R34, R16, R38, R49 ;  /* 0x0000002610227223 */ /* 0x000fe20000000031 */
[----:B------:R-:W-:Y:S01]  /*10af0*/  F2FP.RELU.F16.F32.PACK_AB R12, R12, R13 ;  /* 0x0000000d0c0c723e */ /* 0x000fe200000008ff */
[C---:B------:R-:W-:Y:S01]  /*10b00*/  FFMA R35, R16.reuse, R28, R35 ;  /* 0x0000001c10237223 */ /* 0x040fe20000000023 */
[----:B------:R-:W-:Y:S01]  /*10b10*/  FFMA R28, R16, R30, R37 ;  /* 0x0000001e101c7223 */ /* 0x000fe20000000025 */
[----:B------:R-:W-:Y:S01]  /*10b20*/  HADD2.F32 R30, -RZ, R5.H1_H1 ;  /* 0x30000005ff1e7230 */ /* 0x000fe20000004100 */
[----:B------:R-:W-:Y:S02]  /*10b30*/  F2FP.RELU.F16.F32.PACK_AB R13, R14, R23 ;  /* 0x000000170e0d723e */ /* 0x000fe400000008ff */
[----:B------:R-:W-:Y:S02]  /*10b40*/  F2FP.RELU.F16.F32.PACK_AB R14, R24, R27 ;  /* 0x0000001b180e723e */ /* 0x000fe400000008ff */
[----:B------:R-:W-:Y:S01]  /*10b50*/  FFMA R30, R16, R30, R41 ;  /* 0x0000001e101e7223 */ /* 0x000fe20000000029 */
[----:B------:R-:W-:-:S02]  /*10b60*/  F2FP.RELU.F16.F32.PACK_AB R15, R26, R31 ;  /* 0x0000001f1a0f723e */ /* 0x000fc400000008ff */
        /* <DEDUP_REMOVED lines=23> */
.L_x_192:
[----:B------:R-:W-:Y:S05]  /*10ce0*/  BSYNC B0 ;  /* 0x0000000000007941 */ /* 0x000fea0003800000 */
.L_x_191:
[----:B------:R-:W-:Y:S06]  /*10cf0*/  BAR.SYNC.DEFER_BLOCKING 0x1, 0x100 ;  /* 0x0044000000007b1d */ /* 0x000fec0000010000 */
[----:B------:R-:W-:Y:S04]  /*10d00*/  BSSY B0, `(.L_x_193) ;  /* 0x0000009000007945 */ /* 0x000fe80003800000 */
[----:B------:R-:W-:Y:S05]  /*10d10*/  @P0 BRA `(.L_x_194) ;  /* 0x00000000001c0947 */ /* 0x000fea0003800000 */
[----:B------:R-:W-:-:S13]  /*10d20*/  ISETP.NE.AND P3, PT, R18, 0x3, PT ;  /* 0x000000031200780c */ /* 0x000fda0003f65270 */
[----:B------:R-:W-:Y:S05]  /*10d30*/  @!P3 BRA `(.L_x_195) ;  /* 0x000000000004b947 */ /* 0x000fea0003800000 */
[----:B------:R-:W-:Y:S01]  /*10d40*/  BPT.TRAP 0x1 ;  /* 0x000000040000795c */ /* 0x000fe20000300000 */
.L_x_195:
[----:B------:R-:W-:-:S04]  /*10d50*/  ULEA UR4, UR5, UR49, 0x3 ;  /* 0x0000003105047291 */ /* 0x000fc8000f8e183f */
[----:B------:R-:W-:-:S04]  /*10d60*/  UIADD3 UR4, UR4, 0x50, URZ ;  /* 0x0000005004047890 */ /* 0x000fc8000fffe03f */
[----:B------:R-:W-:-:S09]  /*10d70*/  UPRMT UR4, UR48, 0x654, UR4 ;  /* 0x0000065430047896 */ /* 0x000fd20008000004 */
[----:B------:R-:W-:Y:S03]  /*10d80*/  SYNCS.ARRIVE.TRANS64.RED.A1T0 RZ, [UR4], RZ ;  /* 0x000000ffffff79a7 */ /* 0x000fe60008100404 */
.L_x_194:
[----:B------:R-:W-:Y:S05]  /*10d90*/  BSYNC B0 ;  /* 0x0000000000007941 */ /* 0x000fea0003800000 */
.L_x_193:
        /* <DEDUP_REMOVED lines=8> */
.L_x_198:
[----:B-1----:R-:W-:Y:S01]  /*10e20*/  SHF.L.U32 R12, R2, 0x1f, RZ ;  /* 0x0000001f020c7819 */ /* 0x002fe200000006ff */
[----:B------:R-:W-:Y:S01]  /*10e30*/  BSSY B1, `(.L_x_199) ;  /* 0x0000006000017945 */ /* 0x000fe20003800000 */
[C---:B------:R-:W-:Y:S01]  /*10e40*/  LEA R13, R0.reuse, UR49, 0x3 ;  /* 0x00000031000d7c11 */ /* 0x040fe2000f8e18ff */
[----:B------:R-:W-:-:S03]  /*10e50*/  @!P4 IMAD R0, R0, 0x2000, R20 ;  /* 0x000020000000c824 */ /* 0x000fc600078e0214 */
[----:B------:R-:W1:Y:S02]  /*10e60*/  SYNCS.PHASECHK.TRANS64.TRYWAIT P3, [R13+URZ+0x30], R12 ;  /* 0x0000300c0d0075a7 */ /* 0x000e64000806017f */
[----:B------:R-:W-:Y:S01]  /*10e70*/  @!P4 LEA R2, R19, R0, 0x1 ;  /* 0x000000001302c211 */ /* 0x000fe200078e08ff */
[----:B-1----:R-:W-:Y:S06]  /*10e80*/  @!P3 BRA `(.L_x_200) ;  /* 0x0000004c00e4b947 */ /* 0x002fec0003800000 */
.L_x_369:
[----:B------:R-:W-:Y:S05]  /*10e90*/  BSYNC B1 ;  /* 0x0000000000017941 */ /* 0x000fea0003800000 */
.L_x_199:
[----:B------:R-:W-:Y:S05]  /*10ea0*/  @!P4 WARPSYNC.ALL ;  /* 0x000000000000c948 */ /* 0x000fea0003800000 */
[----:B------:R2:W3:Y:S04]  /*10eb0*/  @!P4 LDSM.16.M88.4 R8, [R0] ;  /* 0x000000000008c83b */ /* 0x0004e80000000200 */
[----:B------:R2:W4:Y:S02]  /*10ec0*/  @!P4 LDSM.16.M88.4 R4, [R2] ;  /* 0x000000000204c83b */ /* 0x0005240000000200 */
.L_x_197:
[----:B------:R-:W-:Y:S05]  /*10ed0*/  BSYNC B0 ;  /* 0x0000000000007941 */ /* 0x000fea0003800000 */
.L_x_196:
[--C-:B-1-3--:R-:W-:Y:S02]  /*10ee0*/  HADD2.F32 R13, -RZ, R8.reuse.H0_H0 ;  /* 0x20000008ff0d7230 */ /* 0x10afe40000004100 */
[C---:B------:R-:W-:Y:S01]  /*10ef0*/  FMUL R43, R17.reuse, R136 ;  /* 0x00000088112b7220 */ /* 0x040fe20000400000 */
[----:B------:R-:W-:Y:S02]  /*10f00*/  HADD2.F32 R15, -RZ, R8.H1_H1 ;  /* 0x30000008ff0f7230 */ /* 0x000fe40000004100 */
[C---:B--2---:R-:W-:Y:S01]  /*10f10*/  FMUL R0, R17.reuse, R137 ;  /* 0x0000008911007220 */ /* 0x044fe20000400000 */
[----:B------:R-:W-:Y:S02]  /*10f20*/  HADD2.F32 R23, -RZ, R9.H0_H0 ;  /* 0x20000009ff177230 */ /* 0x000fe40000004100 */
[C---:B------:R-:W-:Y:S01]  /*10f30*/  FMUL R138, R17.reuse, R138 ;  /* 0x0000008a118a7220 */ /* 0x040fe20000400000 */
[----:B------:R-:W-:Y:S02]  /*10f40*/  HADD2.F32 R29, -RZ, R11.H0_H0 ;  /* 0x2000000bff1d7230 */ /* 0x000fe40000004100 */
[----:B------:R-:W-:Y:S01]  /*10f50*/  FMUL R2, R17, R139 ;  /* 0x0000008b11027220 */ /* 0x000fe20000400000 */
        /* <DEDUP_REMOVED lines=8> */
[----:B------:R-:W-:-:S02]  /*10fe0*/  HADD2.F32 R11, -RZ, R11.H1_H1 ;  /* 0x3000000bff0b7230 */ /* 0x000fc40000004100 */
[C---:B------:R-:W-:Y:S01]  /*10ff0*/  FMUL R146, R17.reuse, R146 ;  /* 0x0000009211927220 */ /* 0x040fe20000400000 */
[----:B------:R-:W-:Y:S02]  /*11000*/  HADD2.F32 R5, -RZ, R5.H1_H1 ;  /* 0x30000005ff057230 */ /* 0x000fe40000004100 */
[C---:B------:R-:W-:Y:S01]  /*11010*/  FMUL R14, R17.reuse, R147 ;  /* 0x00000093110e7220 */ /* 0x040fe20000400000 */
[----:B------:R-:W-:Y:S02]  /*11020*/  HADD2.F32 R41, -RZ, R7.H0_H0 ;  /* 0x20000007ff297230 */ /* 0x000fe40000004100 */
[C---:B------:R-:W-:Y:S01]  /*11030*/  FMUL R144, R17.reuse, R144 ;  /* 0x0000009011907220 */ /* 0x040fe20000400000 */
[--C-:B------:R-:W-:Y:S02]  /*11040*/  HADD2.F32 R31, -RZ, R4.reuse.H0_H0 ;  /* 0x20000004ff1f7230 */ /* 0x100fe40000004100 */
[----:B------:R-:W-:Y:S01]  /*11050*/  FMUL R12, R17, R145 ;  /* 0x00000091110c7220 */ /* 0x000fe20000400000 */
[----:B------:R-:W-:-:S02]  /*11060*/  HADD2.F32 R33, -RZ, R4.H1_H1 ;  /* 0x30000004ff217230 */ /* 0x000fc40000004100 */
[C---:B------:R-:W-:Y:S01]  /*11070*/  FMUL R148, R17.reuse, R148 ;  /* 0x0000009411947220 */ /* 0x040fe20000400000 */
[--C-:B------:R-:W-:Y:S02]  /*11080*/  HADD2.F32 R37, -RZ, R6.reuse.H0_H0 ;  /* 0x20000006ff257230 */ /* 0x100fe40000004100 */
[C---:B------:R-:W-:Y:S01]  /*11090*/  FMUL R20, R17.reuse, R149 ;  /* 0x0000009511147220 */ /* 0x040fe20000400000 */
[----:B------:R-:W-:Y:S02]  /*110a0*/  HADD2.F32 R39, -RZ, R6.H1_H1 ;  /* 0x30000006ff277230 */ /* 0x000fe40000004100 */
[C---:B------:R-:W-:Y:S01]  /*110b0*/  FMUL R150, R17.reuse, R150 ;  /* 0x0000009611967220 */ /* 0x040fe20000400000 */
[----:B------:R-:W-:Y:S02]  /*110c0*/  HADD2.F32 R7, -RZ, R7.H1_H1 ;  /* 0x30000007ff077230 */ /* 0x000fe40000004100 */
[----:B------:R-:W-:Y:S01]  /*110d0*/  FMUL R22, R17, R151 ;  /* 0x0000009711167220 */ /* 0x000fe20000400000 */
[C---:B------:R-:W-:Y:S01]  /*110e0*/  FFMA R13, R16.reuse, R13, R43 ;  /* 0x0000000d100d7223 */ /* 0x040fe2000000002b */
        /* <DEDUP_REMOVED lines=44> */
.L_x_202:
[----:B------:R-:W-:Y:S05]  /*113b0*/  BSYNC B0 ;  /* 0x0000000000007941 */ /* 0x000fea0003800000 */
.L_x_201:
[----:B------:R-:W-:Y:S06]  /*113c0*/  BAR.SYNC.DEFER_BLOCKING 0x1, 0x100 ;  /* 0x0044000000007b1d */ /* 0x000fec0000010000 */
[----:B------:R-:W-:Y:S04]  /*113d0*/  BSSY B0, `(.L_x_203) ;  /* 0x0000009000007945 */ /* 0x000fe80003800000 */
[----:B------:R-:W-:Y:S05]  /*113e0*/  @P0 BRA `(.L_x_204) ;  /* 0x00000000001c0947 */ /* 0x000fea0003800000 */
[----:B------:R-:W-:-:S13]  /*113f0*/  ISETP.NE.AND P0, PT, R18, 0x3, PT ;  /* 0x000000031200780c */ /* 0x000fda0003f05270 */
[----:B------:R-:W-:Y:S05]  /*11400*/  @!P0 BRA `(.L_x_205) ;  /* 0x0000000000048947 */ /* 0x000fea0003800000 */
[----:B------:R-:W-:Y:S01]  /*11410*/  BPT.TRAP 0x1 ;  /* 0x000000040000795c */ /* 0x000fe20000300000 */
.L_x_205:
[----:B------:R-:W-:-:S04]  /*11420*/  ULEA UR4, UR36, UR49, 0x3 ;  /* 0x0000003124047291 */ /* 0x000fc8000f8e183f */
[----:B------:R-:W-:-:S04]  /*11430*/  UIADD3 UR4, UR4, 0x50, URZ ;  /* 0x0000005004047890 */ /* 0x000fc8000fffe03f */
[----:B------:R-:W-:-:S09]  /*11440*/  UPRMT UR4, UR48, 0x654, UR4 ;  /* 0x0000065430047896 */ /* 0x000fd20008000004 */
[----:B------:R-:W-:Y:S03]  /*11450*/  SYNCS.ARRIVE.TRANS64.RED.A1T0 RZ, [UR4], RZ ;  /* 0x000000ffffff79a7 */ /* 0x000fe60008100404 */
.L_x_204:
[----:B------:R-:W-:Y:S05]  /*11460*/  BSYNC B0 ;  /* 0x0000000000007941 */ /* 0x000fea0003800000 */
.L_x_203:
[----:B------:R-:W2:Y:S01]  /*11470*/  LDL.LU R25, [R1+0x204] ;  /* 0x0002040001197983 */ /* 0x000ea20000300800 */
[----:B------:R-:W-:-:S03]  /*11480*/  ULDC.64 UR4, c[0x0][0x8f8] ;  /* 0x00023e0000047ab9 */ /* 0x000fc60000000a00 */
[----:B------:R-:W3:Y:S01]  /*11490*/  LDL.LU R24, [R1+0x200] ;  /* 0x0002000001187983 */ /* 0x000ee20000300800 */
[----:B------:R-:W-:Y:S01]  /*114a0*/  UIADD3 UR36, UR36, 0x1, URZ ;  /* 0x0000000124247890 */ /* 0x000fe2000fffe03f */
[----:B------:R-:W-:Y:S01]  /*114b0*/  PRMT R0, RZ, 0x7610, R0 ;  /* 0x00007610ff007816 */ /* 0x000fe20000000000 */
[----:B------:R-:W-:Y:S01]  /*114c0*/  UMOV UR43, 0xffffffff ;  /* 0xffffffff002b7882 */ /* 0x000fe20000000000 */
[----:B------:R-:W-:Y:S01]  /*114d0*/  MOV R23, 0xffffffff ;  /* 0xffffffff00177802 */ /* 0x000fe20000000f00 */
[----:B------:R-:W-:Y:S01]  /*114e0*/  UISETP.NE.AND UP0, UPT, UR36, 0x4, UPT ;  /* 0x000000042400788c */ /* 0x000fe2000bf05270 */
[----:B------:R-:W-:-:S03]  /*114f0*/  IMAD.MOV.U32 R22, RZ, RZ, -0x1 ;  /* 0xffffffffff167424 */ /* 0x000fc600078e00ff */
[----:B------:R-:W-:Y:S01]  /*11500*/  USEL UR36, UR36, URZ, UP0 ;  /* 0x0000003f24247287 */ /* 0x000fe20008000000 */
[----:B---3--:R-:W-:-:S04]  /*11510*/  IADD3 R24, P0, R24, UR46, RZ ;  /* 0x0000002e18187c10 */ /* 0x008fc8000ff1e0ff */
[----:B--2---:R-:W-:Y:S01]  /*11520*/  IADD3.X R25, R25, UR38, RZ, P0, !PT ;  /* 0x0000002619197c10 */ /* 0x004fe200087fe4ff */
[----:B------:R2:W-:Y:S01]  /*11530*/  STL [R1+0x200], R24 ;  /* 0x0002001801007387 */ /* 0x0005e20000100800 */
[----:B------:R-:W-:-:S03]  /*11540*/  ISETP.GE.U32.AND P0, PT, R24, UR4, PT ;  /* 0x0000000418007c0c */ /* 0x000fc6000bf06070 */
[----:B------:R2:W-:Y:S01]  /*11550*/  STL [R1+0x204], R25 ;  /* 0x0002041901007387 */ /* 0x0005e20000100800 */
[----:B------:R-:W-:-:S13]  /*11560*/  ISETP.GE.U32.AND.EX P0, PT, R25, UR5, PT, P0 ;  /* 0x0000000519007c0c */ /* 0x000fda000bf06100 */
[----:B--2---:R-:W-:Y:S05]  /*11570*/  @P0 BRA `(.L_x_206) ;  /* 0x0000000400740947 */ /* 0x004fea0003800000 */
[----:B------:R-:W2:Y:S01]  /*11580*/  S2R R20, SR_CTAID.X ;  /* 0x0000000000147919 */ /* 0x000ea20000002500 */
[----:B------:R-:W3:Y:S01]  /*11590*/  LDC.64 R8, c[0x0][0x8d0] ;  /* 0x00023400ff087b82 */ /* 0x000ee20000000a00 */
[----:B------:R-:W-:Y:S01]  /*115a0*/  ULDC UR4, c[0x0][0x150] ;  /* 0x0000540000047ab9 */ /* 0x000fe20000000800 */
[----:B-1----:R-:W-:Y:S01]  /*115b0*/  MOV R6, R24 ;  /* 0x0000001800067202 */ /* 0x002fe20000000f00 */
[----:B------:R-:W1:Y:S01]  /*115c0*/  S2R R22, SR_CTAID.Y ;  /* 0x0000000000167919 */ /* 0x000e620000002600 */
[----:B------:R-:W-:-:S04]  /*115d0*/  MOV R7, R25 ;  /* 0x0000001900077202 */ /* 0x000fc80000000f00 */
[----:B------:R-:W4:Y:S08]  /*115e0*/  LDC R23, c[0x0][0x144] ;  /* 0x00005100ff177b82 */ /* 0x000f300000000800 */
[----:B------:R-:W1:Y:S08]  /*115f0*/  LDC R10, c[0x0][0x8d8] ;  /* 0x00023600ff0a7b82 */ /* 0x000e700000000800 */
[----:B------:R-:W1:Y:S01]  /*11600*/  LDC.64 R14, c[0x0][0x8c8] ;  /* 0x00023200ff0e7b82 */ /* 0x000e620000000a00 */
[----:B---3--:R-:W-:-:S04]  /*11610*/  ISETP.NE.U32.AND P0, PT, R8, RZ, PT ;  /* 0x000000ff0800720c */ /* 0x008fc80003f05070 */
[----:B------:R-:W-:Y:S02]  /*11620*/  ISETP.NE.AND.EX P0, PT, R9, RZ, PT, P0 ;  /* 0x000000ff0900720c */ /* 0x000fe40003f05300 */
[----:B--2---:R-:W-:-:S05]  /*11630*/  I2FP.F32.U32 R0, R20 ;  /* 0x0000001400007245 */ /* 0x004fca0000201000 */
[----:B------:R-:W-:-:S04]  /*11640*/  FMUL R0, R0, UR4 ;  /* 0x0000000400007c20 */ /* 0x000fc80008400000 */
[----:B------:R2:W3:Y:S02]  /*11650*/  F2I.U32.TRUNC.NTZ R21, R0 ;  /* 0x0000000000157305 */ /* 0x0004e4000020f000 */
[----:B----4-:R-:W-:Y:S05]  /*11660*/  @!P0 BRA `(.L_x_207) ;  /* 0x0000000000288947 */ /* 0x010fea0003800000 */
[----:B--2---:R-:W2:Y:S02]  /*11670*/  LDC R0, c[0x0][0x8dc] ;  /* 0x00023700ff007b82 */ /* 0x004ea40000000800 */
[----:B--2---:R-:W-:-:S05]  /*11680*/  IADD3 R7, P0, R24, R0, RZ ;  /* 0x0000000018077210 */ /* 0x004fca0007f1e0ff */
[----:B------:R-:W-:-:S04]  /*11690*/  IMAD.X R11, RZ, RZ, R25, P0 ;  /* 0x000000ffff0b7224 */ /* 0x000fc800000e0619 */
[----:B------:R-:W-:-:S04]  /*116a0*/  IMAD.WIDE.U32 R2, R11, R8, RZ ;  /* 0x000000080b027225 */ /* 0x000fc800078e00ff */
[----:B------:R-:W-:-:S04]  /*116b0*/  IMAD.WIDE.U32 R4, P0, R7, R9, R2 ;  /* 0x0000000907047225 */ /* 0x000fc80007800002 */
[----:B------:R-:W-:Y:S01]  /*116c0*/  IMAD.WIDE.U32 R2, R7, R8, RZ ;  /* 0x0000000807027225 */ /* 0x000fe200078e00ff */
[----:B------:R-:W-:Y:S02]  /*116d0*/  IADD3.X R7, RZ, RZ, RZ, P0, !PT ;  /* 0x000000ffff077210 */ /* 0x000fe400007fe4ff */
[----:B------:R-:W-:Y:S02]  /*116e0*/  MOV R6, R5 ;  /* 0x0000000500067202 */ /* 0x000fe40000000f00 */
[----:B------:R-:W-:-:S05]  /*116f0*/  IADD3 RZ, P0, R3, R4, RZ ;  /* 0x0000000403ff7210 */ /* 0x000fca0007f1e0ff */
[----:B------:R-:W-:-:S08]  /*11700*/  IMAD.WIDE.U32.X R6, R11, R9, R6, P0 ;  /* 0x000000090b067225 */ /* 0x000fd000000e0406 */
.L_x_207:
[----:B------:R-:W4:Y:S01]  /*11710*/  LDC.64 R12, c[0x0][0x8e8] ;  /* 0x00023a00ff0c7b82 */ /* 0x000f220000000a00 */
[-CC-:B-1----:R-:W-:Y:S01]  /*11720*/  SHF.R.U64 R28, R6, R10.reuse, R7.reuse ;  /* 0x0000000a061c7219 */ /* 0x182fe20000001207 */
[----:B------:R-:W-:Y:S01]  /*11730*/  ULDC UR4, c[0x0][0x154] ;  /* 0x0000550000047ab9 */ /* 0x000fe20000000800 */
[----:B--2---:R-:W-:Y:S01]  /*11740*/  SHF.R.U32.HI R0, RZ, R10, R7 ;  /* 0x0000000aff007219 */ /* 0x004fe20000011607 */
[----:B------:R-:W-:Y:S01]  /*11750*/  IMAD.MOV.U32 R7, RZ, RZ, 0x1 ;  /* 0x00000001ff077424 */ /* 0x000fe200078e00ff */
[----:B------:R-:W-:Y:S02]  /*11760*/  IADD3 R5, P0, RZ, -R28, RZ ;  /* 0x8000001cff057210 */ /* 0x000fe40007f1e0ff */
[----:B------:R-:W-:Y:S01]  /*11770*/  MOV R2, R24 ;  /* 0x0000001800027202 */ /* 0x000fe20000000f00 */
[----:B------:R-:W1:Y:S01]  /*11780*/  LDC R4, c[0x0][0x8c0] ;  /* 0x00023000ff047b82 */ /* 0x000e620000000800 */
[----:B---3--:R-:W-:Y:S01]  /*11790*/  IADD3 R21, -R21, RZ, RZ ;  /* 0x000000ff15157210 */ /* 0x008fe20007ffe1ff */
[----:B------:R-:W-:-:S04]  /*117a0*/  IMAD.X R3, RZ, RZ, ~R0, P0 ;  /* 0x000000ffff037224 */ /* 0x000fc800000e0e00 */
[-C--:B------:R-:W-:Y:S02]  /*117b0*/  IMAD R0, R3, R14.reuse, RZ ;  /* 0x0000000e03007224 */ /* 0x080fe400078e02ff */
[----:B------:R-:W2:Y:S01]  /*117c0*/  LDC R6, c[0x0][0x8b0] ;  /* 0x00022c00ff067b82 */ /* 0x000ea20000000800 */
[----:B------:R-:W-:Y:S02]  /*117d0*/  IMAD.MOV.U32 R3, RZ, RZ, R25 ;  /* 0x000000ffff037224 */ /* 0x000fe400078e0019 */
[----:B------:R-:W-:Y:S02]  /*117e0*/  IMAD R24, R23, R21, R20 ;  /* 0x0000001517187224 */ /* 0x000fe400078e0214 */
[----:B------:R-:W-:-:S03]  /*117f0*/  IMAD.WIDE.U32 R2, R5, R14, R2 ;  /* 0x0000000e05027225 */ /* 0x000fc600078e0002 */
[----:B------:R-:W3:Y:S01]  /*11800*/  LDC R26, c[0x0][0x900] ;  /* 0x00024000ff1a7b82 */ /* 0x000ee20000000800 */
[----:B------:R-:W-:Y:S01]  /*11810*/  IMAD R5, R5, R15, R0 ;  /* 0x0000000f05057224 */ /* 0x000fe200078e0200 */
[----:B------:R-:W-:Y:S02]  /*11820*/  I2FP.F32.U32 R0, R22 ;  /* 0x0000001600007245 */ /* 0x000fe40000201000 */
[----:B----4-:R-:W-:Y:S02]  /*11830*/  ISETP.NE.U32.AND P0, PT, R12, RZ, PT ;  /* 0x000000ff0c00720c */ /* 0x010fe40003f05070 */
[----:B------:R-:W-:Y:S01]  /*11840*/  IADD3 R3, R3, R5, RZ ;  /* 0x0000000503037210 */ /* 0x000fe20007ffe0ff */
[----:B------:R-:W-:Y:S01]  /*11850*/  FMUL R0, R0, UR4 ;  /* 0x0000000400007c20 */ /* 0x000fe20008400000 */
[----:B------:R-:W4:Y:S01]  /*11860*/  LDC R15, c[0x0][0x148] ;  /* 0x00005200ff0f7b82 */ /* 0x000f220000000800 */
[----:B------:R-:W-:Y:S02]  /*11870*/  ISETP.NE.AND.EX P0, PT, R13, RZ, PT, P0 ;  /* 0x000000ff0d00720c */ /* 0x000fe40003f05300 */
[-CC-:B-1----:R-:W-:Y:S01]  /*11880*/  SHF.R.U64 R10, R2, R4.reuse, R3.reuse ;  /* 0x00000004020a7219 */ /* 0x182fe20000001203 */
[----:B------:R1:W1:Y:S01]  /*11890*/  F2I.U32.TRUNC.NTZ R14, R0 ;  /* 0x00000000000e7305 */ /* 0x000262000020f000 */
[----:B------:R-:W-:-:S02]  /*118a0*/  SHF.R.U32.HI R3, RZ, R4, R3 ;  /* 0x00000004ff037219 */ /* 0x000fc40000011603 */
[----:B------:R-:W-:Y:S01]  /*118b0*/  MOV R5, 0xffffffff ;  /* 0xffffffff00057802 */ /* 0x000fe20000000f00 */
[----:B------:R-:W1:Y:S01]  /*118c0*/  LDC R20, c[0x0][0x8a8] ;  /* 0x00022a00ff147b82 */ /* 0x000e620000000800 */
[-CC-:B--2---:R-:W-:Y:S02]  /*118d0*/  SHF.R.U64 R8, R10, R6.reuse, R3.reuse ;  /* 0x000000060a087219 */ /* 0x184fe40000001203 */
[----:B------:R-:W-:-:S05]  /*118e0*/  SHF.R.U32.HI R3, RZ, R6, R3 ;  /* 0x00000006ff037219 */ /* 0x000fca0000011603 */
[----:B------:R-:W2:Y:S01]  /*118f0*/  LDC R21, c[0x0][0x8f0] ;  /* 0x00023c00ff157b82 */ /* 0x000ea20000000800 */
[-C--:B---3--:R-:W-:Y:S02]  /*11900*/  SHF.L.U32 R5, R5, R26.reuse, RZ ;  /* 0x0000001a05057219 */ /* 0x088fe400000006ff */
[-CC-:B------:R-:W-:Y:S02]  /*11910*/  SHF.R.U64 R11, R8, R26.reuse, R3.reuse ;  /* 0x0000001a080b7219 */ /* 0x180fe40000001203 */
[-C--:B------:R-:W-:Y:S02]  /*11920*/  SHF.R.U32.HI R3, RZ, R26.reuse, R3 ;  /* 0x0000001aff037219 */ /* 0x080fe40000011603 */
[----:B------:R-:W-:Y:S01]  /*11930*/  SHF.L.U32 R26, R7, R26, RZ ;  /* 0x0000001a071a7219 */ /* 0x000fe200000006ff */
[----:B------:R-:W3:Y:S01]  /*11940*/  LDC R25, c[0x0][0x8e0] ;  /* 0x00023800ff197b82 */ /* 0x000ee20000000800 */
[----:B------:R-:W-:Y:S02]  /*11950*/  LOP3.LUT R23, RZ, R5, RZ, 0x33, !PT ;  /* 0x00000005ff177212 */ /* 0x000fe400078e33ff */
[----:B------:R-:W-:-:S05]  /*11960*/  MOV R2, R11 ;  /* 0x0000000b00027202 */ /* 0x000fca0000000f00 */
[----:B------:R-:W1:Y:S01]  /*11970*/  LDC R27, c[0x0][0x8b8] ;  /* 0x00022e00ff1b7b82 */ /* 0x000e620000000800 */
[----:B------:R-:W-:Y:S05]  /*11980*/  @!P0 BRA `(.L_x_208) ;  /* 0x0000000000288947 */ /* 0x000fea0003800000 */
[----:B-1----:R-:W1:Y:S02]  /*11990*/  LDC R0, c[0x0][0x8f4] ;  /* 0x00023d00ff007b82 */ /* 0x002e640000000800 */
        /* <DEDUP_REMOVED lines=9> */
.L_x_208:
[----:B------:R-:W5:Y:S01]  /*11a30*/  LDC R4, c[0x0][0x904] ;  /* 0x00024100ff047b82 */ /* 0x000f620000000800 */
[----:B-12---:R-:W-:Y:S01]  /*11a40*/  SHF.R.U64 R0, R2, R21, R3 ;  /* 0x0000001502007219 */ /* 0x006fe20000001203 */
[----:B------:R-:W-:Y:S01]  /*11a50*/  VIADD R3, R20, 0xffffffff ;  /* 0xffffffff14037836 */ /* 0x000fe20000000000 */
[----:B------:R-:W-:Y:S02]  /*11a60*/  LOP3.LUT R23, R8, R23, RZ, 0xc0, !PT ;  /* 0x0000001708177212 */ /* 0x000fe400078ec0ff */
[----:B------:R-:W-:Y:S02]  /*11a70*/  IADD3 R14, -R14, RZ, RZ ;  /* 0x000000ff0e0e7210 */ /* 0x000fe40007ffe1ff */
[----:B------:R-:W-:Y:S01]  /*11a80*/  IADD3 R2, -R0, RZ, RZ ;  /* 0x000000ff00027210 */ /* 0x000fe20007ffe1ff */
[----:B------:R-:W-:Y:S01]  /*11a90*/  IMAD R23, R26, R0, R23 ;  /* 0x000000001a177224 */ /* 0x000fe200078e0217 */
[----:B------:R-:W-:Y:S02]  /*11aa0*/  LOP3.LUT R3, R10, R3, RZ, 0xc0, !PT ;  /* 0x000000030a037212 */ /* 0x000fe400078ec0ff */
[----:B------:R-:W-:Y:S01]  /*11ab0*/  R2UR UR43, R28 ;  /* 0x000000001c2b72ca */ /* 0x000fe200000e0000 */
[----:B---3--:R-:W-:Y:S01]  /*11ac0*/  IMAD R0, R2, R25, R11 ;  /* 0x0000001902007224 */ /* 0x008fe200078e020b */
[----:B------:R-:W-:-:S03]  /*11ad0*/  MOV R2, 0x1 ;  /* 0x0000000100027802 */ /* 0x000fc60000000f00 */
[----:B------:R-:W-:Y:S01]  /*11ae0*/  IMAD R0, R0, R20, R3 ;  /* 0x0000001400007224 */ /* 0x000fe200078e0203 */
[----:B-----5:R-:W-:-:S13]  /*11af0*/  ISETP.NE.AND P0, PT, R4, 0x1, PT ;  /* 0x000000010400780c */ /* 0x020fda0003f05270 */
[----:B----4-:R-:W-:-:S04]  /*11b00*/  @P0 IMAD R24, R15, R14, R22 ;  /* 0x0000000e0f180224 */ /* 0x010fc800078e0216 */
[----:B------:R-:W-:-:S05]  /*11b10*/  IMAD R23, R23, R27, R24 ;  /* 0x0000001b17177224 */ /* 0x000fca00078e0218 */
[----:B------:R-:W-:Y:S02]  /*11b20*/  SEL R22, R0, R23, !P0 ;  /* 0x0000001700167207 */ /* 0x000fe40004000000 */
[----:B------:R-:W-:Y:S02]  /*11b30*/  SEL R23, R23, R0, !P0 ;  /* 0x0000000017177207 */ /* 0x000fe40004000000 */
[----:B------:R-:W-:-:S07]  /*11b40*/  PRMT R0, R2, 0x7610, R0 ;  /* 0x0000761002007816 */ /* 0x000fce0000000000 */
.L_x_206:
[----:B------:R-:W-:Y:S01]  /*11b50*/  LOP3.LUT P0, RZ, R0, 0xff, RZ, 0xc0, !PT ;  /* 0x000000ff00ff7812 */ /* 0x000fe2000780c0ff */
[----:B------:R-:W-:Y:S02]  /*11b60*/  UIMAD.WIDE.U32 UR4, UR52, -0x55555555, URZ ;  /* 0xaaaaaaab340478a5 */ /* 0x000fe4000f8e003f */
[----:B------:R-:W-:Y:S02]  /*11b70*/  UIADD3 UR39, UR39, 0x10, URZ ;  /* 0x0000001027277890 */ /* 0x000fe4000fffe03f */
[----:B------:R-:W-:-:S04]  /*11b80*/  USHF.R.U32.HI UR4, URZ, 0x1, UR5 ;  /* 0x000000013f047899 */ /* 0x000fc80008011605 */
[----:B------:R-:W-:-:S04]  /*11b90*/  UIMAD UR40, UR4, -0x3, UR52 ;  /* 0xfffffffd042878a4 */ /* 0x000fc8000f8e0234 */
[----:B------:R-:W-:Y:S08]  /*11ba0*/  @P0 BRA `(.L_x_209) ;  /* 0xfffffef800500947 */ /* 0x000ff0000383ffff */
[----:B------:R-:W-:-:S13]  /*11bb0*/  PLOP3.LUT P0, PT, PT, PT, PT, 0x8, 0x0 ;  /* 0x000000000000781c */ /* 0x000fda0003f0e170 */
.L_x_18:
[----:B------:R-:W-:Y:S05]  /*11bc0*/  @P0 BRA `(.L_x_10) ;  /* 0x0000003c00300947 */ /* 0x000fea0003800000 */
[----:B------:R-:W-:Y:S01]  /*11bd0*/  ULDC.64 UR6, c[0x0][0x588] ;  /* 0x0001620000067ab9 */ /* 0x000fe20000000a00 */
[----:B------:R-:W-:Y:S01]  /*11be0*/  ISETP.NE.AND.EX P1, PT, R156, RZ, PT, P1 ;  /* 0x000000ff9c00720c */ /* 0x000fe20003f25310 */
[----:B------:R-:W-:-:S04]  /*11bf0*/  DEPBAR.LE SB0, 0x0 ;  /* 0x000080000000791a */ /* 0x000fc80000000000 */
[----:B------:R-:W-:Y:S01]  /*11c00*/  ISETP.NE.U32.AND P0, PT, RZ, UR6, PT ;  /* 0x00000006ff007c0c */ /* 0x000fe2000bf05070 */
[----:B------:R-:W-:Y:S03]  /*11c10*/  BSSY B0, `(.L_x_210) ;  /* 0x0000014000007945 */ /* 0x000fe60003800000 */
[----:B------:R-:W-:-:S13]  /*11c20*/  ISETP.NE.AND.EX P0, PT, RZ, UR7, PT, P0 ;  /* 0x00000007ff007c0c */ /* 0x000fda000bf05300 */
[----:B------:R-:W-:Y:S05]  /*11c30*/  @P0 BRA P1, `(.L_x_211) ;  /* 0x0000000000440947 */ /* 0x000fea0000800000 */
[----:B------:R-:W-:-:S04]  /*11c40*/  ISETP.NE.U32.AND P0, PT, R153, RZ, PT ;  /* 0x000000ff9900720c */ /* 0x000fc80003f05070 */
[----:B------:R-:W-:-:S13]  /*11c50*/  ISETP.NE.AND.EX P0, PT, R156, RZ, PT, P0 ;  /* 0x000000ff9c00720c */ /* 0x000fda0003f05300 */
[----:B------:R-:W-:Y:S05]  /*11c60*/  @!P0 BRA `(.L_x_212) ;  /* 0x00000000002c8947 */ /* 0x000fea0003800000 */
[----:B------:R-:W-:-:S13]  /*11c70*/  LOP3.LUT P0, RZ, R154, 0xff, RZ, 0xc0, !PT ;  /* 0x000000ff9aff7812 */ /* 0x000fda000780c0ff */
[----:B------:R-:W-:Y:S05]  /*11c80*/  @!P0 BRA `(.L_x_213) ;  /* 0x0000000000108947 */ /* 0x000fea0003800000 */
[----:B-----5:R-:W-:-:S13]  /*11c90*/  FSETP.NEU.AND P0, PT, R16, RZ, PT ;  /* 0x000000ff1000720b */ /* 0x020fda0003f0d000 */
[----:B------:R-:W-:Y:S05]  /*11ca0*/  @!P0 BREAK B0 ;  /* 0x0000000000008942 */ /* 0x000fea0003800000 */
[----:B------:R-:W-:Y:S05]  /*11cb0*/  @P0 BRA `(.L_x_211) ;  /* 0x0000000000240947 */ /* 0x000fea0003800000 */
[----:B------:R-:W-:Y:S05]  /*11cc0*/  BRA `(.L_x_10) ;  /* 0x0000003800f07947 */ /* 0x000fea0003800000 */
.L_x_213:
[----:B------:R-:W-:-:S04]  /*11cd0*/  ISETP.NE.U32.AND P0, PT, RZ, UR6, PT ;  /* 0x00000006ff007c0c */ /* 0x000fc8000bf05070 */
[----:B------:R-:W-:-:S13]  /*11ce0*/  ISETP.NE.AND.EX P0, PT, RZ, UR7, PT, P0 ;  /* 0x00000007ff007c0c */ /* 0x000fda000bf05300 */
[----:B------:R-:W-:Y:S05]  /*11cf0*/  @!P0 BREAK B0 ;  /* 0x0000000000008942 */ /* 0x000fea0003800000 */
[----:B------:R-:W-:Y:S05]  /*11d00*/  @P0 BRA `(.L_x_211) ;  /* 0x0000000000100947 */ /* 0x000fea0003800000 */
[----:B------:R-:W-:Y:S05]  /*11d10*/  BRA `(.L_x_10) ;  /* 0x0000003800dc7947 */ /* 0x000fea0003800000 */
.L_x_212:
[----:B-----5:R-:W-:-:S13]  /*11d20*/  FSETP.NEU.AND P0, PT, R16, RZ, PT ;  /* 0x000000ff1000720b */ /* 0x020fda0003f0d000 */
[----:B------:R-:W-:Y:S05]  /*11d30*/  @!P0 BREAK B0 ;  /* 0x0000000000008942 */ /* 0x000fea0003800000 */
[----:B------:R-:W-:Y:S05]  /*11d40*/  @!P0 BRA `(.L_x_10) ;  /* 0x0000003800d08947 */ /* 0x000fea0003800000 */
.L_x_211:
[----:B------:R-:W-:Y:S05]  /*11d50*/  BSYNC B0 ;  /* 0x0000000000007941 */ /* 0x000fea0003800000 */
.L_x_210:
[----:B------:R-:W3:Y:S02]  /*11d60*/  LDL.LU R0, [R1+0x210] ;  /* 0x0002100001007983 */ /* 0x000ee40000300800 */
[----:B---3--:R-:W-:-:S04]  /*11d70*/  LOP3.LUT R0, R0, 0x1, RZ, 0xfc, !PT ;  /* 0x0000000100007812 */ /* 0x008fc800078efcff */
[----:B------:R-:W-:-:S13]  /*11d80*/  ISETP.NE.AND P0, PT, R0, 0x3, PT ;  /* 0x000000030000780c */ /* 0x000fda0003f05270 */
[----:B------:R-:W-:Y:S05]  /*11d90*/  @!P0 BRA `(.L_x_214) ;  /* 0x0000000000048947 */ /* 0x000fea0003800000 */
[----:B------:R-:W-:Y:S01]  /*11da0*/  BPT.TRAP 0x1 ;  /* 0x000000040000795c */ /* 0x000fe20000300000 */
.L_x_214:
[----:B------:R-:W3:Y:S01]  /*11db0*/  S2UR UR5, SR_CgaCtaId ;  /* 0x00000000000579c3 */ /* 0x000ee20000008800 */
[----:B------:R-:W-:Y:S02]  /*11dc0*/  UMOV UR4, 0x400 ;  /* 0x0000040000047882 */ /* 0x000fe40000000000 */
[----:B---3--:R-:W-:-:S04]  /*11dd0*/  ULEA UR4, UR5, UR4, 0x18 ;  /* 0x0000000405047291 */ /* 0x008fc8000f8ec03f */
[----:B------:R-:W-:-:S04]  /*11de0*/  ULEA UR4, UR36, UR4, 0x3 ;  /* 0x0000000424047291 */ /* 0x000fc8000f8e183f */
[----:B------:R-:W-:-:S04]  /*11df0*/  UIADD3 UR4, UR4, 0x50, URZ ;  /* 0x0000005004047890 */ /* 0x000fc8000fffe03f */
[----:B------:R-:W-:-:S09]  /*11e00*/  UPRMT UR4, UR5, 0x654, UR4 ;  /* 0x0000065405047896 */ /* 0x000fd20008000004 */
[----:B------:R-:W-:Y:S01]  /*11e10*/  SYNCS.ARRIVE.TRANS64.RED.A1T0 RZ, [UR4], RZ ;  /* 0x000000ffffff79a7 */ /* 0x000fe20008100404 */
[----:B------:R-:W-:Y:S05]  /*11e20*/  BRA `(.L_x_10) ;  /* 0x0000003800987947 */ /* 0x000fea0003800000 */
.L_x_9:
[----:B------:R-:W2:Y:S01]  /*11e30*/  LDL R21, [R1+0x200] ;  /* 0x0002000001157983 */ /* 0x000ea20000100800 */
[----:B------:R-:W-:-:S03]  /*11e40*/  ULDC.64 UR4, c[0x0][0x8f8] ;  /* 0x00023e0000047ab9 */ /* 0x000fc60000000a00 */
[----:B------:R-:W3:Y:S01]  /*11e50*/  LDL R163, [R1+0x204] ;  /* 0x0002040001a37983 */ /* 0x000ee20000100800 */
[----:B------:R-:W-:Y:S01]  /*11e60*/  PRMT R9, RZ, 0x7610, R9 ;  /* 0x00007610ff097816 */ /* 0x000fe20000000009 */
[----:B------:R-:W-:Y:S01]  /*11e70*/  IMAD.MOV.U32 R2, RZ, RZ, -0x1 ;  /* 0xffffffffff027424 */ /* 0x000fe200078e00ff */
[----:B------:R-:W-:Y:S02]  /*11e80*/  MOV R3, 0xffffffff ;  /* 0xffffffff00037802 */ /* 0x000fe40000000f00 */
[----:B------:R-:W-:Y:S02]  /*11e90*/  MOV R10, 0xffffffff ;  /* 0xffffffff000a7802 */ /* 0x000fe40000000f00 */
[----:B--2---:R-:W-:-:S04]  /*11ea0*/  ISETP.GE.U32.AND P1, PT, R21, UR4, PT ;  /* 0x0000000415007c0c */ /* 0x004fc8000bf26070 */
[----:B---3--:R-:W-:-:S13]  /*11eb0*/  ISETP.GE.U32.AND.EX P1, PT, R163, UR5, PT, P1 ;  /* 0x00000005a3007c0c */ /* 0x008fda000bf26110 */
[----:B------:R-:W-:Y:S05]  /*11ec0*/  @P1 BRA `(.L_x_215) ;  /* 0x0000000400681947 */ /* 0x000fea0003800000 */
[----:B------:R-:W1:Y:S01]  /*11ed0*/  LDC.64 R14, c[0x0][0x8d0] ;  /* 0x00023400ff0e7b82 */ /* 0x000e620000000a00 */
[----:B------:R-:W-:Y:S01]  /*11ee0*/  IMAD.MOV.U32 R12, RZ, RZ, R21 ;  /* 0x000000ffff0c7224 */ /* 0x000fe200078e0015 */
[----:B------:R-:W-:-:S06]  /*11ef0*/  MOV R13, R163 ;  /* 0x000000a3000d7202 */ /* 0x000fcc0000000f00 */
        /* <DEDUP_REMOVED lines=15> */
.L_x_216:
[--C-:B------:R-:W-:Y:S01]  /*11ff0*/  SHF.R.U64 R14, R12, R16, R13.reuse ;  /* 0x000000100c0e7219 */ /* 0x100fe2000000120d */
[----:B------:R-:W1:Y:S01]  /*12000*/  LDC R20, c[0x0][0x8c0] ;  /* 0x00023000ff147b82 */ /* 0x000e620000000800 */
[----:B------:R-:W-:Y:S01]  /*12010*/  I2FP.F32.U32 R10, R4 ;  /* 0x00000004000a7245 */ /* 0x000fe20000201000 */
[----:B------:R-:W-:Y:S01]  /*12020*/  ULDC UR4, c[0x0][0x150] ;  /* 0x0000540000047ab9 */ /* 0x000fe20000000800 */
[----:B------:R-:W-:Y:S02]  /*12030*/  SHF.R.U32.HI R2, RZ, R16, R13 ;  /* 0x00000010ff027219 */ /* 0x000fe4000001160d */
[----:B------:R-:W-:Y:S01]  /*12040*/  IADD3 R5, P1, RZ, -R14, RZ ;  /* 0x8000000eff057210 */ /* 0x000fe20007f3e0ff */
[----:B------:R-:W-:Y:S01]  /*12050*/  FMUL R11, R10, UR4 ;  /* 0x000000040a0b7c20 */ /* 0x000fe20008400000 */
[----:B------:R-:W-:Y:S01]  /*12060*/  MOV R3, R163 ;  /* 0x000000a300037202 */ /* 0x000fe20000000f00 */
[----:B------:R-:W2:Y:S01]  /*12070*/  LDC.64 R22, c[0x0][0x8e8] ;  /* 0x00023a00ff167b82 */ /* 0x000ea20000000a00 */
[----:B------:R-:W-:Y:S01]  /*12080*/  IADD3.X R9, RZ, ~R2, RZ, P1, !PT ;  /* 0x80000002ff097210 */ /* 0x000fe20000ffe4ff */
[----:B------:R-:W-:Y:S01]  /*12090*/  IMAD.MOV.U32 R2, RZ, RZ, R21 ;  /* 0x000000ffff027224 */ /* 0x000fe200078e0015 */
[----:B------:R-:W-:Y:S01]  /*120a0*/  ULDC UR4, c[0x0][0x154] ;  /* 0x0000550000047ab9 */ /* 0x000fe20000000800 */
[----:B------:R-:W3:Y:S02]  /*120b0*/  F2I.U32.TRUNC.NTZ R11, R11 ;  /* 0x0000000b000b7305 */ /* 0x000ee4000020f000 */
[----:B------:R-:W-:-:S02]  /*120c0*/  IMAD R10, R9, R18, RZ ;  /* 0x00000012090a7224 */ /* 0x000fc400078e02ff */
[----:B------:R-:W4:Y:S01]  /*120d0*/  LDC R13, c[0x0][0x144] ;  /* 0x00005100ff0d7b82 */ /* 0x000f220000000800 */
[----:B------:R-:W-:-:S04]  /*120e0*/  IMAD.WIDE.U32 R2, R5, R18, R2 ;  /* 0x0000001205027225 */ /* 0x000fc800078e0002 */
[----:B------:R-:W-:Y:S01]  /*120f0*/  IMAD R5, R5, R19, R10 ;  /* 0x0000001305057224 */ /* 0x000fe200078e020a */
[----:B------:R-:W-:Y:S02]  /*12100*/  MOV R10, 0xffffffff ;  /* 0xffffffff000a7802 */ /* 0x000fe40000000f00 */
[----:B------:R-:W5:Y:S02]  /*12110*/  LDC R16, c[0x0][0x8b0] ;  /* 0x00022c00ff107b82 */ /* 0x000f640000000800 */
[----:B------:R-:W-:Y:S02]  /*12120*/  IADD3 R3, R3, R5, RZ ;  /* 0x0000000503037210 */ /* 0x000fe40007ffe0ff */
[----:B------:R-:W-:Y:S02]  /*12130*/  I2FP.F32.U32 R5, R8 ;  /* 0x0000000800057245 */ /* 0x000fe40000201000 */
[-C--:B-1----:R-:W-:Y:S01]  /*12140*/  SHF.R.U64 R12, R2, R20.reuse, R3 ;  /* 0x00000014020c7219 */ /* 0x082fe20000001203 */
[----:B---3--:R-:W-:Y:S01]  /*12150*/  IMAD.MOV R2, RZ, RZ, -R11 ;  /* 0x000000ffff027224 */ /* 0x008fe200078e0a0b */
[----:B------:R-:W1:Y:S01]  /*12160*/  LDC R9, c[0x0][0x900] ;  /* 0x00024000ff097b82 */ /* 0x000e620000000800 */
[----:B--2---:R-:W-:Y:S01]  /*12170*/  ISETP.NE.U32.AND P1, PT, R22, RZ, PT ;  /* 0x000000ff1600720c */ /* 0x004fe20003f25070 */
[----:B------:R-:W-:Y:S01]  /*12180*/  FMUL R5, R5, UR4 ;  /* 0x0000000405057c20 */ /* 0x000fe20008400000 */
[----:B------:R-:W-:-:S02]  /*12190*/  SHF.R.U32.HI R3, RZ, R20, R3 ;  /* 0x00000014ff037219 */ /* 0x000fc40000011603 */
[----:B------:R-:W-:-:S03]  /*121a0*/  ISETP.NE.AND.EX P1, PT, R23, RZ, PT, P1 ;  /* 0x000000ff1700720c */ /* 0x000fc60003f25310 */
[----:B------:R-:W2:Y:S01]  /*121b0*/  LDC R19, c[0x0][0x148] ;  /* 0x00005200ff137b82 */ /* 0x000ea20000000800 */
[----:B----4-:R-:W-:Y:S01]  /*121c0*/  IMAD R21, R13, R2, R4 ;  /* 0x000000020d157224 */ /* 0x010fe200078e0204 */
[----:B------:R-:W-:-:S06]  /*121d0*/  MOV R4, 0x1 ;  /* 0x0000000100047802 */ /* 0x000fcc0000000f00 */
[----:B------:R-:W3:Y:S01]  /*121e0*/  LDC R18, c[0x0][0x8a8] ;  /* 0x00022a00ff127b82 */ /* 0x000ee20000000800 */
[-CC-:B-----5:R-:W-:Y:S02]  /*121f0*/  SHF.R.U64 R15, R12, R16.reuse, R3.reuse ;  /* 0x000000100c0f7219 */ /* 0x1a0fe40000001203 */
[----:B------:R-:W-:Y:S02]  /*12200*/  SHF.R.U32.HI R2, RZ, R16, R3 ;  /* 0x00000010ff027219 */ /* 0x000fe40000011603 */
[----:B------:R4:W1:Y:S03]  /*12210*/  F2I.U32.TRUNC.NTZ R16, R5 ;  /* 0x0000000500107305 */ /* 0x000866000020f000 */
[----:B------:R-:W2:Y:S01]  /*12220*/  LDC R24, c[0x0][0x8f0] ;  /* 0x00023c00ff187b82 */ /* 0x000ea20000000800 */
[-C--:B-1----:R-:W-:Y:S02]  /*12230*/  SHF.R.U64 R17, R15, R9.reuse, R2 ;  /* 0x000000090f117219 */ /* 0x082fe40000001202 */
[----:B------:R-:W-:-:S02]  /*12240*/  SHF.L.U32 R10, R10, R9, RZ ;  /* 0x000000090a0a7219 */ /* 0x000fc400000006ff */
[-C--:B------:R-:W-:Y:S01]  /*12250*/  SHF.R.U32.HI R3, RZ, R9.reuse, R2 ;  /* 0x00000009ff037219 */ /* 0x080fe20000011602 */
[----:B------:R-:W-:Y:S01]  /*12260*/  IMAD.MOV.U32 R2, RZ, RZ, R17 ;  /* 0x000000ffff027224 */ /* 0x000fe200078e0011 */
[----:B------:R-:W-:Y:S01]  /*12270*/  SHF.L.U32 R20, R4, R9, RZ ;  /* 0x0000000904147219 */ /* 0x000fe200000006ff */
[----:B------:R-:W1:Y:S01]  /*12280*/  LDC R25, c[0x0][0x8e0] ;  /* 0x00023800ff197b82 */ /* 0x000e620000000800 */
[----:B------:R-:W-:-:S07]  /*12290*/  LOP3.LUT R26, RZ, R10, RZ, 0x33, !PT ;  /* 0x0000000aff1a7212 */ /* 0x000fce00078e33ff */
[----:B------:R-:W1:Y:S01]  /*122a0*/  LDC R27, c[0x0][0x8b8] ;  /* 0x00022e00ff1b7b82 */ /* 0x000e620000000800 */
[----:B----4-:R-:W-:Y:S05]  /*122b0*/  @!P1 BRA `(.L_x_217) ;  /* 0x0000000000289947 */ /* 0x010fea0003800000 */
[----:B------:R-:W4:Y:S02]  /*122c0*/  LDC R2, c[0x0][0x8f4] ;  /* 0x00023d00ff027b82 */ /* 0x000f240000000800 */
[----:B----4-:R-:W-:-:S04]  /*122d0*/  IADD3 R9, P1, R17, R2, RZ ;  /* 0x0000000211097210 */ /* 0x010fc80007f3e0ff */
[----:B------:R-:W-:-:S05]  /*122e0*/  IADD3.X R13, RZ, R3, RZ, P1, !PT ;  /* 0x00000003ff0d7210 */ /* 0x000fca0000ffe4ff */
[----:B------:R-:W-:-:S04]  /*122f0*/  IMAD.WIDE.U32 R2, R13, R22, RZ ;  /* 0x000000160d027225 */ /* 0x000fc800078e00ff */
[----:B------:R-:W-:-:S04]  /*12300*/  IMAD.WIDE.U32 R4, P1, R9, R23, R2 ;  /* 0x0000001709047225 */ /* 0x000fc80007820002 */
[----:B------:R-:W-:Y:S01]  /*12310*/  IMAD.WIDE.U32 R2, R9, R22, RZ ;  /* 0x0000001609027225 */ /* 0x000fe200078e00ff */
[----:B------:R-:W-:-:S03]  /*12320*/  IADD3.X R11, RZ, RZ, RZ, P1, !PT ;  /* 0x000000ffff0b7210 */ /* 0x000fc60000ffe4ff */
[----:B------:R-:W-:Y:S01]  /*12330*/  IMAD.MOV.U32 R10, RZ, RZ, R5 ;  /* 0x000000ffff0a7224 */ /* 0x000fe200078e0005 */
[----:B------:R-:W-:-:S05]  /*12340*/  IADD3 RZ, P1, R3, R4, RZ ;  /* 0x0000000403ff7210 */ /* 0x000fca0007f3e0ff */
[----:B------:R-:W-:-:S08]  /*12350*/  IMAD.WIDE.U32.X R2, R13, R23, R10, P1 ;  /* 0x000000170d027225 */ /* 0x000fd000008e040a */
.L_x_217:
[----:B------:R-:W4:Y:S01]  /*12360*/  LDC R4, c[0x0][0x904] ;  /* 0x00024100ff047b82 */ /* 0x000f220000000800 */
[----:B--2---:R-:W-:Y:S02]  /*12370*/  SHF.R.U64 R3, R2, R24, R3 ;  /* 0x0000001802037219 */ /* 0x004fe40000001203 */
[----:B------:R-:W-:Y:S02]  /*12380*/  LOP3.LUT R2, R15, R26, RZ, 0xc0, !PT ;  /* 0x0000001a0f027212 */ /* 0x000fe400078ec0ff */
[----:B------:R-:W-:Y:S02]  /*12390*/  IADD3 R16, -R16, RZ, RZ ;  /* 0x000000ff10107210 */ /* 0x000fe40007ffe1ff */
[----:B---3--:R-:W-:Y:S01]  /*123a0*/  IADD3 R5, R18, -0x1, RZ ;  /* 0xffffffff12057810 */ /* 0x008fe20007ffe0ff */
[----:B------:R-:W-:Y:S01]  /*123b0*/  IMAD R2, R20, R3, R2 ;  /* 0x0000000314027224 */ /* 0x000fe200078e0202 */
[----:B------:R-:W-:Y:S02]  /*123c0*/  MOV R9, 0x1 ;  /* 0x0000000100097802 */ /* 0x000fe40000000f00 */
[----:B------:R-:W-:-:S02]  /*123d0*/  LOP3.LUT R12, R12, R5, RZ, 0xc0, !PT ;  /* 0x000000050c0c7212 */ /* 0x000fc400078ec0ff */
[----:B------:R-:W-:Y:S02]  /*123e0*/  MOV R10, R14 ;  /* 0x0000000e000a7202 */ /* 0x000fe40000000f00 */
[----:B----4-:R-:W-:Y:S01]  /*123f0*/  ISETP.NE.AND P1, PT, R4, 0x1, PT ;  /* 0x000000010400780c */ /* 0x010fe20003f25270 */
[----:B------:R-:W-:-:S04]  /*12400*/  IMAD.MOV R4, RZ, RZ, -R3 ;  /* 0x000000ffff047224 */ /* 0x000fc800078e0a03 */
[----:B-1----:R-:W-:-:S04]  /*12410*/  IMAD R3, R4, R25, R17 ;  /* 0x0000001904037224 */ /* 0x002fc800078e0211 */
[----:B------:R-:W-:-:S04]  /*12420*/  IMAD R5, R3, R18, R12 ;  /* 0x0000001203057224 */ /* 0x000fc800078e020c */
[----:B------:R-:W-:-:S04]  /*12430*/  @P1 IMAD R21, R19, R16, R8 ;  /* 0x0000001013151224 */ /* 0x000fc800078e0208 */
[----:B------:R-:W-:-:S05]  /*12440*/  IMAD R2, R2, R27, R21 ;  /* 0x0000001b02027224 */ /* 0x000fca00078e0215 */
[----:B------:R-:W-:Y:S02]  /*12450*/  SEL R3, R5, R2, !P1 ;  /* 0x0000000205037207 */ /* 0x000fe40004800000 */
[----:B------:R-:W-:-:S07]  /*12460*/  SEL R2, R2, R5, !P1 ;  /* 0x0000000502027207 */ /* 0x000fce0004800000 */
.L_x_215:
[----:B------:R-:W-:-:S08]  /*12470*/  NOP ;  /* 0x0000000000007918 */ /* 0x000fd00000000000 */
[----:B------:R-:W1:-:S00]  /*12480*/  USETMAXREG.DEALLOC.CTAPOOL 0x18 ;  /* 0x00000018000079c8 */ /* 0x000e4000080e0500 */
[----:B-1----:R-:W-:-:S13]  /*12490*/  ISETP.NE.AND P1, PT, R0, 0x1, PT ;  /* 0x000000010000780c */ /* 0x002fda0003f25270 */
[----:B------:R-:W-:Y:S05]  /*124a0*/  @!P1 BRA `(.L_x_10) ;  /* 0x0000003000f89947 */ /* 0x000fea0003800000 */
[----:B------:R-:W-:Y:S05]  /*124b0*/  @!P4 BRA `(.L_x_218) ;  /* 0x000000240020c947 */ /* 0x000fea0003800000 */
[----:B------:R-:W-:-:S13]  /*124c0*/  ISETP.NE.OR P0, PT, R0, 0x2, P0 ;  /* 0x000000020000780c */ /* 0x000fda0000705670 */
[----:B------:R-:W-:Y:S05]  /*124d0*/  @P0 BRA `(.L_x_10) ;  /* 0x0000003000ec0947 */ /* 0x000fea0003800000 */
[----:B------:R-:W-:-:S13]  /*124e0*/  LOP3.LUT P1, RZ, R9, 0xff, RZ, 0xc0, !PT ;  /* 0x000000ff09ff7812 */ /* 0x000fda000782c0ff */
[----:B------:R-:W-:Y:S05]  /*124f0*/  @!P1 BRA `(.L_x_219) ;  /* 0x0000000000189947 */ /* 0x000fea0003800000 */
[----:B------:R-:W-:Y:S01]  /*12500*/  UMOV UR4, 0x400 ;  /* 0x0000040000047882 */ /* 0x000fe20000000000 */
[----:B------:R-:W-:Y:S01]  /*12510*/  IMAD.MOV.U32 R0, RZ, RZ, RZ ;  /* 0x000000ffff007224 */ /* 0x000fe200078e00ff */
[----:B------:R-:W-:-:S04]  /*12520*/  ULEA UR4, UR37, UR4, 0x18 ;  /* 0x0000000425047291 */ /* 0x000fc8000f8ec03f */
[----:B------:R-:W-:-:S05]  /*12530*/  SHF.L.U32 R0, R0, 0x1f, RZ ;  /* 0x0000001f00007819 */ /* 0x000fca00000006ff */
[----:B------:R-:W1:Y:S02]  /*12540*/  SYNCS.PHASECHK.TRANS64.TRYWAIT P0, [UR4+0x78], R0 ;  /* 0x00007800ff0075a7 */ /* 0x000e640008000144 */
[----:B-1----:R-:W-:Y:S05]  /*12550*/  @!P0 BRA `(.L_x_220) ;  /* 0x0000003800448947 */ /* 0x002fea0003800000 */
.L_x_219:
[----:B-1----:R-:W-:Y:S01]  /*12560*/  PRMT R0, RZ, 0x7610, R0 ;  /* 0x00007610ff007816 */ /* 0x002fe20000000000 */
[----:B------:R-:W-:Y:S06]  /*12570*/  @P3 BRA `(.L_x_221) ;  /* 0x0000000000243947 */ /* 0x000fec0003800000 */
[----:B------:R-:W-:Y:S02]  /*12580*/  ULDC.64 UR4, c[0x0][0x588] ;  /* 0x0001620000047ab9 */ /* 0x000fe40000000a00 */
[----:B------:R-:W-:-:S04]  /*12590*/  ISETP.NE.U32.AND P0, PT, RZ, UR4, PT ;  /* 0x00000004ff007c0c */ /* 0x000fc8000bf05070 */
[----:B------:R-:W-:-:S13]  /*125a0*/  ISETP.NE.AND.EX P0, PT, RZ, UR5, PT, P0 ;  /* 0x00000005ff007c0c */ /* 0x000fda000bf05300 */
[----:B------:R-:W-:Y:S05]  /*125b0*/  @!P0 BRA `(.L_x_222) ;  /* 0x00000000000c8947 */ /* 0x000fea0003800000 */
[----:B------:R1:W5:Y:S01]  /*125c0*/  LDG.E R6, desc[UR54][R6.64] ;  /* 0x0000003606067981 */ /* 0x000362000c1e1900 */
[----:B------:R-:W-:Y:S01]  /*125d0*/  MOV R0, 0x1 ;  /* 0x0000000100007802 */ /* 0x000fe20000000f00 */
[----:B------:R-:W-:Y:S06]  /*125e0*/  BRA `(.L_x_221) ;  /* 0x0000000000087947 */ /* 0x000fec0003800000 */
.L_x_222:
[----:B------:R-:W2:Y:S01]  /*125f0*/  LDC R6, c[0x0][0x580] ;  /* 0x00016000ff067b82 */ /* 0x000ea20000000800 */
[----:B------:R-:W-:-:S07]  /*12600*/  MOV R0, 0x1 ;  /* 0x0000000100007802 */ /* 0x000fce0000000f00 */
.L_x_221:
[----:B------:R-:W-:Y:S05]  /*12610*/  @!P1 BRA `(.L_x_223) ;  /* 0x00000020004c9947 */ /* 0x000fea0003800000 */
[----:B------:R-:W3:Y:S01]  /*12620*/  LDL R5, [R1+0x210] ;  /* 0x0002100001057983 */ /* 0x000ee20000100800 */
[----:B------:R-:W4:Y:S01]  /*12630*/  LDC R17, c[0x0][0x900] ;  /* 0x00024000ff117b82 */ /* 0x000f220000000800 */
[----:B------:R-:W-:Y:S01]  /*12640*/  IMAD.MOV.U32 R4, RZ, RZ, -0x1 ;  /* 0xffffffffff047424 */ /* 0x000fe200078e00ff */
[----:B------:R-:W-:Y:S01]  /*12650*/  MOV R8, 0x1 ;  /* 0x0000000100087802 */ /* 0x000fe20000000f00 */
[----:B------:R-:W-:Y:S01]  /*12660*/  ULDC.64 UR30, c[0x0][0x198] ;  /* 0x00006600001e7ab9 */ /* 0x000fe20000000a00 */
[----:B------:R-:W-:Y:S01]  /*12670*/  ULDC.64 UR6, c[0x0][0x588] ;  /* 0x0001620000067ab9 */ /* 0x000fe20000000a00 */
[----:B------:R-:W-:Y:S01]  /*12680*/  ULDC.64 UR4, c[0x0][0x8f8] ;  /* 0x00023e0000047ab9 */ /* 0x000fe20000000a00 */
[----:B------:R-:W-:Y:S02]  /*12690*/  ULDC.64 UR14, c[0x0][0x590] ;  /* 0x00016400000e7ab9 */ /* 0x000fe40000000a00 */
[----:B------:R-:W1:Y:S01]  /*126a0*/  LDC R18, c[0x0][0x8a8] ;  /* 0x00022a00ff127b82 */ /* 0x000e620000000800 */
[----:B----4-:R-:W-:-:S02]  /*126b0*/  SHF.L.U32 R4, R4, R17, RZ ;  /* 0x0000001104047219 */ /* 0x010fc400000006ff */
[----:B------:R-:W-:Y:S02]  /*126c0*/  SHF.L.U32 R17, R8, R17, RZ ;  /* 0x0000001108117219 */ /* 0x000fe400000006ff */
[----:B------:R-:W-:Y:S02]  /*126d0*/  LOP3.LUT R14, RZ, R4, RZ, 0x33, !PT ;  /* 0x00000004ff0e7212 */ /* 0x000fe400078e33ff */
[----:B-1----:R-:W-:Y:S02]  /*126e0*/  IADD3 R18, R18, -0x1, RZ ;  /* 0xffffffff12127810 */ /* 0x002fe40007ffe0ff */
[----:B---3--:R-:W-:-:S07]  /*126f0*/  LOP3.LUT R16, R5, 0x2, RZ, 0xfc, !PT ;  /* 0x0000000205107812 */ /* 0x008fce00078efcff */
.L_x_327:
[----:B------:R-:W-:Y:S02]  /*12700*/  ISETP.NE.U32.AND P0, PT, RZ, UR14, PT ;  /* 0x0000000eff007c0c */ /* 0x000fe4000bf05070 */
[----:B------:R-:W-:Y:S02]  /*12710*/  R2UR UR51, R2 ;  /* 0x00000000023372ca */ /* 0x000fe400000e0000 */
[----:B------:R-:W-:Y:S02]  /*12720*/  R2UR UR50, R3 ;  /* 0x00000000033272ca */ /* 0x000fe400000e0000 */
[----:B------:R-:W-:-:S09]  /*12730*/  ISETP.NE.AND.EX P0, PT, RZ, UR15, PT, P0 ;  /* 0x0000000fff007c0c */ /* 0x000fd2000bf05300 */
[----:B------:R-:W-:Y:S02]  /*12740*/  USHF.L.U32 UR51, UR51, 0x8, URZ ;  /* 0x0000000833337899 */ /* 0x000fe4000800063f */
[----:B------:R-:W-:Y:S02]  /*12750*/  USHF.L.U32 UR50, UR50, 0x8, URZ ;  /* 0x0000000832327899 */ /* 0x000fe4000800063f */
[----:B------:R-:W-:Y:S10]  /*12760*/  @!P0 BRA `(.L_x_224) ;  /* 0x00000000002c8947 */ /* 0x000ff40003800000 */
[----:B------:R-:W-:-:S04]  /*12770*/  ISETP.NE.U32.AND P1, PT, RZ, UR6, PT ;  /* 0x00000006ff007c0c */ /* 0x000fc8000bf25070 */
[----:B------:R-:W-:-:S13]  /*12780*/  ISETP.NE.AND.EX P1, PT, RZ, UR7, PT, P1 ;  /* 0x00000007ff007c0c */ /* 0x000fda000bf25310 */
[----:B------:R-:W-:Y:S05]  /*12790*/  @!P1 BRA `(.L_x_225) ;  /* 0x0000000000189947 */ /* 0x000fea0003800000 */
[----:B------:R-:W1:Y:S01]  /*127a0*/  LDC.64 R2, c[0x0][0x588] ;  /* 0x00016200ff027b82 */ /* 0x000e620000000a00 */
[----:B------:R-:W-:-:S04]  /*127b0*/  IMAD R5, R10, UR14, RZ ;  /* 0x0000000e0a057c24 */ /* 0x000fc8000f8e02ff */
[----:B-1----:R-:W-:-:S05]  /*127c0*/  IMAD.WIDE R2, R5, 0x4, R2 ;  /* 0x0000000405027825 */ /* 0x002fca00078e0202 */
[----:B--2--5:R1:W5:Y:S01]  /*127d0*/  LDG.E R6, desc[UR54][R2.64] ;  /* 0x0000003602067981 */ /* 0x024362000c1e1900 */
[----:B------:R-:W-:Y:S01]  /*127e0*/  IMAD.MOV.U32 R0, RZ, RZ, 0x1 ;  /* 0x00000001ff007424 */ /* 0x000fe200078e00ff */
[----:B------:R-:W-:Y:S06]  /*127f0*/  BRA `(.L_x_224) ;  /* 0x0000000000087947 */ /* 0x000fec0003800000 */
.L_x_225:
[----:B--2--5:R-:W3:Y:S01]  /*12800*/  LDC R6, c[0x0][0x580] ;  /* 0x00016000ff067b82 */ /* 0x024ee20000000800 */
[----:B------:R-:W-:-:S07]  /*12810*/  MOV R0, 0x1 ;  /* 0x0000000100007802 */ /* 0x000fce0000000f00 */
.L_x_224:
[----:B------:R-:W-:Y:S05]  /*12820*/  @!P0 BRA `(.L_x_226) ;  /* 0x00000000001c8947 */ /* 0x000fea0003800000 */
[----:B------:R-:W-:-:S13]  /*12830*/  LOP3.LUT P2, RZ, R0, 0xff, RZ, 0xc0, !PT ;  /* 0x000000ff00ff7812 */ /* 0x000fda000784c0ff */
[----:B-1----:R-:W1:Y:S02]  /*12840*/  @!P2 LDC.64 R2, c[0x0][0x588] ;  /* 0x00016200ff02ab82 */ /* 0x002e640000000a00 */
[----:B-1----:R-:W-:-:S04]  /*12850*/  @!P2 ISETP.NE.U32.AND P0, PT, R2, RZ, PT ;  /* 0x000000ff0200a20c */ /* 0x002fc80003f05070 */
[----:B------:R-:W-:Y:S02]  /*12860*/  @!P2 ISETP.NE.AND.EX P1, PT, R3, RZ, PT, P0 ;  /* 0x000000ff0300a20c */ /* 0x000fe40003f25300 */
[----:B--23-5:R-:W-:Y:S02]  /*12870*/  @P2 FSETP.EQ.AND P0, PT, R6, RZ, PT ;  /* 0x000000ff0600220b */ /* 0x02cfe40003f02000 */
[----:B------:R-:W-:Y:S01]  /*12880*/  @!P2 PLOP3.LUT P0, PT, P1, PT, PT, 0x8, 0x0 ;  /* 0x000000000000a81c */ /* 0x000fe20000f0e170 */
[----:B------:R-:W-:-:S12]  /*12890*/  BRA `(.L_x_227) ;  /* 0x0000000000047947 */ /* 0x000fd80003800000 */
.L_x_226:
[----:B--23-5:R-:W-:-:S13]  /*128a0*/  FSETP.EQ.AND P0, PT, R6, RZ, PT ;  /* 0x000000ff0600720b */ /* 0x02cfda0003f02000 */
.L_x_227:
[----:B------:R-:W-:Y:S02]  /*128b0*/  ISETP.NE.AND P2, PT, R16, 0x3, PT ;  /* 0x000000031000780c */ /* 0x000fe40003f45270 */
[----:B------:R-:W-:-:S04]  /*128c0*/  ELECT P1, URZ, PT ;  /* 0x00000000003f782f */ /* 0x000fc80003820000 */
[----:B------:R-:W-:-:S07]  /*128d0*/  PLOP3.LUT P0, PT, P1, P0, PT, 0x20, 0x0 ;  /* 0x000000000000781c */ /* 0x000fce0000f00470 */
[----:B------:R-:W-:Y:S06]  /*128e0*/  @!P2 BRA `(.L_x_228) ;  /* 0x000000000004a947 */ /* 0x000fec0003800000 */
[----:B------:R-:W-:Y:S01]  /*128f0*/  BPT.TRAP 0x1 ;  /* 0x000000040000795c */ /* 0x000fe20000300000 */
.L_x_228:
[----:B------:R-:W2:Y:S01]  /*12900*/  S2UR UR37, SR_CgaCtaId ;  /* 0x00000000002579c3 */ /* 0x000ea20000008800 */
[----:B------:R-:W-:Y:S01]  /*12910*/  UMOV UR13, 0x400 ;  /* 0x00000400000d7882 */ /* 0x000fe20000000000 */
[----:B-1----:R-:W-:-:S04]  /*12920*/  MOV R2, 0x1 ;  /* 0x0000000100027802 */ /* 0x002fc80000000f00 */
[----:B------:R-:W-:Y:S01]  /*12930*/  SHF.L.U32 R2, R2, 0x1f, RZ ;  /* 0x0000001f02027819 */ /* 0x000fe200000006ff */
[----:B--2---:R-:W-:-:S09]  /*12940*/  ULEA UR13, UR37, UR13, 0x18 ;  /* 0x0000000d250d7291 */ /* 0x004fd2000f8ec03f */
[----:B------:R-:W1:Y:S02]  /*12950*/  SYNCS.PHASECHK.TRANS64.TRYWAIT P1, [UR13+0x50], R2 ;  /* 0x00005002ff0075a7 */ /* 0x000e64000802014d */
[----:B-1----:R-:W-:Y:S05]  /*12960*/  @!P1 BRA `(.L_x_229) ;  /* 0x0000003400589947 */ /* 0x002fea0003800000 */
.L_x_370:
[----:B------:R-:W-:Y:S04]  /*12970*/  BSSY B0, `(.L_x_230) ;  /* 0x000000e000007945 */ /* 0x000fe80003800000 */
[----:B------:R-:W-:Y:S05]  /*12980*/  @!P0 BRA `(.L_x_231) ;  /* 0x0000000000308947 */ /* 0x000fea0003800000 */
[----:B------:R-:W-:Y:S01]  /*12990*/  R2UR UR52, R10 ;  /* 0x000000000a3472ca */ /* 0x000fe200000e0000 */
[----:B------:R-:W-:Y:S02]  /*129a0*/  UIADD3 UR8, UP0, UR30, 0x3f0, URZ ;  /* 0x000003f01e087890 */ /* 0x000fe4000ff1e03f */
[----:B------:R-:W-:Y:S02]  /*129b0*/  UIADD3 UR48, UR13, 0x200, URZ ;  /* 0x000002000d307890 */ /* 0x000fe4000fffe03f */
[----:B------:R-:W-:Y:S02]  /*129c0*/  UIADD3 UR49, UR13, 0x30, URZ ;  /* 0x000000300d317890 */ /* 0x000fe4000fffe03f */
[----:B------:R-:W-:Y:S01]  /*129d0*/  UIADD3.X UR9, URZ, UR31, URZ, UP0, !UPT ;  /* 0x0000001f3f097290 */ /* 0x000fe200087fe43f */
[----:B------:R-:W-:Y:S01]  /*129e0*/  UMOV UR10, 0x0 ;  /* 0x00000000000a7882 */ /* 0x000fe20000000000 */
[----:B------:R-:W-:-:S07]  /*129f0*/  UMOV UR11, 0x10000000 ;  /* 0x10000000000b7882 */ /* 0x000fce0000000000 */
[----:B------:R2:W-:Y:S02]  /*12a00*/  UTMALDG.3D [UR48], [UR8], desc[UR10] ;  /* 0x00000a30080075b4 */ /* 0x0005e40008011000 */
[----:B--2---:R-:W-:Y:S05]  /*12a10*/  @!P2 BRA `(.L_x_232) ;  /* 0x000000000004a947 */ /* 0x004fea0003800000 */
[----:B------:R-:W-:Y:S01]  /*12a20*/  BPT.TRAP 0x1 ;  /* 0x000000040000795c */ /* 0x000fe20000300000 */
.L_x_232:
[----:B-1----:R-:W1:Y:S02]  /*12a30*/  LDC R3, c[0x0][0x800] ;  /* 0x00020000ff037b82 */ /* 0x002e640000000800 */
[----:B-1----:R2:W-:Y:S02]  /*12a40*/  SYNCS.ARRIVE.TRANS64.RED.A0TR RZ, [UR13+0x30], R3 ;  /* 0x00003003ffff79a7 */ /* 0x0025e4000830040d */
.L_x_231:
[----:B------:R-:W-:Y:S05]  /*12a50*/  BSYNC B0 ;  /* 0x0000000000007941 */ /* 0x000fea0003800000 */
.L_x_230:
[----:B------:R-:W-:Y:S05]  /*12a60*/  @!P2 BRA `(.L_x_233) ;  /* 0x000000000004a947 */ /* 0x000fea0003800000 */
[----:B------:R-:W-:Y:S01]  /*12a70*/  BPT.TRAP 0x1 ;  /* 0x000000040000795c */ /* 0x000fe20000300000 */
.L_x_233:
[----:B------:R-:W-:-:S04]  /*12a80*/  UIADD3 UR41, UR13, 0x30, URZ ;  /* 0x000000300d297890 */ /* 0x000fc8000fffe03f */
[----:B------:R-:W-:-:S09]  /*12a90*/  UPRMT UR29, UR37, 0x654, UR41 ;  /* 0x00000654251d7896 */ /* 0x000fd20008000029 */
[----:B------:R-:W-:Y:S01]  /*12aa0*/  SYNCS.ARRIVE.TRANS64.RED.A1T0 RZ, [UR29], RZ ;  /* 0x000000ffffff79a7 */ /* 0x000fe2000810041d */
[----:B------:R-:W-:Y:S05]  /*12ab0*/  @!P2 BRA `(.L_x_234) ;  /* 0x000000000004a947 */ /* 0x000fea0003800000 */
[----:B------:R-:W-:Y:S01]  /*12ac0*/  BPT.TRAP 0x1 ;  /* 0x000000040000795c */ /* 0x000fe20000300000 */
.L_x_234:
[----:B------:R-:W3:Y:S02]  /*12ad0*/  SYNCS.PHASECHK.TRANS64.TRYWAIT P1, [UR13+0x58], R2 ;  /* 0x00005802ff0075a7 */ /* 0x000ee4000802014d */
[----:B---3--:R-:W-:Y:S05]  /*12ae0*/  @!P1 BRA `(.L_x_235) ;  /* 0x0000003400109947 */ /* 0x008fea0003800000 */
.L_x_371:
[----:B------:R-:W-:Y:S04]  /*12af0*/  BSSY B0, `(.L_x_236) ;  /* 0x0000010000007945 */ /* 0x000fe80003800000 */
[----:B------:R-:W-:Y:S05]  /*12b00*/  @!P0 BRA `(.L_x_237) ;  /* 0x0000000000388947 */ /* 0x000fea0003800000 */
[----:B------:R-:W-:Y:S01]  /*12b10*/  UIADD3 UR16, UP0, UR30, 0x3f0, URZ ;  /* 0x000003f01e107890 */ /* 0x000fe2000ff1e03f */
[----:B------:R-:W-:Y:S01]  /*12b20*/  R2UR UR12, R10 ;  /* 0x000000000a0c72ca */ /* 0x000fe200000e0000 */
[----:B------:R-:W-:Y:S02]  /*12b30*/  UIADD3 UR11, UR51, 0x80, URZ ;  /* 0x00000080330b7890 */ /* 0x000fe4000fffe03f */
[----:B------:R-:W-:Y:S02]  /*12b40*/  UIADD3 UR8, UR13, 0x2200, URZ ;  /* 0x000022000d087890 */ /* 0x000fe4000fffe03f */
[----:B------:R-:W-:Y:S02]  /*12b50*/  UIADD3 UR9, UR13, 0x38, URZ ;  /* 0x000000380d097890 */ /* 0x000fe4000fffe03f */
[----:B------:R-:W-:Y:S01]  /*12b60*/  UIADD3.X UR17, URZ, UR31, URZ, UP0, !UPT ;  /* 0x0000001f3f117290 */ /* 0x000fe200087fe43f */
[----:B------:R-:W-:Y:S01]  /*12b70*/  UMOV UR18, 0x0 ;  /* 0x0000000000127882 */ /* 0x000fe20000000000 */
[----:B------:R-:W-:Y:S01]  /*12b80*/  UMOV UR19, 0x10000000 ;  /* 0x1000000000137882 */ /* 0x000fe20000000000 */
[----:B------:R-:W-:-:S06]  /*12b90*/  UMOV UR10, UR50 ;  /* 0x00000032000a7c82 */ /* 0x000fcc0008000000 */
[----:B------:R3:W-:Y:S02]  /*12ba0*/  UTMALDG.3D [UR8], [UR16], desc[UR18] ;  /* 0x00001208100075b4 */ /* 0x0007e40008011000 */
[----:B---3--:R-:W-:Y:S05]  /*12bb0*/  @!P2 BRA `(.L_x_238) ;  /* 0x000000000004a947 */ /* 0x008fea0003800000 */
[----:B------:R-:W-:Y:S01]  /*12bc0*/  BPT.TRAP 0x1 ;  /* 0x000000040000795c */ /* 0x000fe20000300000 */
.L_x_238:
[----:B-12---:R-:W1:Y:S02]  /*12bd0*/  LDC R3, c[0x0][0x800] ;  /* 0x00020000ff037b82 */ /* 0x006e640000000800 */
[----:B-1----:R3:W-:Y:S02]  /*12be0*/  SYNCS.ARRIVE.TRANS64.RED.A0TR RZ, [UR13+0x38], R3 ;  /* 0x00003803ffff79a7 */ /* 0x0027e4000830040d */
.L_x_237:
[----:B------:R-:W-:Y:S05]  /*12bf0*/  BSYNC B0 ;  /* 0x0000000000007941 */ /* 0x000fea0003800000 */
.L_x_236:
[----:B------:R-:W-:Y:S05]  /*12c00*/  @!P2 BRA `(.L_x_239) ;  /* 0x000000000004a947 */ /* 0x000fea0003800000 */
[----:B------:R-:W-:Y:S01]  /*12c10*/  BPT.TRAP 0x1 ;  /* 0x000000040000795c */ /* 0x000fe20000300000 */
.L_x_239:
[----:B------:R-:W-:Y:S02]  /*12c20*/  UIADD3 UR33, UR13, 0x38, URZ ;  /* 0x000000380d217890 */ /* 0x000fe4000fffe03f */
[----:B------:R-:W-:Y:S02]  /*12c30*/  UIADD3 UR10, UR50, 0x20, URZ ;  /* 0x00000020320a7890 */ /* 0x000fe4000fffe03f */
[----:B------:R-:W-:-:S09]  /*12c40*/  UPRMT UR23, UR37, 0x654, UR33 ;  /* 0x0000065425177896 */ /* 0x000fd20008000021 */
[----:B------:R-:W-:Y:S01]  /*12c50*/  SYNCS.ARRIVE.TRANS64.RED.A1T0 RZ, [UR23], RZ ;  /* 0x000000ffffff79a7 */ /* 0x000fe20008100417 */
[----:B------:R-:W-:Y:S05]  /*12c60*/  @!P2 BRA `(.L_x_240) ;  /* 0x000000000004a947 */ /* 0x000fea0003800000 */
[----:B------:R-:W-:Y:S01]  /*12c70*/  BPT.TRAP 0x1 ;  /* 0x000000040000795c */ /* 0x000fe20000300000 */
.L_x_240:
[----:B------:R-:W4:Y:S02]  /*12c80*/  SYNCS.PHASECHK.TRANS64.TRYWAIT P1, [UR13+0x60], R2 ;  /* 0x00006002ff0075a7 */ /* 0x000f24000802014d */
[----:B----4-:R-:W-:Y:S05]  /*12c90*/  @!P1 BRA `(.L_x_241) ;  /* 0x0000003000bc9947 */ /* 0x010fea0003800000 */
.L_x_372:
        /* <DEDUP_REMOVED lines=8> */
[----:B------:R-:W-:Y:S01]  /*12d20*/  UMOV UR19, 0x10000000 ;  /* 0x1000000000137882 */ /* 0x000fe20000000000 */
[----:B------:R-:W-:-:S06]  /*12d30*/  UMOV UR11, UR51 ;  /* 0x00000033000b7c82 */ /* 0x000fcc0008000000 */
[----:B------:R4:W-:Y:S02]  /*12d40*/  UTMALDG.3D [UR8], [UR16], desc[UR18] ;  /* 0x00001208100075b4 */ /* 0x0009e40008011000 */
[----:B----4-:R-:W-:Y:S05]  /*12d50*/  @!P2 BRA `(.L_x_244) ;  /* 0x000000000004a947 */ /* 0x010fea0003800000 */
[----:B------:R-:W-:Y:S01]  /*12d60*/  BPT.TRAP 0x1 ;  /* 0x000000040000795c */ /* 0x000fe20000300000 */
.L_x_244:
[----:B-123--:R-:W1:Y:S02]  /*12d70*/  LDC R3, c[0x0][0x800] ;  /* 0x00020000ff037b82 */ /* 0x00ee640000000800 */
[----:B-1----:R4:W-:Y:S02]  /*12d80*/  SYNCS.ARRIVE.TRANS64.RED.A0TR RZ, [UR13+0x40], R3 ;  /* 0x00004003ffff79a7 */ /* 0x0029e4000830040d */
.L_x_243:
[----:B------:R-:W-:Y:S05]  /*12d90*/  BSYNC B0 ;  /* 0x0000000000007941 */ /* 0x000fea0003800000 */
.L_x_242:
[----:B------:R-:W-:Y:S05]  /*12da0*/  @!P2 BRA `(.L_x_245) ;  /* 0x000000000004a947 */ /* 0x000fea0003800000 */
[----:B------:R-:W-:Y:S01]  /*12db0*/  BPT.TRAP 0x1 ;  /* 0x000000040000795c */ /* 0x000fe20000300000 */
.L_x_245:
[----:B------:R-:W-:-:S04]  /*12dc0*/  UIADD3 UR25, UR13, 0x40, URZ ;  /* 0x000000400d197890 */ /* 0x000fc8000fffe03f */
[----:B------:R-:W-:-:S09]  /*12dd0*/  UPRMT UR21, UR37, 0x654, UR25 ;  /* 0x0000065425157896 */ /* 0x000fd20008000019 */
[----:B------:R-:W-:Y:S01]  /*12de0*/  SYNCS.ARRIVE.TRANS64.RED.A1T0 RZ, [UR21], RZ ;  /* 0x000000ffffff79a7 */ /* 0x000fe20008100415 */
[----:B------:R-:W-:Y:S05]  /*12df0*/  @!P2 BRA `(.L_x_246) ;  /* 0x000000000004a947 */ /* 0x000fea0003800000 */
[----:B------:R-:W-:Y:S01]  /*12e00*/  BPT.TRAP 0x1 ;  /* 0x000000040000795c */ /* 0x000fe20000300000 */
.L_x_246:
[----:B------:R-:W5:Y:S02]  /*12e10*/  SYNCS.PHASECHK.TRANS64.TRYWAIT P1, [UR13+0x68], R2 ;  /* 0x00006802ff0075a7 */ /* 0x000f64000802014d */
[----:B-----5:R-:W-:Y:S05]  /*12e20*/  @!P1 BRA `(.L_x_247) ;  /* 0x0000003000709947 */ /* 0x020fea0003800000 */
.L_x_373:
        /* <DEDUP_REMOVED lines=9> */
[----:B------:R-:W-:-:S07]  /*12ec0*/  UMOV UR19, 0x10000000 ;  /* 0x1000000000137882 */ /* 0x000fce0000000000 */
[----:B------:R1:W-:Y:S02]  /*12ed0*/  UTMALDG.3D [UR8], [UR16], desc[UR18] ;  /* 0x00001208100075b4 */ /* 0x0003e40008011000 */
[----:B-1----:R-:W-:Y:S05]  /*12ee0*/  @!P2 BRA `(.L_x_250) ;  /* 0x000000000004a947 */ /* 0x002fea0003800000 */
[----:B------:R-:W-:Y:S01]  /*12ef0*/  BPT.TRAP 0x1 ;  /* 0x000000040000795c */ /* 0x000fe20000300000 */
.L_x_250:
[----:B--234-:R-:W1:Y:S02]  /*12f00*/  LDC R3, c[0x0][0x800] ;  /* 0x00020000ff037b82 */ /* 0x01ce640000000800 */
[----:B-1----:R1:W-:Y:S02]  /*12f10*/  SYNCS.ARRIVE.TRANS64.RED.A0TR RZ, [UR13+0x48], R3 ;  /* 0x00004803ffff79a7 */ /* 0x0023e4000830040d */
.L_x_249:
[----:B------:R-:W-:Y:S05]  /*12f20*/  BSYNC B0 ;  /* 0x0000000000007941 */ /* 0x000fea0003800000 */
.L_x_248:
[----:B------:R-:W-:Y:S05]  /*12f30*/  @!P2 BRA `(.L_x_251) ;  /* 0x000000000004a947 */ /* 0x000fea0003800000 */
[----:B------:R-:W-:Y:S01]  /*12f40*/  BPT.TRAP 0x1 ;  /* 0x000000040000795c */ /* 0x000fe20000300000 */
.L_x_251:
[----:B------:R-:W-:Y:S02]  /*12f50*/  UIADD3 UR17, UR13, 0x48, URZ ;  /* 0x000000480d117890 */ /* 0x000fe4000fffe03f */
[----:B------:R-:W-:Y:S02]  /*12f60*/  UIADD3 UR42, UR50, 0x40, URZ ;  /* 0x00000040322a7890 */ /* 0x000fe4000fffe03f */
[----:B------:R-:W-:-:S09]  /*12f70*/  UPRMT UR22, UR37, 0x654, UR17 ;  /* 0x0000065425167896 */ /* 0x000fd20008000011 */
[----:B------:R-:W-:Y:S01]  /*12f80*/  SYNCS.ARRIVE.TRANS64.RED.A1T0 RZ, [UR22], RZ ;  /* 0x000000ffffff79a7 */ /* 0x000fe20008100416 */
[----:B------:R-:W-:Y:S05]  /*12f90*/  @!P2 BRA `(.L_x_252) ;  /* 0x000000000004a947 */ /* 0x000fea0003800000 */
[----:B------:R-:W-:Y:S01]  /*12fa0*/  BPT.TRAP 0x1 ;  /* 0x000000040000795c */ /* 0x000fe20000300000 */
.L_x_252:
[----:B-1234-:R-:W-:-:S04]  /*12fb0*/  SHF.L.U32 R3, RZ, 0x1f, RZ ;  /* 0x0000001fff037819 */ /* 0x01efc800000006ff */
[----:B------:R-:W1:Y:S02]  /*12fc0*/  SYNCS.PHASECHK.TRANS64.TRYWAIT P1, [UR13+0x50], R3 ;  /* 0x00005003ff0075a7 */ /* 0x000e64000802014d */
[----:B-1----:R-:W-:Y:S05]  /*12fd0*/  @!P1 BRA `(.L_x_253) ;  /* 0x00000030001c9947 */ /* 0x002fea0003800000 */
.L_x_374:
[----:B------:R-:W-:Y:S04]  /*12fe0*/  BSSY B0, `(.L_x_254) ;  /* 0x000000e000007945 */ /* 0x000fe80003800000 */
[----:B------:R-:W-:Y:S05]  /*12ff0*/  @!P0 BRA `(.L_x_255) ;  /* 0x0000000000308947 */ /* 0x000fea0003800000 */
[----:B------:R-:W-:Y:S01]  /*13000*/  R2UR UR44, R10 ;  /* 0x000000000a2c72ca */ /* 0x000fe200000e0000 */
[----:B------:R-:W-:Y:S02]  /*13010*/  UIADD3 UR8, UP0, UR30, 0x3f0, URZ ;  /* 0x000003f01e087890 */ /* 0x000fe4000ff1e03f */
[----:B------:R-:W-:Y:S02]  /*13020*/  UIADD3 UR40, UR13, 0x200, URZ ;  /* 0x000002000d287890 */ /* 0x000fe4000fffe03f */
[----:B------:R-:W-:Y:S01]  /*13030*/  UIADD3.X UR9, URZ, UR31, URZ, UP0, !UPT ;  /* 0x0000001f3f097290 */ /* 0x000fe200087fe43f */
[----:B------:R-:W-:Y:S01]  /*13040*/  UMOV UR10, 0x0 ;  /* 0x00000000000a7882 */ /* 0x000fe20000000000 */
[----:B------:R-:W-:Y:S01]  /*13050*/  UMOV UR11, 0x10000000 ;  /* 0x10000000000b7882 */ /* 0x000fe20000000000 */
[----:B------:R-:W-:-:S06]  /*13060*/  UMOV UR43, UR51 ;  /* 0x00000033002b7c82 */ /* 0x000fcc0008000000 */
[----:B------:R2:W-:Y:S02]  /*13070*/  UTMALDG.3D [UR40], [UR8], desc[UR10] ;  /* 0x00000a28080075b4 */ /* 0x0005e40008011000 */
[----:B--2---:R-:W-:Y:S05]  /*13080*/  @!P2 BRA `(.L_x_256) ;  /* 0x000000000004a947 */ /* 0x004fea0003800000 */
[----:B------:R-:W-:Y:S01]  /*13090*/  BPT.TRAP 0x1 ;  /* 0x000000040000795c */ /* 0x000fe20000300000 */
.L_x_256:
[----:B-1----:R-:W1:Y:S02]  /*130a0*/  LDC R4, c[0x0][0x800] ;  /* 0x00020000ff047b82 */ /* 0x002e640000000800 */
[----:B-1----:R2:W-:Y:S02]  /*130b0*/  SYNCS.ARRIVE.TRANS64.RED.A0TR RZ, [UR13+0x30], R4 ;  /* 0x00003004ffff79a7 */ /* 0x0025e4000830040d */
.L_x_255:
[----:B------:R-:W-:Y:S05]  /*130c0*/  BSYNC B0 ;  /* 0x0000000000007941 */ /* 0x000fea0003800000 */
.L_x_254:
[----:B------:R-:W-:Y:S05]  /*130d0*/  @!P2 BRA `(.L_x_257) ;  /* 0x000000000004a947 */ /* 0x000fea0003800000 */
[----:B------:R-:W-:Y:S01]  /*130e0*/  BPT.TRAP 0x1 ;  /* 0x000000040000795c */ /* 0x000fe20000300000 */
.L_x_257:
[----:B------:R-:W-:Y:S01]  /*130f0*/  SYNCS.ARRIVE.TRANS64.RED.A1T0 RZ, [UR29], RZ ;  /* 0x000000ffffff79a7 */ /* 0x000fe2000810041d */
[----:B------:R-:W-:Y:S05]  /*13100*/  @!P2 BRA `(.L_x_258) ;  /* 0x000000000004a947 */ /* 0x000fea0003800000 */
[----:B------:R-:W-:Y:S01]  /*13110*/  BPT.TRAP 0x1 ;  /* 0x000000040000795c */ /* 0x000fe20000300000 */
.L_x_258:
[----:B------:R-:W3:Y:S02]  /*13120*/  SYNCS.PHASECHK.TRANS64.TRYWAIT P1, [UR13+0x58], R3 ;  /* 0x00005803ff0075a7 */ /* 0x000ee4000802014d */
[----:B---3--:R-:W-:Y:S05]  /*13130*/  @!P1 BRA `(.L_x_259) ;  /* 0x0000002c00dc9947 */ /* 0x008fea0003800000 */
.L_x_375:
        /* <DEDUP_REMOVED lines=13> */
.L_x_262:
[----:B-12---:R-:W1:Y:S02]  /*13210*/  LDC R4, c[0x0][0x800] ;  /* 0x00020000ff047b82 */ /* 0x006e640000000800 */
[----:B-1----:R3:W-:Y:S02]  /*13220*/  SYNCS.ARRIVE.TRANS64.RED.A0TR RZ, [UR13+0x38], R4 ;  /* 0x00003804ffff79a7 */ /* 0x0027e4000830040d */
.L_x_261:
[----:B------:R-:W-:Y:S05]  /*13230*/  BSYNC B0 ;  /* 0x0000000000007941 */ /* 0x000fea0003800000 */
.L_x_260:
[----:B------:R-:W-:Y:S05]  /*13240*/  @!P2 BRA `(.L_x_263) ;  /* 0x000000000004a947 */ /* 0x000fea0003800000 */
[----:B------:R-:W-:Y:S01]  /*13250*/  BPT.TRAP 0x1 ;  /* 0x000000040000795c */ /* 0x000fe20000300000 */
.L_x_263:
[----:B------:R-:W-:Y:S01]  /*13260*/  SYNCS.ARRIVE.TRANS64.RED.A1T0 RZ, [UR23], RZ ;  /* 0x000000ffffff79a7 */ /* 0x000fe20008100417 */
[----:B------:R-:W-:Y:S01]  /*13270*/  UIADD3 UR26, UR50, 0x60, URZ ;  /* 0x00000060321a7890 */ /* 0x000fe2000fffe03f */
[----:B------:R-:W-:Y:S11]  /*13280*/  @!P2 BRA `(.L_x_264) ;  /* 0x000000000004a947 */ /* 0x000ff60003800000 */
[----:B------:R-:W-:Y:S01]  /*13290*/  BPT.TRAP 0x1 ;  /* 0x000000040000795c */ /* 0x000fe20000300000 */
.L_x_264:
[----:B------:R-:W4:Y:S02]  /*132a0*/  SYNCS.PHASECHK.TRANS64.TRYWAIT P1, [UR13+0x60], R3 ;  /* 0x00006003ff0075a7 */ /* 0x000f24000802014d */
[----:B----4-:R-:W-:Y:S05]  /*132b0*/  @!P1 BRA `(.L_x_265) ;  /* 0x0000002c00949947 */ /* 0x010fea0003800000 */
.L_x_376:
        /* <DEDUP_REMOVED lines=12> */
.L_x_268:
[----:B-123--:R-:W1:Y:S02]  /*13380*/  LDC R4, c[0x0][0x800] ;  /* 0x00020000ff047b82 */ /* 0x00ee640000000800 */
[----:B-1----:R4:W-:Y:S02]  /*13390*/  SYNCS.ARRIVE.TRANS64.RED.A0TR RZ, [UR13+0x40], R4 ;  /* 0x00004004ffff79a7 */ /* 0x0029e4000830040d */
.L_x_267:
[----:B------:R-:W-:Y:S05]  /*133a0*/  BSYNC B0 ;  /* 0x0000000000007941 */ /* 0x000fea0003800000 */
.L_x_266:
[----:B------:R-:W-:Y:S05]  /*133b0*/  @!P2 BRA `(.L_x_269) ;  /* 0x000000000004a947 */ /* 0x000fea0003800000 */
[----:B------:R-:W-:Y:S01]  /*133c0*/  BPT.TRAP 0x1 ;  /* 0x000000040000795c */ /* 0x000fe20000300000 */
.L_x_269:
[----:B------:R-:W-:Y:S01]  /*133d0*/  SYNCS.ARRIVE.TRANS64.RED.A1T0 RZ, [UR21], RZ ;  /* 0x000000ffffff79a7 */ /* 0x000fe20008100415 */
[----:B------:R-:W-:Y:S05]  /*133e0*/  @!P2 BRA `(.L_x_270) ;  /* 0x000000000004a947 */ /* 0x000fea0003800000 */
[----:B------:R-:W-:Y:S01]  /*133f0*/  BPT.TRAP 0x1 ;  /* 0x000000040000795c */ /* 0x000fe20000300000 */
.L_x_270:
[----:B------:R-:W5:Y:S02]  /*13400*/  SYNCS.PHASECHK.TRANS64.TRYWAIT P1, [UR13+0x68], R3 ;  /* 0x00006803ff0075a7 */ /* 0x000f64000802014d */
[----:B-----5:R-:W-:Y:S05]  /*13410*/  @!P1 BRA `(.L_x_271) ;  /* 0x0000002c00549947 */ /* 0x020fea0003800000 */
.L_x_377:
        /* <DEDUP_REMOVED lines=11> */
[----:B-1----:R-:W-:Y:S05]  /*134d0*/  @!P2 BRA `(.L_x_274) ;  /* 0x000000000004a947 */ /* 0x002fea0003800000 */
[----:B------:R-:W-:Y:S01]  /*134e0*/  BPT.TRAP 0x1 ;  /* 0x000000040000795c */ /* 0x000fe20000300000 */
.L_x_274:
[----:B--234-:R-:W1:Y:S02]  /*134f0*/  LDC R4, c[0x0][0x800] ;  /* 0x00020000ff047b82 */ /* 0x01ce640000000800 */
[----:B-1----:R1:W-:Y:S02]  /*13500*/  SYNCS.ARRIVE.TRANS64.RED.A0TR RZ, [UR13+0x48], R4 ;  /* 0x00004804ffff79a7 */ /* 0x0023e4000830040d */
.L_x_273:
[----:B------:R-:W-:Y:S05]  /*13510*/  BSYNC B0 ;  /* 0x0000000000007941 */ /* 0x000fea0003800000 */
.L_x_272:
[----:B------:R-:W-:Y:S05]  /*13520*/  @!P2 BRA `(.L_x_275) ;  /* 0x000000000004a947 */ /* 0x000fea0003800000 */
[----:B------:R-:W-:Y:S01]  /*13530*/  BPT.TRAP 0x1 ;  /* 0x000000040000795c */ /* 0x000fe20000300000 */
.L_x_275:
[----:B------:R-:W-:Y:S01]  /*13540*/  SYNCS.ARRIVE.TRANS64.RED.A1T0 RZ, [UR22], RZ ;  /* 0x000000ffffff79a7 */ /* 0x000fe20008100416 */
[----:B------:R-:W-:Y:S01]  /*13550*/  UIADD3 UR10, UR50, 0x80, URZ ;  /* 0x00000080320a7890 */ /* 0x000fe2000fffe03f */
[----:B------:R-:W-:Y:S11]  /*13560*/  @!P2 BRA `(.L_x_276) ;  /* 0x000000000004a947 */ /* 0x000ff60003800000 */
[----:B------:R-:W-:Y:S01]  /*13570*/  BPT.TRAP 0x1 ;  /* 0x000000040000795c */ /* 0x000fe20000300000 */
.L_x_276:
[----:B------:R-:W5:Y:S02]  /*13580*/  SYNCS.PHASECHK.TRANS64.TRYWAIT P1, [UR13+0x50], R2 ;  /* 0x00005002ff0075a7 */ /* 0x000f64000802014d */
[----:B-----5:R-:W-:Y:S05]  /*13590*/  @!P1 BRA `(.L_x_277) ;  /* 0x0000002c000c9947 */ /* 0x020fea0003800000 */
.L_x_378:
        /* <DEDUP_REMOVED lines=8> */
[----:B------:R-:W-:Y:S01]  /*13620*/  UMOV UR9, UR41 ;  /* 0x0000002900097c82 */ /* 0x000fe20008000000 */
[----:B------:R-:W-:-:S05]  /*13630*/  UMOV UR11, UR51 ;  /* 0x00000033000b7c82 */ /* 0x000fca0008000000 */
[----:B------:R1:W-:Y:S02]  /*13640*/  UTMALDG.3D [UR8], [UR18], desc[UR26] ;  /* 0x00001a08120075b4 */ /* 0x0003e40008011000 */
[----:B-1----:R-:W-:Y:S05]  /*13650*/  @!P2 BRA `(.L_x_280) ;  /* 0x000000000004a947 */ /* 0x002fea0003800000 */
[----:B------:R-:W-:Y:S01]  /*13660*/  BPT.TRAP 0x1 ;  /* 0x000000040000795c */ /* 0x000fe20000300000 */
.L_x_280:
[----:B--234-:R-:W1:Y:S02]  /*13670*/  LDC R4, c[0x0][0x800] ;  /* 0x00020000ff047b82 */ /* 0x01ce640000000800 */
[----:B-1----:R1:W-:Y:S02]  /*13680*/  SYNCS.ARRIVE.TRANS64.RED.A0TR RZ, [UR13+0x30], R4 ;  /* 0x00003004ffff79a7 */ /* 0x0023e4000830040d */
.L_x_279:
[----:B------:R-:W-:Y:S05]  /*13690*/  BSYNC B0 ;  /* 0x0000000000007941 */ /* 0x000fea0003800000 */
.L_x_278:
[----:B------:R-:W-:Y:S05]  /*136a0*/  @!P2 BRA `(.L_x_281) ;  /* 0x000000000004a947 */ /* 0x000fea0003800000 */
[----:B------:R-:W-:Y:S01]  /*136b0*/  BPT.TRAP 0x1 ;  /* 0x000000040000795c */ /* 0x000fe20000300000 */
.L_x_281:
[----:B------:R-:W-:Y:S01]  /*136c0*/  SYNCS.ARRIVE.TRANS64.RED.A1T0 RZ, [UR29], RZ ;  /* 0x000000ffffff79a7 */ /* 0x000fe2000810041d */
[----:B------:R-:W-:Y:S05]  /*136d0*/  @!P2 BRA `(.L_x_282) ;  /* 0x000000000004a947 */ /* 0x000fea0003800000 */
[----:B------:R-:W-:Y:S01]  /*136e0*/  BPT.TRAP 0x1 ;  /* 0x000000040000795c */ /* 0x000fe20000300000 */
.L_x_282:
[----:B------:R-:W5:Y:S02]  /*136f0*/  SYNCS.PHASECHK.TRANS64.TRYWAIT P1, [UR13+0x58], R2 ;  /* 0x00005802ff0075a7 */ /* 0x000f64000802014d */
[----:B-----5:R-:W-:Y:S05]  /*13700*/  @!P1 BRA `(.L_x_283) ;  /* 0x0000002800c89947 */ /* 0x020fea0003800000 */
.L_x_379:
        /* <DEDUP_REMOVED lines=13> */
.L_x_286:
[----:B--234-:R-:W1:Y:S02]  /*137e0*/  LDC R4, c[0x0][0x800] ;  /* 0x00020000ff047b82 */ /* 0x01ce640000000800 */
[----:B-1----:R1:W-:Y:S02]  /*137f0*/  SYNCS.ARRIVE.TRANS64.RED.A0TR RZ, [UR13+0x38], R4 ;  /* 0x00003804ffff79a7 */ /* 0x0023e4000830040d */
.L_x_285:
[----:B------:R-:W-:Y:S05]  /*13800*/  BSYNC B0 ;  /* 0x0000000000007941 */ /* 0x000fea0003800000 */
.L_x_284:
[----:B------:R-:W-:Y:S05]  /*13810*/  @!P2 BRA `(.L_x_287) ;  /* 0x000000000004a947 */ /* 0x000fea0003800000 */
[----:B------:R-:W-:Y:S01]  /*13820*/  BPT.TRAP 0x1 ;  /* 0x000000040000795c */ /* 0x000fe20000300000 */
.L_x_287:
[----:B------:R-:W-:Y:S01]  /*13830*/  SYNCS.ARRIVE.TRANS64.RED.A1T0 RZ, [UR23], RZ ;  /* 0x000000ffffff79a7 */ /* 0x000fe20008100417 */
[----:B------:R-:W-:Y:S01]  /*13840*/  UIADD3 UR10, UR50, 0xa0, URZ ;  /* 0x000000a0320a7890 */ /* 0x000fe2000fffe03f */
[----:B------:R-:W-:Y:S11]  /*13850*/  @!P2 BRA `(.L_x_288) ;  /* 0x000000000004a947 */ /* 0x000ff60003800000 */
[----:B------:R-:W-:Y:S01]  /*13860*/  BPT.TRAP 0x1 ;  /* 0x000000040000795c */ /* 0x000fe20000300000 */
.L_x_288:
[----:B------:R-:W5:Y:S02]  /*13870*/  SYNCS.PHASECHK.TRANS64.TRYWAIT P1, [UR13+0x60], R2 ;  /* 0x00006002ff0075a7 */ /* 0x000f64000802014d */
[----:B-----5:R-:W-:Y:S05]  /*13880*/  @!P1 BRA `(.L_x_289) ;  /* 0x0000002800809947 */ /* 0x020fea0003800000 */
.L_x_380:
        /* <DEDUP_REMOVED lines=13> */
.L_x_292:
[----:B--234-:R-:W1:Y:S02]  /*13960*/  LDC R4, c[0x0][0x800] ;  /* 0x00020000ff047b82 */ /* 0x01ce640000000800 */
[----:B-1----:R1:W-:Y:S02]  /*13970*/  SYNCS.ARRIVE.TRANS64.RED.A0TR RZ, [UR13+0x40], R4 ;  /* 0x00004004ffff79a7 */ /* 0x0023e4000830040d */
.L_x_291:
[----:B------:R-:W-:Y:S05]  /*13980*/  BSYNC B0 ;  /* 0x0000000000007941 */ /* 0x000fea0003800000 */
.L_x_290:
[----:B------:R-:W-:Y:S05]  /*13990*/  @!P2 BRA `(.L_x_293) ;  /* 0x000000000004a947 */ /* 0x000fea0003800000 */
[----:B------:R-:W-:Y:S01]  /*139a0*/  BPT.TRAP 0x1 ;  /* 0x000000040000795c */ /* 0x000fe20000300000 */
.L_x_293:
[----:B------:R-:W-:Y:S01]  /*139b0*/  SYNCS.ARRIVE.TRANS64.RED.A1T0 RZ, [UR21], RZ ;  /* 0x000000ffffff79a7 */ /* 0x000fe20008100415 */
[----:B------:R-:W-:Y:S05]  /*139c0*/  @!P2 BRA `(.L_x_294) ;  /* 0x000000000004a947 */ /* 0x000fea0003800000 */
[----:B------:R-:W-:Y:S01]  /*139d0*/  BPT.TRAP 0x1 ;  /* 0x000000040000795c */ /* 0x000fe20000300000 */
.L_x_294:
[----:B------:R-:W5:Y:S02]  /*139e0*/  SYNCS.PHASECHK.TRANS64.TRYWAIT P1, [UR13+0x68], R2 ;  /* 0x00006802ff0075a7 */ /* 0x000f64000802014d */
[----:B-----5:R-:W-:Y:S05]  /*139f0*/  @!P1 BRA `(.L_x_295) ;  /* 0x00000028003c9947 */ /* 0x020fea0003800000 */
.L_x_381:
        /* <DEDUP_REMOVED lines=13> */
.L_x_298:
[----:B------:R-:W1:Y:S02]  /*13ad0*/  LDC R2, c[0x0][0x800] ;  /* 0x00020000ff027b82 */ /* 0x000e640000000800 */
[----:B-1----:R1:W-:Y:S02]  /*13ae0*/  SYNCS.ARRIVE.TRANS64.RED.A0TR RZ, [UR13+0x48], R2 ;  /* 0x00004802ffff79a7 */ /* 0x0023e4000830040d */
.L_x_297:
[----:B------:R-:W-:Y:S05]  /*13af0*/  BSYNC B0 ;  /* 0x0000000000007941 */ /* 0x000fea0003800000 */
.L_x_296:
[----:B------:R-:W-:Y:S05]  /*13b00*/  @!P2 BRA `(.L_x_299) ;  /* 0x000000000004a947 */ /* 0x000fea0003800000 */
[----:B------:R-:W-:Y:S01]  /*13b10*/  BPT.TRAP 0x1 ;  /* 0x000000040000795c */ /* 0x000fe20000300000 */
.L_x_299:
[----:B------:R-:W-:Y:S01]  /*13b20*/  SYNCS.ARRIVE.TRANS64.RED.A1T0 RZ, [UR22], RZ ;  /* 0x000000ffffff79a7 */ /* 0x000fe20008100416 */
[----:B------:R-:W-:Y:S01]  /*13b30*/  UIADD3 UR10, UR50, 0xc0, URZ ;  /* 0x000000c0320a7890 */ /* 0x000fe2000fffe03f */
[----:B------:R-:W-:Y:S11]  /*13b40*/  @!P2 BRA `(.L_x_300) ;  /* 0x000000000004a947 */ /* 0x000ff60003800000 */
[----:B------:R-:W-:Y:S01]  /*13b50*/  BPT.TRAP 0x1 ;  /* 0x000000040000795c */ /* 0x000fe20000300000 */
.L_x_300:
[----:B------:R-:W5:Y:S02]  /*13b60*/  SYNCS.PHASECHK.TRANS64.TRYWAIT P1, [UR13+0x50], R3 ;  /* 0x00005003ff0075a7 */ /* 0x000f64000802014d */
[----:B-----5:R-:W-:Y:S05]  /*13b70*/  @!P1 BRA `(.L_x_301) ;  /* 0x0000002400f49947 */ /* 0x020fea0003800000 */
.L_x_382:
        /* <DEDUP_REMOVED lines=13> */
.L_x_304:
[----:B------:R-:W1:Y:S02]  /*13c50*/  LDC R2, c[0x0][0x800] ;  /* 0x00020000ff027b82 */ /* 0x000e640000000800 */
[----:B-1----:R1:W-:Y:S02]  /*13c60*/  SYNCS.ARRIVE.TRANS64.RED.A0TR RZ, [UR13+0x30], R2 ;  /* 0x00003002ffff79a7 */ /* 0x0023e4000830040d */
.L_x_303:
[----:B------:R-:W-:Y:S05]  /*13c70*/  BSYNC B0 ;  /* 0x0000000000007941 */ /* 0x000fea0003800000 */
.L_x_302:
[----:B------:R-:W-:Y:S05]  /*13c80*/  @!P2 BRA `(.L_x_305) ;  /* 0x000000000004a947 */ /* 0x000fea0003800000 */
[----:B------:R-:W-:Y:S01]  /*13c90*/  BPT.TRAP 0x1 ;  /* 0x000000040000795c */ /* 0x000fe20000300000 */
.L_x_305:
[----:B------:R-:W-:Y:S01]  /*13ca0*/  SYNCS.ARRIVE.TRANS64.RED.A1T0 RZ, [UR29], RZ ;  /* 0x000000ffffff79a7 */ /* 0x000fe2000810041d */
[----:B------:R-:W-:Y:S05]  /*13cb0*/  @!P2 BRA `(.L_x_306) ;  /* 0x000000000004a947 */ /* 0x000fea0003800000 */
[----:B------:R-:W-:Y:S01]  /*13cc0*/  BPT.TRAP 0x1 ;  /* 0x000000040000795c */ /* 0x000fe20000300000 */
.L_x_306:
[----:B------:R-:W5:Y:S02]  /*13cd0*/  SYNCS.PHASECHK.TRANS64.TRYWAIT P1, [UR13+0x58], R3 ;  /* 0x00005803ff0075a7 */ /* 0x000f64000802014d */
[----:B-----5:R-:W-:Y:S05]  /*13ce0*/  @!P1 BRA `(.L_x_307) ;  /* 0x0000002400b09947 */ /* 0x020fea0003800000 */
.L_x_383:
        /* <DEDUP_REMOVED lines=13> */
.L_x_310:
[----:B------:R-:W1:Y:S02]  /*13dc0*/  LDC R2, c[0x0][0x800] ;  /* 0x00020000ff027b82 */ /* 0x000e640000000800 */
[----:B-1----:R1:W-:Y:S02]  /*13dd0*/  SYNCS.ARRIVE.TRANS64.RED.A0TR RZ, [UR13+0x38], R2 ;  /* 0x00003802ffff79a7 */ /* 0x0023e4000830040d */
.L_x_309:
[----:B------:R-:W-:Y:S05]  /*13de0*/  BSYNC B0 ;  /* 0x0000000000007941 */ /* 0x000fea0003800000 */
.L_x_308:
[----:B------:R-:W-:Y:S05]  /*13df0*/  @!P2 BRA `(.L_x_311) ;  /* 0x000000000004a947 */ /* 0x000fea0003800000 */
[----:B------:R-:W-:Y:S01]  /*13e00*/  BPT.TRAP 0x1 ;  /* 0x000000040000795c */ /* 0x000fe20000300000 */
.L_x_311:
[----:B------:R-:W-:Y:S01]  /*13e10*/  SYNCS.ARRIVE.TRANS64.RED.A1T0 RZ, [UR23], RZ ;  /* 0x000000ffffff79a7 */ /* 0x000fe20008100417 */
[----:B------:R-:W-:Y:S01]  /*13e20*/  UIADD3 UR10, UR50, 0xe0, URZ ;  /* 0x000000e0320a7890 */ /* 0x000fe2000fffe03f */
[----:B------:R-:W-:Y:S11]  /*13e30*/  @!P2 BRA `(.L_x_312) ;  /* 0x000000000004a947 */ /* 0x000ff60003800000 */
[----:B------:R-:W-:Y:S01]  /*13e40*/  BPT.TRAP 0x1 ;  /* 0x000000040000795c */ /* 0x000fe20000300000 */
.L_x_312:
[----:B------:R-:W5:Y:S02]  /*13e50*/  SYNCS.PHASECHK.TRANS64.TRYWAIT P1, [UR13+0x60], R3 ;  /* 0x00006003ff0075a7 */ /* 0x000f64000802014d */
[----:B-----5:R-:W-:Y:S05]  /*13e60*/  @!P1 BRA `(.L_x_313) ;  /* 0x0000002400689947 */ /* 0x020fea0003800000 */
.L_x_384:
        /* <DEDUP_REMOVED lines=13> */
.L_x_316:
[----:B------:R-:W1:Y:S02]  /*13f40*/  LDC R2, c[0x0][0x800] ;  /* 0x00020000ff027b82 */ /* 0x000e640000000800 */
[----:B-1----:R1:W-:Y:S02]  /*13f50*/  SYNCS.ARRIVE.TRANS64.RED.A0TR RZ, [UR13+0x40], R2 ;  /* 0x00004002ffff79a7 */ /* 0x0023e4000830040d */
.L_x_315:
[----:B------:R-:W-:Y:S05]  /*13f60*/  BSYNC B0 ;  /* 0x0000000000007941 */ /* 0x000fea0003800000 */
.L_x_314:
[----:B------:R-:W-:Y:S05]  /*13f70*/  @!P2 BRA `(.L_x_317) ;  /* 0x000000000004a947 */ /* 0x000fea0003800000 */
[----:B------:R-:W-:Y:S01]  /*13f80*/  BPT.TRAP 0x1 ;  /* 0x000000040000795c */ /* 0x000fe20000300000 */
.L_x_317:
[----:B------:R-:W-:Y:S01]  /*13f90*/  SYNCS.ARRIVE.TRANS64.RED.A1T0 RZ, [UR21], RZ ;  /* 0x000000ffffff79a7 */ /* 0x000fe20008100415 */
[----:B------:R-:W-:Y:S05]  /*13fa0*/  @!P2 BRA `(.L_x_318) ;  /* 0x000000000004a947 */ /* 0x000fea0003800000 */
[----:B------:R-:W-:Y:S01]  /*13fb0*/  BPT.TRAP 0x1 ;  /* 0x000000040000795c */ /* 0x000fe20000300000 */
.L_x_318:
[----:B------:R-:W5:Y:S02]  /*13fc0*/  SYNCS.PHASECHK.TRANS64.TRYWAIT P1, [UR13+0x68], R3 ;  /* 0x00006803ff0075a7 */ /* 0x000f64000802014d */
[----:B-----5:R-:W-:Y:S05]  /*13fd0*/  @!P1 BRA `(.L_x_319) ;  /* 0x0000002400249947 */ /* 0x020fea0003800000 */
.L_x_385:
        /* <DEDUP_REMOVED lines=13> */
.L_x_322:
[----:B------:R-:W1:Y:S02]  /*140b0*/  LDC R2, c[0x0][0x800] ;  /* 0x00020000ff027b82 */ /* 0x000e640000000800 */
[----:B-1----:R1:W-:Y:S02]  /*140c0*/  SYNCS.ARRIVE.TRANS64.RED.A0TR RZ, [UR13+0x48], R2 ;  /* 0x00004802ffff79a7 */ /* 0x0023e4000830040d */
.L_x_321:
[----:B------:R-:W-:Y:S05]  /*140d0*/  BSYNC B0 ;  /* 0x0000000000007941 */ /* 0x000fea0003800000 */
.L_x_320:
[----:B------:R-:W-:Y:S05]  /*140e0*/  @!P2 BRA `(.L_x_323) ;  /* 0x000000000004a947 */ /* 0x000fea0003800000 */
[----:B------:R-:W-:Y:S01]  /*140f0*/  BPT.TRAP 0x1 ;  /* 0x000000040000795c */ /* 0x000fe20000300000 */
.L_x_323:
[----:B------:R-:W5:Y:S01]  /*14100*/  LDL.LU R15, [R1+0x204] ;  /* 0x00020400010f7983 */ /* 0x000f620000300800 */
[----:B------:R-:W-:Y:S03]  /*14110*/  SYNCS.ARRIVE.TRANS64.RED.A1T0 RZ, [UR22], RZ ;  /* 0x000000ffffff79a7 */ /* 0x000fe60008100416 */
[----:B------:R-:W5:Y:S01]  /*14120*/  LDL.LU R13, [R1+0x200] ;  /* 0x00020000010d7983 */ /* 0x000f620000300800 */
[----:B-1234-:R-:W-:Y:S01]  /*14130*/  PRMT R4, RZ, 0x7610, R4 ;  /* 0x00007610ff047816 */ /* 0x01efe20000000004 */
[----:B------:R-:W-:Y:S01]  /*14140*/  IMAD.MOV.U32 R2, RZ, RZ, -0x1 ;  /* 0xffffffffff027424 */ /* 0x000fe200078e00ff */
[----:B------:R-:W-:Y:S02]  /*14150*/  MOV R3, 0xffffffff ;  /* 0xffffffff00037802 */ /* 0x000fe40000000f00 */
[----:B------:R-:W-:Y:S02]  /*14160*/  MOV R10, 0xffffffff ;  /* 0xffffffff000a7802 */ /* 0x000fe40000000f00 */
[----:B-----5:R-:W-:-:S04]  /*14170*/  IADD3 R13, P0, R13, UR46, RZ ;  /* 0x0000002e0d0d7c10 */ /* 0x020fc8000ff1e0ff */
[----:B------:R-:W-:Y:S01]  /*14180*/  IADD3.X R15, R15, UR38, RZ, P0, !PT ;  /* 0x000000260f0f7c10 */ /* 0x000fe200087fe4ff */
[----:B------:R1:W-:Y:S01]  /*14190*/  STL [R1+0x200], R13 ;  /* 0x0002000d01007387 */ /* 0x0003e20000100800 */
[----:B------:R-:W-:-:S03]  /*141a0*/  ISETP.GE.U32.AND P0, PT, R13, UR4, PT ;  /* 0x000000040d007c0c */ /* 0x000fc6000bf06070 */
[----:B------:R1:W-:Y:S01]  /*141b0*/  STL [R1+0x204], R15 ;  /* 0x0002040f01007387 */ /* 0x0003e20000100800 */
[----:B------:R-:W-:-:S13]  /*141c0*/  ISETP.GE.U32.AND.EX P0, PT, R15, UR5, PT, P0 ;  /* 0x000000050f007c0c */ /* 0x000fda000bf06100 */
[----:B-1----:R-:W-:Y:S05]  /*141d0*/  @P0 BRA `(.L_x_324) ;  /* 0x0000000400540947 */ /* 0x002fea0003800000 */
[----:B------:R-:W1:Y:S01]  /*141e0*/  LDC.64 R8, c[0x0][0x8d0] ;  /* 0x00023400ff087b82 */ /* 0x000e620000000a00 */
[----:B------:R-:W-:Y:S01]  /*141f0*/  IMAD.MOV.U32 R2, RZ, RZ, R13 ;  /* 0x000000ffff027224 */ /* 0x000fe200078e000d */
[----:B------:R-:W-:Y:S02]  /*14200*/  MOV R3, R15 ;  /* 0x0000000f00037202 */ /* 0x000fe40000000f00 */
[----:B-1----:R-:W-:-:S04]  /*14210*/  ISETP.NE.U32.AND P0, PT, R8, RZ, PT ;  /* 0x000000ff0800720c */ /* 0x002fc80003f05070 */
[----:B------:R-:W-:-:S13]  /*14220*/  ISETP.NE.AND.EX P0, PT, R9, RZ, PT, P0 ;  /* 0x000000ff0900720c */ /* 0x000fda0003f05300 */
[----:B------:R-:W-:Y:S05]  /*14230*/  @!P0 BRA `(.L_x_325) ;  /* 0x0000000000288947 */ /* 0x000fea0003800000 */
[----:B------:R-:W1:Y:S02]  /*14240*/  LDC R2, c[0x0][0x8dc] ;  /* 0x00023700ff027b82 */ /* 0x000e640000000800 */
[----:B-1----:R-:W-:-:S04]  /*14250*/  IADD3 R3, P0, R13, R2, RZ ;  /* 0x000000020d037210 */ /* 0x002fc80007f1e0ff */
[----:B------:R-:W-:-:S05]  /*14260*/  IADD3.X R7, RZ, R15, RZ, P0, !PT ;  /* 0x0000000fff077210 */ /* 0x000fca00007fe4ff */
[----:B------:R-:W-:-:S04]  /*14270*/  IMAD.WIDE.U32 R4, R7, R8, RZ ;  /* 0x0000000807047225 */ /* 0x000fc800078e00ff */
[----:B------:R-:W-:-:S04]  /*14280*/  IMAD.WIDE.U32 R4, P0, R3, R9, R4 ;  /* 0x0000000903047225 */ /* 0x000fc80007800004 */
[----:B------:R-:W-:Y:S01]  /*14290*/  IMAD.WIDE.U32 R2, R3, R8, RZ ;  /* 0x0000000803027225 */ /* 0x000fe200078e00ff */
[----:B------:R-:W-:-:S04]  /*142a0*/  MOV R2, R5 ;  /* 0x0000000500027202 */ /* 0x000fc80000000f00 */
[----:B------:R-:W-:Y:S01]  /*142b0*/  IADD3 RZ, P1, R3, R4, RZ ;  /* 0x0000000403ff7210 */ /* 0x000fe20007f3e0ff */
[----:B------:R-:W-:-:S04]  /*142c0*/  IMAD.X R3, RZ, RZ, RZ, P0 ;  /* 0x000000ffff037224 */ /* 0x000fc800000e06ff */
[----:B------:R-:W-:-:S08]  /*142d0*/  IMAD.WIDE.U32.X R2, R7, R9, R2, P1 ;  /* 0x0000000907027225 */ /* 0x000fd000008e0402 */
.L_x_325:
[----:B------:R-:W1:Y:S01]  /*142e0*/  S2R R7, SR_CTAID.X ;  /* 0x0000000000077919 */ /* 0x000e620000002500 */
[----:B------:R-:W2:Y:S01]  /*142f0*/  LDC R11, c[0x0][0x904] ;  /* 0x00024100ff0b7b82 */ /* 0x000ea20000000800 */
[----:B------:R-:W-:Y:S01]  /*14300*/  ULDC UR8, c[0x0][0x150] ;  /* 0x0000540000087ab9 */ /* 0x000fe20000000800 */
[----:B------:R-:W3:Y:S06]  /*14310*/  S2R R4, SR_CTAID.Y ;  /* 0x0000000000047919 */ /* 0x000eec0000002600 */
[----:B------:R-:W4:Y:S08]  /*14320*/  LDC R10, c[0x0][0x144] ;  /* 0x00005100ff0a7b82 */ /* 0x000f300000000800 */
[----:B------:R-:W5:Y:S01]  /*14330*/  LDC R8, c[0x0][0x8d8] ;  /* 0x00023600ff087b82 */ /* 0x000f620000000800 */
[----:B--2---:R-:W-:-:S02]  /*14340*/  ISETP.NE.AND P2, PT, R11, 0x1, PT ;  /* 0x000000010b00780c */ /* 0x004fc40003f45270 */
[----:B-1----:R-:W-:-:S05]  /*14350*/  I2FP.F32.U32 R5, R7 ;  /* 0x0000000700057245 */ /* 0x002fca0000201000 */
[----:B------:R-:W-:Y:S01]  /*14360*/  FMUL R9, R5, UR8 ;  /* 0x0000000805097c20 */ /* 0x000fe20008400000 */
[----:B---3--:R-:W-:Y:S01]  /*14370*/  I2FP.F32.U32 R5, R4 ;  /* 0x0000000400057245 */ /* 0x008fe20000201000 */
[----:B------:R-:W-:-:S04]  /*14380*/  ULDC UR8, c[0x0][0x154] ;  /* 0x0000550000087ab9 */ /* 0x000fc80000000800 */
[----:B------:R-:W1:Y:S01]  /*14390*/  F2I.U32.TRUNC.NTZ R9, R9 ;  /* 0x0000000900097305 */ /* 0x000e62000020f000 */
[----:B------:R-:W-:Y:S02]  /*143a0*/  FMUL R12, R5, UR8 ;  /* 0x00000008050c7c20 */ /* 0x000fe40008400000 */
[----:B------:R-:W2:Y:S05]  /*143b0*/  LDC R5, c[0x0][0x148] ;  /* 0x00005200ff057b82 */ /* 0x000eaa0000000800 */
[----:B------:R-:W3:Y:S01]  /*143c0*/  F2I.U32.TRUNC.NTZ R12, R12 ;  /* 0x0000000c000c7305 */ /* 0x000ee2000020f000 */
[----:B-1----:R-:W-:-:S05]  /*143d0*/  IADD3 R11, -R9, RZ, RZ ;  /* 0x000000ff090b7210 */ /* 0x002fca0007ffe1ff */
[----:B----4-:R-:W-:Y:S02]  /*143e0*/  IMAD R7, R10, R11, R7 ;  /* 0x0000000b0a077224 */ /* 0x010fe400078e0207 */
[----:B---3--:R-:W-:Y:S02]  /*143f0*/  IMAD.MOV R10, RZ, RZ, -R12 ;  /* 0x000000ffff0a7224 */ /* 0x008fe400078e0a0c */
[----:B------:R-:W1:Y:S02]  /*14400*/  LDC R12, c[0x0][0x8c0] ;  /* 0x00023000ff0c7b82 */ /* 0x000e640000000800 */
[----:B--2---:R-:W-:Y:S01]  /*14410*/  @P2 IMAD R7, R5, R10, R4 ;  /* 0x0000000a05072224 */ /* 0x004fe200078e0204 */
[-CC-:B-----5:R-:W-:Y:S02]  /*14420*/  SHF.R.U64 R10, R2, R8.reuse, R3.reuse ;  /* 0x00000008020a7219 */ /* 0x1a0fe40000001203 */
[----:B------:R-:W-:Y:S02]  /*14430*/  SHF.R.U32.HI R8, RZ, R8, R3 ;  /* 0x00000008ff087219 */ /* 0x000fe40000011603 */
[----:B------:R-:W-:Y:S01]  /*14440*/  IADD3 R9, P0, RZ, -R10, RZ ;  /* 0x8000000aff097210 */ /* 0x000fe20007f1e0ff */
[----:B------:R-:W2:Y:S03]  /*14450*/  LDC.64 R4, c[0x0][0x8c8] ;  /* 0x00023200ff047b82 */ /* 0x000ea60000000a00 */
[----:B------:R-:W-:-:S05]  /*14460*/  IADD3.X R3, RZ, ~R8, RZ, P0, !PT ;  /* 0x80000008ff037210 */ /* 0x000fca00007fe4ff */
[----:B--2---:R-:W-:Y:S02]  /*14470*/  IMAD R2, R3, R4, RZ ;  /* 0x0000000403027224 */ /* 0x004fe400078e02ff */
[----:B------:R-:W-:Y:S02]  /*14480*/  IMAD.MOV.U32 R3, RZ, RZ, R15 ;  /* 0x000000ffff037224 */ /* 0x000fe400078e000f */
[----:B------:R-:W-:Y:S01]  /*14490*/  IMAD R5, R9, R5, R2 ;  /* 0x0000000509057224 */ /* 0x000fe200078e0202 */
[----:B------:R-:W-:-:S05]  /*144a0*/  MOV R2, R13 ;  /* 0x0000000d00027202 */ /* 0x000fca0000000f00 */
[----:B------:R-:W-:Y:S02]  /*144b0*/  IMAD.WIDE.U32 R2, R9, R4, R2 ;  /* 0x0000000409027225 */ /* 0x000fe400078e0002 */
[----:B------:R-:W2:Y:S03]  /*144c0*/  LDC.64 R8, c[0x0][0x8e8] ;  /* 0x00023a00ff087b82 */ /* 0x000ea60000000a00 */
[----:B------:R-:W-:-:S04]  /*144d0*/  IADD3 R5, R3, R5, RZ ;  /* 0x0000000503057210 */ /* 0x000fc80007ffe0ff */
[-CC-:B-1----:R-:W-:Y:S01]  /*144e0*/  SHF.R.U64 R11, R2, R12.reuse, R5.reuse ;  /* 0x0000000c020b7219 */ /* 0x182fe20000001205 */
[----:B------:R-:W1:Y:S01]  /*144f0*/  LDC R4, c[0x0][0x8b0] ;  /* 0x00022c00ff047b82 */ /* 0x000e620000000800 */
[----:B------:R-:W-:-:S07]  /*14500*/  SHF.R.U32.HI R5, RZ, R12, R5 ;  /* 0x0000000cff057219 */ /* 0x000fce0000011605 */
[----:B------:R-:W3:Y:S01]  /*14510*/  LDC R3, c[0x0][0x900] ;  /* 0x00024000ff037b82 */ /* 0x000ee20000000800 */
[----:B--2---:R-:W-:-:S04]  /*14520*/  ISETP.NE.U32.AND P0, PT, R8, RZ, PT ;  /* 0x000000ff0800720c */ /* 0x004fc80003f05070 */
[----:B------:R-:W-:Y:S02]  /*14530*/  ISETP.NE.AND.EX P0, PT, R9, RZ, PT, P0 ;  /* 0x000000ff0900720c */ /* 0x000fe40003f05300 */
[-CC-:B-1----:R-:W-:Y:S02]  /*14540*/  SHF.R.U64 R12, R11, R4.reuse, R5.reuse ;  /* 0x000000040b0c7219 */ /* 0x182fe40000001205 */
[----:B------:R-:W-:-:S04]  /*14550*/  SHF.R.U32.HI R4, RZ, R4, R5 ;  /* 0x00000004ff047219 */ /* 0x000fc80000011605 */
[-CC-:B---3--:R-:W-:Y:S02]  /*14560*/  SHF.R.U64 R13, R12, R3.reuse, R4.reuse ;  /* 0x000000030c0d7219 */ /* 0x188fe40000001204 */
[----:B------:R-:W-:Y:S02]  /*14570*/  SHF.R.U32.HI R3, RZ, R3, R4 ;  /* 0x00000003ff037219 */ /* 0x000fe40000011604 */
[----:B------:R-:W-:Y:S01]  /*14580*/  MOV R2, R13 ;  /* 0x0000000d00027202 */ /* 0x000fe20000000f00 */
[----:B------:R-:W-:Y:S06]  /*14590*/  @!P0 BRA `(.L_x_326) ;  /* 0x0000000000288947 */ /* 0x000fec0003800000 */
[----:B------:R-:W1:Y:S02]  /*145a0*/  LDC R2, c[0x0][0x8f4] ;  /* 0x00023d00ff027b82 */ /* 0x000e640000000800 */
[----:B-1----:R-:W-:-:S05]  /*145b0*/  IADD3 R2, P0, R13, R2, RZ ;  /* 0x000000020d027210 */ /* 0x002fca0007f1e0ff */
[----:B------:R-:W-:-:S04]  /*145c0*/  IMAD.X R15, RZ, RZ, R3, P0 ;  /* 0x000000ffff0f7224 */ /* 0x000fc800000e0603 */
[----:B------:R-:W-:-:S04]  /*145d0*/  IMAD.WIDE.U32 R4, R15, R8, RZ ;  /* 0x000000080f047225 */ /* 0x000fc800078e00ff */
[----:B------:R-:W-:-:S04]  /*145e0*/  IMAD.WIDE.U32 R4, P0, R2, R9, R4 ;  /* 0x0000000902047225 */ /* 0x000fc80007800004 */
[----:B------:R-:W-:Y:S01]  /*145f0*/  IMAD.WIDE.U32 R2, R2, R8, RZ ;  /* 0x0000000802027225 */ /* 0x000fe200078e00ff */
[----:B------:R-:W-:-:S04]  /*14600*/  MOV R2, R5 ;  /* 0x0000000500027202 */ /* 0x000fc80000000f00 */
[----:B------:R-:W-:Y:S02]  /*14610*/  IADD3 RZ, P1, R3, R4, RZ ;  /* 0x0000000403ff7210 */ /* 0x000fe40007f3e0ff */
[----:B------:R-:W-:-:S03]  /*14620*/  IADD3.X R3, RZ, RZ, RZ, P0, !PT ;  /* 0x000000ffff037210 */ /* 0x000fc600007fe4ff */
[----:B------:R-:W-:-:S08]  /*14630*/  IMAD.WIDE.U32.X R2, R15, R9, R2, P1 ;  /* 0x000000090f027225 */ /* 0x000fd000008e0402 */
.L_x_326:
[----:B------:R-:W1:Y:S01]  /*14640*/  LDC R4, c[0x0][0x8f0] ;  /* 0x00023c00ff047b82 */ /* 0x000e620000000800 */
[----:B------:R-:W-:Y:S02]  /*14650*/  LOP3.LUT R12, R12, R14, RZ, 0xc0, !PT ;  /* 0x0000000e0c0c7212 */ /* 0x000fe400078ec0ff */
[----:B------:R-:W-:-:S05]  /*14660*/  LOP3.LUT R11, R11, R18, RZ, 0xc0, !PT ;  /* 0x000000120b0b7212 */ /* 0x000fca00078ec0ff */
[----:B------:R-:W2:Y:S01]  /*14670*/  LDC R8, c[0x0][0x8e0] ;  /* 0x00023800ff087b82 */ /* 0x000ea20000000800 */
[----:B-1----:R-:W-:-:S07]  /*14680*/  SHF.R.U64 R3, R2, R4, R3 ;  /* 0x0000000402037219 */ /* 0x002fce0000001203 */
[----:B------:R-:W1:Y:S01]  /*14690*/  LDC R4, c[0x0][0x8b8] ;  /* 0x00022e00ff047b82 */ /* 0x000e620000000800 */
[----:B------:R-:W-:Y:S02]  /*146a0*/  IMAD R12, R17, R3, R12 ;  /* 0x00000003110c7224 */ /* 0x000fe400078e020c */
[----:B------:R-:W-:-:S05]  /*146b0*/  IMAD.MOV R3, RZ, RZ, -R3 ;  /* 0x000000ffff037224 */ /* 0x000fca00078e0a03 */
[----:B------:R-:W3:Y:S01]  /*146c0*/  LDC R2, c[0x0][0x8a8] ;  /* 0x00022a00ff027b82 */ /* 0x000ee20000000800 */
[----:B--2---:R-:W-:Y:S02]  /*146d0*/  IMAD R13, R3, R8, R13 ;  /* 0x00000008030d7224 */ /* 0x004fe400078e020d */
[----:B-1----:R-:W-:Y:S02]  /*146e0*/  IMAD R4, R12, R4, R7 ;  /* 0x000000040c047224 */ /* 0x002fe400078e0207 */
[----:B---3--:R-:W-:-:S05]  /*146f0*/  IMAD R13, R13, R2, R11 ;  /* 0x000000020d0d7224 */ /* 0x008fca00078e020b */
[----:B------:R-:W-:Y:S02]  /*14700*/  SEL R3, R13, R4, !P2 ;  /* 0x000000040d037207 */ /* 0x000fe40005000000 */
[----:B------:R-:W-:Y:S02]  /*14710*/  SEL R2, R4, R13, !P2 ;  /* 0x0000000d04027207 */ /* 0x000fe40005000000 */
[----:B------:R-:W-:-:S07]  /*14720*/  MOV R4, 0x1 ;  /* 0x0000000100047802 */ /* 0x000fce0000000f00 */
.L_x_324:
[----:B------:R-:W-:-:S13]  /*14730*/  LOP3.LUT P0, RZ, R4, 0xff, RZ, 0xc0, !PT ;  /* 0x000000ff04ff7812 */ /* 0x000fda000780c0ff */
[----:B------:R-:W-:Y:S05]  /*14740*/  @P0 BRA `(.L_x_327) ;  /* 0xffffffdc00ec0947 */ /* 0x000fea000383ffff */
.L_x_223:
[----:B------:R-:W-:-:S13]  /*14750*/  ELECT P0, URZ, PT ;  /* 0x00000000003f782f */ /* 0x000fda0003800000 */
[----:B------:R-:W-:Y:S05]  /*14760*/  @!P0 BRA `(.L_x_10) ;  /* 0x0000001000488947 */ /* 0x000fea0003800000 */
[----:B------:R-:W3:Y:S02]  /*14770*/  LDL.LU R4, [R1+0x210] ;  /* 0x0002100001047983 */ /* 0x000ee40000300800 */
[----:B---3--:R-:W-:-:S04]  /*14780*/  LOP3.LUT R0, R4, 0x2, RZ, 0xfc, !PT ;  /* 0x0000000204007812 */ /* 0x008fc800078efcff */
[----:B------:R-:W-:-:S13]  /*14790*/  ISETP.NE.AND P1, PT, R0, 0x3, PT ;  /* 0x000000030000780c */ /* 0x000fda0003f25270 */
[----:B------:R-:W-:Y:S05]  /*147a0*/  @!P1 BRA `(.L_x_328) ;  /* 0x0000000000049947 */ /* 0x000fea0003800000 */
[----:B------:R-:W-:Y:S01]  /*147b0*/  BPT.TRAP 0x1 ;  /* 0x000000040000795c */ /* 0x000fe20000300000 */
.L_x_328:
[----:B------:R-:W-:Y:S01]  /*147c0*/  MOV R0, 0x400 ;  /* 0x0000040000007802 */ /* 0x000fe20000000f00 */
[----:B------:R-:W-:Y:S01]  /*147d0*/  IMAD.MOV.U32 R2, RZ, RZ, 0x1 ;  /* 0x00000001ff027424 */ /* 0x000fe200078e00ff */
[----:B------:R-:W-:-:S04]  /*147e0*/  MOV R3, UR37 ;  /* 0x0000002500037c02 */ /* 0x000fc80008000f00 */
[----:B------:R-:W-:Y:S02]  /*147f0*/  LEA R0, R3, R0, 0x18 ;  /* 0x0000000003007211 */ /* 0x000fe400078ec0ff */
[----:B------:R-:W-:-:S04]  /*14800*/  SHF.L.U32 R3, R2, 0x1f, RZ ;  /* 0x0000001f02037819 */ /* 0x000fc800000006ff */
[----:B------:R-:W3:Y:S02]  /*14810*/  SYNCS.PHASECHK.TRANS64.TRYWAIT P0, [R0+URZ+0x50], R3 ;  /* 0x00005003000075a7 */ /* 0x000ee4000800017f */
[----:B---3--:R-:W-:Y:S05]  /*14820*/  @!P0 BRA `(.L_x_329) ;  /* 0x0000001c00288947 */ /* 0x008fea0003800000 */
.L_x_386:
[----:B------:R-:W-:Y:S05]  /*14830*/  @!P1 BRA `(.L_x_330) ;  /* 0x0000000000049947 */ /* 0x000fea0003800000 */
[----:B------:R-:W-:Y:S01]  /*14840*/  BPT.TRAP 0x1 ;  /* 0x000000040000795c */ /* 0x000fe20000300000 */
.L_x_330:
[----:B------:R-:W4:Y:S02]  /*14850*/  SYNCS.PHASECHK.TRANS64.TRYWAIT P0, [R0+URZ+0x58], R3 ;  /* 0x00005803000075a7 */ /* 0x000f24000800017f */
[----:B----4-:R-:W-:Y:S05]  /*14860*/  @!P0 BRA `(.L_x_331) ;  /* 0x0000001c002c8947 */ /* 0x010fea0003800000 */
.L_x_387:
[----:B------:R-:W-:Y:S05]  /*14870*/  @!P1 BRA `(.L_x_332) ;  /* 0x0000000000049947 */ /* 0x000fea0003800000 */
[----:B------:R-:W-:Y:S01]  /*14880*/  BPT.TRAP 0x1 ;  /* 0x000000040000795c */ /* 0x000fe20000300000 */
.L_x_332:
[----:B------:R-:W1:Y:S02]  /*14890*/  SYNCS.PHASECHK.TRANS64.TRYWAIT P0, [R0+URZ+0x60], R3 ;  /* 0x00006003000075a7 */ /* 0x000e64000800017f */
[----:B-1----:R-:W-:Y:S05]  /*148a0*/  @!P0 BRA `(.L_x_333) ;  /* 0x0000001c00308947 */ /* 0x002fea0003800000 */
.L_x_388:
[----:B------:R-:W-:Y:S05]  /*148b0*/  @!P1 BRA `(.L_x_334) ;  /* 0x0000000000049947 */ /* 0x000fea0003800000 */
[----:B------:R-:W-:Y:S01]  /*148c0*/  BPT.TRAP 0x1 ;  /* 0x000000040000795c */ /* 0x000fe20000300000 */
.L_x_334:
[----:B---34-:R-:W-:-:S04]  /*148d0*/  MOV R3, 0x1 ;  /* 0x0000000100037802 */ /* 0x018fc80000000f00 */
[----:B------:R-:W-:-:S07]  /*148e0*/  SHF.L.U32 R3, R3, 0x1f, RZ ;  /* 0x0000001f03037819 */ /* 0x000fce00000006ff */
.L_x_335:
[----:B-1----:R1:W3:Y:S02]  /*148f0*/  SYNCS.PHASECHK.TRANS64.TRYWAIT P0, [R0+URZ+0x68], R3 ;  /* 0x00006803000075a7 */ /* 0x0022e4000800017f */
[----:B---3--:R-:W-:Y:S05]  /*14900*/  @!P0 NANOSLEEP.SYNCS 0x989680 ;  /* 0x009896800000895d */ /* 0x008fea0003900000 */
[----:B------:R-:W3:Y:S02]  /*14910*/  @!P0 SYNCS.PHASECHK.TRANS64 P0, [R0+URZ+0x68], R3 ;  /* 0x00006803000085a7 */ /* 0x000ee4000800007f */
[----:B---3--:R-:W-:Y:S05]  /*14920*/  @P0 BRA `(.L_x_10) ;  /* 0x0000000c00d80947 */ /* 0x008fea0003800000 */
[----:B------:R-:W-:Y:S05]  /*14930*/  BRA `(.L_x_335) ;  /* 0xfffffffc00ec7947 */ /* 0x000fea000383ffff */
.L_x_218:
[----:B------:R-:W-:Y:S01]  /*14940*/  LOP3.LUT P0, RZ, R9, 0xff, RZ, 0xc0, !PT ;  /* 0x000000ff09ff7812 */ /* 0x000fe2000780c0ff */
[----:B------:R-:W-:Y:S01]  /*14950*/  IMAD.MOV.U32 R6, RZ, RZ, RZ ;  /* 0x000000ffff067224 */ /* 0x000fe200078e00ff */
[----:B------:R-:W-:-:S11]  /*14960*/  MOV R0, 0x1 ;  /* 0x0000000100007802 */ /* 0x000fd60000000f00 */
[----:B------:R-:W-:Y:S05]  /*14970*/  @!P0 BRA `(.L_x_336) ;  /* 0x0000000c00308947 */ /* 0x000fea0003800000 */
[----:B------:R-:W2:Y:S01]  /*14980*/  LDL R4, [R1+0x208] ;  /* 0x0002080001047983 */ /* 0x000ea20000100800 */
[----:B------:R-:W1:Y:S01]  /*14990*/  LDC R0, c[0x0][0x28c] ;  /* 0x0000a300ff007b82 */ /* 0x000e620000000800 */
[----:B------:R-:W-:Y:S01]  /*149a0*/  ULDC UR5, c[0x0][0x900] ;  /* 0x0002400000057ab9 */ /* 0x000fe20000000800 */
[----:B------:R-:W3:Y:S01]  /*149b0*/  S2R R5, SR_TID.X ;  /* 0x0000000000057919 */ /* 0x000ee20000002100 */
[----:B------:R-:W-:Y:S01]  /*149c0*/  UMOV UR6, 0xffffffff ;  /* 0xffffffff00067882 */ /* 0x000fe20000000000 */
[----:B------:R-:W-:Y:S01]  /*149d0*/  BSSY B0, `(.L_x_336) ;  /* 0x00000c6000007945 */ /* 0x000fe20003800000 */
[----:B------:R-:W-:Y:S01]  /*149e0*/  USHF.L.U32 UR6, UR6, UR5, URZ ;  /* 0x0000000506067299 */ /* 0x000fe2000800063f */
[----:B------:R-:W-:Y:S01]  /*149f0*/  MOV R11, 0x1 ;  /* 0x00000001000b7802 */ /* 0x000fe20000000f00 */
[----:B------:R-:W-:Y:S01]  /*14a00*/  ULDC UR4, c[0x0][0x8a8] ;  /* 0x00022a0000047ab9 */ /* 0x000fe20000000800 */
[----:B-1----:R-:W-:Y:S02]  /*14a10*/  IADD3 R0, R0, 0x3f, RZ ;  /* 0x0000003f00007810 */ /* 0x002fe40007ffe0ff */
[----:B---3--:R-:W-:-:S02]  /*14a20*/  LOP3.LUT P2, RZ, R5, 0x7f, RZ, 0xc0, !PT ;  /* 0x0000007f05ff7812 */ /* 0x008fc4000784c0ff */
[----:B------:R-:W-:Y:S02]  /*14a30*/  LOP3.LUT P0, RZ, R5, 0x1f, RZ, 0xc0, !PT ;  /* 0x0000001f05ff7812 */ /* 0x000fe4000780c0ff */
[----:B------:R-:W-:-:S04]  /*14a40*/  SHF.R.S32.HI R5, RZ, 0x1f, R0 ;  /* 0x0000001fff057819 */ /* 0x000fc80000011400 */
[----:B------:R-:W-:-:S04]  /*14a50*/  LEA.HI R5, R5, R0, RZ, 0x6 ;  /* 0x0000000005057211 */ /* 0x000fc800078f30ff */
[----:B------:R-:W-:Y:S01]  /*14a60*/  SHF.R.S32.HI R7, RZ, 0x6, R5 ;  /* 0x00000006ff077819 */ /* 0x000fe20000011405 */
[----:B------:R-:W-:Y:S01]  /*14a70*/  IMAD.MOV.U32 R0, RZ, RZ, 0x1 ;  /* 0x00000001ff007424 */ /* 0x000fe200078e00ff */
[----:B------:R-:W-:Y:S01]  /*14a80*/  PLOP3.LUT P0, PT, P0, P2, PT, 0x8a, 0x0 ;  /* 0x000000000000781c */ /* 0x000fe20000705172 */
[----:B------:R-:W-:Y:S01]  /*14a90*/  UMOV UR7, 0x1 ;  /* 0x0000000100077882 */ /* 0x000fe20000000000 */
[----:B------:R-:W-:Y:S02]  /*14aa0*/  MOV R6, RZ ;  /* 0x000000ff00067202 */ /* 0x000fe40000000f00 */
[----:B------:R-:W-:Y:S01]  /*14ab0*/  IADD3 R16, R7, 0x1, RZ ;  /* 0x0000000107107810 */ /* 0x000fe20007ffe0ff */
[----:B------:R-:W-:Y:S02]  /*14ac0*/  UIADD3 UR15, UR4, -0x1, URZ ;  /* 0xffffffff040f7890 */ /* 0x000fe4000fffe03f */
[----:B------:R-:W-:Y:S02]  /*14ad0*/  USHF.L.U32 UR17, UR7, UR5, URZ ;  /* 0x0000000507117299 */ /* 0x000fe4000800063f */
[----:B------:R-:W-:Y:S01]  /*14ae0*/  ULOP3.LUT UR16, URZ, UR6, URZ, 0x33, !UPT ;  /* 0x000000063f107292 */ /* 0x000fe2000f8e333f */
[----:B------:R-:W-:Y:S01]  /*14af0*/  ULDC.64 UR20, c[0x0][0x198] ;  /* 0x0000660000147ab9 */ /* 0x000fe20000000a00 */
[----:B--2---:R-:W-:-:S10]  /*14b00*/  LOP3.LUT R8, R4, 0x2, RZ, 0xfc, !PT ;  /* 0x0000000204087812 */ /* 0x004fd400078efcff */
.L_x_348:
[----:B------:R-:W-:-:S03]  /*14b10*/  UMOV UR4, 0xffffffff ;  /* 0xffffffff00047882 */ /* 0x000fc60000000000 */
[----:B-1----:R-:W-:Y:S05]  /*14b20*/  BRA.DIV UR4, `(.L_x_337) ;  /* 0x0000001a04a47947 */ /* 0x002fea000b800000 */
[----:B------:R-:W-:-:S13]  /*14b30*/  ELECT P6, URZ, PT ;  /* 0x00000000003f782f */ /* 0x000fda00038c0000 */
.L_x_391:
[----:B------:R-:W1:Y:S01]  /*14b40*/  LDC R4, c[0x0][0x28c] ;  /* 0x0000a300ff047b82 */ /* 0x000e620000000800 */
[----:B------:R-:W-:Y:S01]  /*14b50*/  BSSY B1, `(.L_x_338) ;  /* 0x0000035000017945 */ /* 0x000fe20003800000 */
[----:B-1----:R-:W-:-:S13]  /*14b60*/  ISETP.LT.OR P6, PT, R4, 0x1, !P6 ;  /* 0x000000010400780c */ /* 0x002fda00077c1670 */
[----:B------:R-:W-:Y:S05]  /*14b70*/  @P6 BRA `(.L_x_339) ;  /* 0x0000000000c86947 */ /* 0x000fea0003800000 */
[----:B------:R-:W-:Y:S01]  /*14b80*/  IMAD.SHL.U32 R3, R3, 0x100, RZ ;  /* 0x0000010003037824 */ /* 0x000fe200078e00ff */
[----:B------:R-:W-:Y:S01]  /*14b90*/  SHF.L.U32 R2, R2, 0x8, RZ ;  /* 0x0000000802027819 */ /* 0x000fe200000006ff */
[----:B------:R-:W-:Y:S01]  /*14ba0*/  IMAD.MOV.U32 R4, RZ, RZ, R16 ;  /* 0x000000ffff047224 */ /* 0x000fe200078e0010 */
[----:B------:R-:W-:Y:S02]  /*14bb0*/  MOV R14, RZ ;  /* 0x000000ff000e7202 */ /* 0x000fe40000000f00 */
[----:B------:R-:W-:Y:S02]  /*14bc0*/  MOV R5, R0 ;  /* 0x0000000000057202 */ /* 0x000fe40000000f00 */
[----:B------:R-:W-:-:S07]  /*14bd0*/  MOV R9, R6 ;  /* 0x0000000600097202 */ /* 0x000fce0000000f00 */
.L_x_343:
[----:B-1----:R-:W1:Y:S01]  /*14be0*/  S2R R13, SR_CgaCtaId ;  /* 0x00000000000d7919 */ /* 0x002e620000008800 */
[----:B------:R-:W-:Y:S02]  /*14bf0*/  MOV R12, 0x400 ;  /* 0x00000400000c7802 */ /* 0x000fe40000000f00 */
[----:B------:R-:W-:Y:S02]  /*14c00*/  SHF.L.U32 R18, R5, 0x1f, RZ ;  /* 0x0000001f05127819 */ /* 0x000fe400000006ff */
[----:B-1----:R-:W-:-:S05]  /*14c10*/  LEA R12, R13, R12, 0x18 ;  /* 0x0000000c0d0c7211 */ /* 0x002fca00078ec0ff */
[----:B------:R-:W-:-:S04]  /*14c20*/  IMAD R13, R9, 0x8, R12 ;  /* 0x00000008090d7824 */ /* 0x000fc800078e020c */
[----:B------:R-:W1:Y:S02]  /*14c30*/  SYNCS.PHASECHK.TRANS64.TRYWAIT P1, [R13+URZ+0x18], R18 ;  /* 0x000018120d0075a7 */ /* 0x000e64000802017f */
[----:B-1----:R-:W-:Y:S05]  /*14c40*/  @!P1 BRA `(.L_x_340) ;  /* 0x00000018007c9947 */ /* 0x002fea0003800000 */
.L_x_392:
[----:B-1----:R-:W1:Y:S01]  /*14c50*/  @!P2 LDC R18, c[0x0][0x500] ;  /* 0x00014000ff12ab82 */ /* 0x002e620000000800 */
[----:B------:R-:W-:-:S04]  /*14c60*/  PRMT R15, R8, 0x9910, RZ ;  /* 0x00009910080f7816 */ /* 0x000fc800000000ff */
[----:B------:R-:W-:Y:S01]  /*14c70*/  ISETP.NE.AND P1, PT, R15, 0x2, PT ;  /* 0x000000020f00780c */ /* 0x000fe20003f25270 */
[----:B-1----:R1:W-:-:S12]  /*14c80*/  @!P2 SYNCS.ARRIVE.TRANS64 RZ, [R13+URZ], R18 ;  /* 0x000000120dffa9a7 */ /* 0x0023d8000800003f */
[----:B------:R-:W-:Y:S05]  /*14c90*/  @P1 BRA `(.L_x_341) ;  /* 0x0000000000041947 */ /* 0x000fea0003800000 */
[----:B------:R-:W-:Y:S01]  /*14ca0*/  BPT.TRAP 0x1 ;  /* 0x000000040000795c */ /* 0x000fe20000300000 */
.L_x_341:
[----:B------:R-:W-:Y:S05]  /*14cb0*/  @P0 BRA `(.L_x_342) ;  /* 0x0000000000040947 */ /* 0x000fea0003800000 */
[----:B------:R-:W-:Y:S01]  /*14cc0*/  BPT.TRAP 0x1 ;  /* 0x000000040000795c */ /* 0x000fe20000300000 */
.L_x_342:
[----:B------:R-:W-:Y:S01]  /*14cd0*/  LEA R12, R9, R12, 0xf ;  /* 0x0000000c090c7211 */ /* 0x000fe200078e78ff */
[----:B------:R-:W-:Y:S01]  /*14ce0*/  VIADD R4, R4, 0xffffffff ;  /* 0xffffffff04047836 */ /* 0x000fe20000000000 */
[----:B------:R-:W-:Y:S01]  /*14cf0*/  R2UR UR9, R13 ;  /* 0x000000000d0972ca */ /* 0x000fe200000e0000 */
[----:B------:R-:W-:Y:S01]  /*14d00*/  UIADD3 UR4, UP0, UR20, 0xf0, URZ ;  /* 0x000000f014047890 */ /* 0x000fe2000ff1e03f */
[----:B------:R-:W-:Y:S01]  /*14d10*/  R2UR UR8, R12 ;  /* 0x000000000c0872ca */ /* 0x000fe200000e0000 */
[----:B------:R-:W-:Y:S01]  /*14d20*/  UIADD3 UR22, UP1, UR20, 0x1f0, URZ ;  /* 0x000001f014167890 */ /* 0x000fe2000ff3e03f */
[----:B------:R-:W-:Y:S01]  /*14d30*/  R2UR UR11, R2 ;  /* 0x00000000020b72ca */ /* 0x000fe200000e0000 */
[----:B------:R-:W-:Y:S01]  /*14d40*/  UIADD3.X UR5, URZ, UR21, URZ, UP0, !UPT ;  /* 0x000000153f057290 */ /* 0x000fe200087fe43f */
[----:B------:R-:W-:Y:S01]  /*14d50*/  R2UR UR10, R14 ;  /* 0x000000000e0a72ca */ /* 0x000fe200000e0000 */
[----:B------:R-:W-:Y:S01]  /*14d60*/  UIADD3.X UR23, URZ, UR21, URZ, UP1, !UPT ;  /* 0x000000153f177290 */ /* 0x000fe20008ffe43f */
[----:B------:R-:W-:Y:S01]  /*14d70*/  R2UR UR12, R10 ;  /* 0x000000000a0c72ca */ /* 0x000fe200000e0000 */
[----:B------:R-:W-:Y:S01]  /*14d80*/  UMOV UR6, 0x0 ;  /* 0x0000000000067882 */ /* 0x000fe20000000000 */
[----:B------:R-:W-:Y:S01]  /*14d90*/  R2UR UR18, R3 ;  /* 0x00000000031272ca */ /* 0x000fe200000e0000 */
[----:B------:R-:W-:Y:S01]  /*14da0*/  UMOV UR7, 0x10000000 ;  /* 0x1000000000077882 */ /* 0x000fe20000000000 */
[----:B------:R-:W-:-:S02]  /*14db0*/  ISETP.GT.AND P3, PT, R4, 0x1, PT ;  /* 0x000000010400780c */ /* 0x000fc40003f64270 */
[----:B------:R-:W-:Y:S01]  /*14dc0*/  IADD3 R9, R9, 0x1, RZ ;  /* 0x0000000109097810 */ /* 0x000fe20007ffe0ff */
[----:B------:R-:W-:Y:S01]  /*14dd0*/  UIADD3 UR13, UR8, 0x8400, URZ ;  /* 0x00008400080d7890 */ /* 0x000fe2000fffe03f */
[----:B------:R-:W-:Y:S01]  /*14de0*/  IADD3 R14, R14, 0x40, RZ ;  /* 0x000000400e0e7810 */ /* 0x000fe20007ffe0ff */
[----:B------:R-:W-:Y:S01]  /*14df0*/  UIADD3 UR14, UR8, 0x20400, URZ ;  /* 0x00020400080e7890 */ /* 0x000fe2000fffe03f */
[----:B------:R-:W-:-:S04]  /*14e00*/  ISETP.NE.AND P1, PT, R9, 0x3, PT ;  /* 0x000000030900780c */ /* 0x000fc80003f25270 */
[----:B------:R-:W-:Y:S01]  /*14e10*/  UMOV UR8, UR13 ;  /* 0x0000000d00087c82 */ /* 0x000fe20008000000 */
[----:B------:R-:W-:Y:S01]  /*14e20*/  SEL R12, RZ, 0x1, P1 ;  /* 0x00000001ff0c7807 */ /* 0x000fe20000800000 */
[----:B------:R2:W-:Y:S01]  /*14e30*/  UTMALDG.3D [UR8], [UR4], desc[UR6] ;  /* 0x00000608040075b4 */ /* 0x0005e20008011000 */
[----:B------:R-:W-:Y:S02]  /*14e40*/  SEL R9, R9, RZ, P1 ;  /* 0x000000ff09097207 */ /* 0x000fe40000800000 */
[----:B------:R-:W-:Y:S01]  /*14e50*/  LOP3.LUT R5, R5, R12, RZ, 0x3c, !PT ;  /* 0x0000000c05057212 */ /* 0x000fe200078e3cff */
[----:B--2---:R-:W-:Y:S01]  /*14e60*/  UMOV UR8, UR14 ;  /* 0x0000000e00087c82 */ /* 0x004fe20008000000 */
[----:B------:R-:W-:Y:S02]  /*14e70*/  UMOV UR11, UR18 ;  /* 0x00000012000b7c82 */ /* 0x000fe40008000000 */
[----:B------:R2:W-:Y:S02]  /*14e80*/  UTMALDG.3D [UR8], [UR22], desc[UR6] ;  /* 0x00000608160075b4 */ /* 0x0005e40008011000 */
[----:B--2---:R-:W-:Y:S05]  /*14e90*/  @P3 BRA `(.L_x_343) ;  /* 0xfffffffc00503947 */ /* 0x004fea000383ffff */
.L_x_339:
[----:B------:R-:W-:Y:S05]  /*14ea0*/  BSYNC B1 ;  /* 0x0000000000017941 */ /* 0x000fea0003800000 */
.L_x_338:
[----:B------:R-:W2:Y:S01]  /*14eb0*/  LDL.LU R15, [R1+0x204] ;  /* 0x00020400010f7983 */ /* 0x000ea20000300800 */
[----:B------:R-:W-:Y:S01]  /*14ec0*/  LOP3.LUT P1, RZ, R11, 0xff, RZ, 0xc0, !PT ;  /* 0x000000ff0bff7812 */ /* 0x000fe2000782c0ff */
[----:B------:R-:W-:Y:S02]  /*14ed0*/  ULDC.64 UR4, c[0x0][0x8f8] ;  /* 0x00023e0000047ab9 */ /* 0x000fe40000000a00 */
[----:B------:R-:W3:Y:S01]  /*14ee0*/  LDL.LU R12, [R1+0x200] ;  /* 0x00020000010c7983 */ /* 0x000ee20000300800 */
[C---:B------:R-:W-:Y:S01]  /*14ef0*/  IADD3 R6, R7.reuse, R6, RZ ;  /* 0x0000000607067210 */ /* 0x040fe20007ffe0ff */
[----:B------:R-:W-:Y:S01]  /*14f00*/  BSSY B1, `(.L_x_344) ;  /* 0x0000070000017945 */ /* 0x000fe20003800000 */
[----:B------:R-:W-:Y:S02]  /*14f10*/  ISETP.GE.U32.AND P3, PT, R7, 0x3, PT ;  /* 0x000000030700780c */ /* 0x000fe40003f66070 */
[----:B------:R-:W-:Y:S02]  /*14f20*/  MOV R10, 0xffffffff ;  /* 0xffffffff000a7802 */ /* 0x000fe40000000f00 */
[----:B------:R-:W-:-:S02]  /*14f30*/  PRMT R4, RZ, 0x7610, R4 ;  /* 0x00007610ff047816 */ /* 0x000fc40000000004 */
[----:B------:R-:W-:Y:S01]  /*14f40*/  PRMT R11, RZ, 0x7610, R11 ;  /* 0x00007610ff0b7816 */ /* 0x000fe2000000000b */
[----:B------:R-:W4:Y:S01]  /*14f50*/  @P1 S2R R3, SR_CgaCtaId ;  /* 0x0000000000031919 */ /* 0x000f220000008800 */
[----:B------:R-:W-:-:S04]  /*14f60*/  @P1 MOV R2, 0x400 ;  /* 0x0000040000021802 */ /* 0x000fc80000000f00 */
[----:B----4-:R-:W-:-:S04]  /*14f70*/  @P1 LEA R2, R3, R2, 0x18 ;  /* 0x0000000203021211 */ /* 0x010fc800078ec0ff */
[----:B------:R4:W-:Y:S01]  /*14f80*/  @P1 SYNCS.ARRIVE.TRANS64.A1T0 RZ, [R2+URZ+0x78], RZ ;  /* 0x000078ff02ff19a7 */ /* 0x0009e2000810003f */
[----:B------:R-:W-:-:S04]  /*14f90*/  ISETP.GT.U32.AND P1, PT, R6, 0x2, PT ;  /* 0x000000020600780c */ /* 0x000fc80003f24070 */
[----:B------:R-:W-:Y:S01]  /*14fa0*/  ISETP.LT.U32.AND P1, PT, R7, 0x3, P1 ;  /* 0x000000030700780c */ /* 0x000fe20000f21070 */
[----:B----4-:R-:W-:-:S04]  /*14fb0*/  IMAD.WIDE.U32 R2, R6, -0x55555555, RZ ;  /* 0xaaaaaaab06027825 */ /* 0x010fc800078e00ff */
[----:B------:R-:W-:Y:S01]  /*14fc0*/  IMAD.MOV.U32 R2, RZ, RZ, -0x1 ;  /* 0xffffffffff027424 */ /* 0x000fe200078e00ff */
[----:B------:R-:W-:Y:S02]  /*14fd0*/  SHF.R.U32.HI R5, RZ, 0x1, R3 ;  /* 0x00000001ff057819 */ /* 0x000fe40000011603 */
[----:B------:R-:W-:-:S03]  /*14fe0*/  SEL R3, RZ, 0x1, !P1 ;  /* 0x00000001ff037807 */ /* 0x000fc60004800000 */
[----:B------:R-:W-:Y:S01]  /*14ff0*/  IMAD R6, R5, -0x3, R6 ;  /* 0xfffffffd05067824 */ /* 0x000fe200078e0206 */
[----:B------:R-:W-:Y:S02]  /*15000*/  LOP3.LUT R0, R0, R3, RZ, 0x3c, !PT ;  /* 0x0000000300007212 */ /* 0x000fe400078e3cff */
[----:B------:R-:W-:Y:S02]  /*15010*/  MOV R3, 0xffffffff ;  /* 0xffffffff00037802 */ /* 0x000fe40000000f00 */
[----:B------:R-:W-:Y:S02]  /*15020*/  @P3 LOP3.LUT R0, R0, 0x1, R5, 0x78, !PT ;  /* 0x0000000100003812 */ /* 0x000fe400078e7805 */
        /* <DEDUP_REMOVED lines=8> */
[----:B------:R-:W3:Y:S01]  /*150b0*/  LDC R17, c[0x0][0x904] ;  /* 0x00024100ff117b82 */ /* 0x000ee20000000800 */
[----:B------:R-:W-:Y:S01]  /*150c0*/  ULDC UR4, c[0x0][0x150] ;  /* 0x0000540000047ab9 */ /* 0x000fe20000000800 */
[----:B------:R-:W-:Y:S01]  /*150d0*/  ULDC UR7, c[0x0][0x8d8] ;  /* 0x0002360000077ab9 */ /* 0x000fe20000000800 */
[----:B------:R-:W4:Y:S05]  /*150e0*/  S2R R2, SR_CTAID.Y ;  /* 0x0000000000027919 */ /* 0x000f2a0000002600 */
[----:B------:R-:W5:Y:S08]  /*150f0*/  LDC R4, c[0x0][0x144] ;  /* 0x00005100ff047b82 */ /* 0x000f700000000800 */
[----:B-1----:R-:W1:Y:S01]  /*15100*/  LDC R13, c[0x0][0x148] ;  /* 0x00005200ff0d7b82 */ /* 0x002e620000000800 */
[----:B---3--:R-:W-:-:S02]  /*15110*/  ISETP.NE.AND P4, PT, R17, 0x1, PT ;  /* 0x000000011100780c */ /* 0x008fc40003f85270 */
[----:B--2---:R-:W-:Y:S02]  /*15120*/  I2FP.F32.U32 R3, R9 ;  /* 0x0000000900037245 */ /* 0x004fe40000201000 */
[----:B----4-:R-:W-:-:S03]  /*15130*/  I2FP.F32.U32 R5, R2 ;  /* 0x0000000200057245 */ /* 0x010fc60000201000 */
[----:B------:R-:W-:Y:S01]  /*15140*/  FMUL R3, R3, UR4 ;  /* 0x0000000403037c20 */ /* 0x000fe20008400000 */
[----:B------:R-:W-:Y:S02]  /*15150*/  ULDC UR4, c[0x0][0x154] ;  /* 0x0000550000047ab9 */ /* 0x000fe40000000800 */
[----:B------:R-:W-:Y:S01]  /*15160*/  FMUL R10, R5, UR4 ;  /* 0x00000004050a7c20 */ /* 0x000fe20008400000 */
[----:B------:R-:W-:Y:S02]  /*15170*/  ULDC.64 UR4, c[0x0][0x8d0] ;  /* 0x0002340000047ab9 */ /* 0x000fe40000000a00 */
[----:B------:R-:W2:Y:S01]  /*15180*/  F2I.U32.TRUNC.NTZ R3, R3 ;  /* 0x0000000300037305 */ /* 0x000ea2000020f000 */
[----:B------:R-:W-:-:S04]  /*15190*/  ISETP.NE.U32.AND P1, PT, RZ, UR4, PT ;  /* 0x00000004ff007c0c */ /* 0x000fc8000bf25070 */
[----:B------:R-:W-:-:S03]  /*151a0*/  ISETP.NE.AND.EX P1, PT, RZ, UR5, PT, P1 ;  /* 0x00000005ff007c0c */ /* 0x000fc6000bf25310 */
[----:B------:R-:W3:Y:S01]  /*151b0*/  F2I.U32.TRUNC.NTZ R10, R10 ;  /* 0x0000000a000a7305 */ /* 0x000ee2000020f000 */
[----:B--2---:R-:W-:Y:S02]  /*151c0*/  IMAD.MOV R5, RZ, RZ, -R3 ;  /* 0x000000ffff057224 */ /* 0x004fe400078e0a03 */
[----:B------:R-:W-:Y:S02]  /*151d0*/  IMAD.MOV.U32 R3, RZ, RZ, R15 ;  /* 0x000000ffff037224 */ /* 0x000fe400078e000f */
[----:B-----5:R-:W-:Y:S01]  /*151e0*/  IMAD R9, R4, R5, R9 ;  /* 0x0000000504097224 */ /* 0x020fe200078e0209 */
[----:B---3--:R-:W-:-:S05]  /*151f0*/  IADD3 R4, -R10, RZ, RZ ;  /* 0x000000ff0a047210 */ /* 0x008fca0007ffe1ff */
[----:B-1----:R-:W-:Y:S01]  /*15200*/  @P4 IMAD R9, R13, R4, R2 ;  /* 0x000000040d094224 */ /* 0x002fe200078e0202 */
[----:B------:R-:W-:Y:S01]  /*15210*/  MOV R2, R12 ;  /* 0x0000000c00027202 */ /* 0x000fe20000000f00 */
[----:B------:R-:W-:Y:S06]  /*15220*/  @!P1 BRA `(.L_x_346) ;  /* 0x0000000000289947 */ /* 0x000fec0003800000 */
[----:B------:R-:W-:Y:S02]  /*15230*/  ULDC UR6, c[0x0][0x8dc] ;  /* 0x0002370000067ab9 */ /* 0x000fe40000000800 */
[----:B------:R-:W-:-:S04]  /*15240*/  IADD3 R3, P1, R12, UR6, RZ ;  /* 0x000000060c037c10 */ /* 0x000fc8000ff3e0ff */
[----:B------:R-:W-:-:S05]  /*15250*/  IADD3.X R13, RZ, R15, RZ, P1, !PT ;  /* 0x0000000fff0d7210 */ /* 0x000fca0000ffe4ff */
[----:B------:R-:W-:-:S04]  /*15260*/  IMAD.WIDE.U32 R4, R13, UR4, RZ ;  /* 0x000000040d047c25 */ /* 0x000fc8000f8e00ff */
[----:B------:R-:W-:-:S04]  /*15270*/  IMAD.WIDE.U32 R4, P1, R3, UR5, R4 ;  /* 0x0000000503047c25 */ /* 0x000fc8000f820004 */
[----:B------:R-:W-:-:S04]  /*15280*/  IMAD.WIDE.U32 R2, R3, UR4, RZ ;  /* 0x0000000403027c25 */ /* 0x000fc8000f8e00ff */
[----:B------:R-:W-:Y:S01]  /*15290*/  IMAD.MOV.U32 R2, RZ, RZ, R5 ;  /* 0x000000ffff027224 */ /* 0x000fe200078e0005 */
[----:B------:R-:W-:Y:S02]  /*152a0*/  IADD3 RZ, P3, R3, R4, RZ ;  /* 0x0000000403ff7210 */ /* 0x000fe40007f7e0ff */
[----:B------:R-:W-:-:S03]  /*152b0*/  IADD3.X R3, RZ, RZ, RZ, P1, !PT ;  /* 0x000000ffff037210 */ /* 0x000fc60000ffe4ff */
[----:B------:R-:W-:-:S08]  /*152c0*/  IMAD.WIDE.U32.X R2, R13, UR5, R2, P3 ;  /* 0x000000050d027c25 */ /* 0x000fd000098e0402 */
.L_x_346:
[--C-:B------:R-:W-:Y:S01]  /*152d0*/  SHF.R.U64 R10, R2, UR7, R3.reuse ;  /* 0x00000007020a7c19 */ /* 0x100fe20008001203 */
[----:B------:R-:W-:Y:S01]  /*152e0*/  ULDC.64 UR4, c[0x0][0x8c8] ;  /* 0x0002320000047ab9 */ /* 0x000fe20000000a00 */
[----:B------:R-:W-:Y:S01]  /*152f0*/  SHF.R.U32.HI R2, RZ, UR7, R3 ;  /* 0x00000007ff027c19 */ /* 0x000fe20008011603 */
[----:B------:R-:W-:Y:S01]  /*15300*/  IMAD.MOV.U32 R3, RZ, RZ, R15 ;  /* 0x000000ffff037224 */ /* 0x000fe200078e000f */
[----:B------:R-:W-:Y:S01]  /*15310*/  IADD3 R13, P1, RZ, -R10, RZ ;  /* 0x8000000aff0d7210 */ /* 0x000fe20007f3e0ff */
[----:B------:R-:W-:-:S03]  /*15320*/  ULDC.64 UR6, c[0x0][0x8e8] ;  /* 0x00023a0000067ab9 */ /* 0x000fc60000000a00 */
[----:B------:R-:W-:Y:S02]  /*15330*/  IADD3.X R2, RZ, ~R2, RZ, P1, !PT ;  /* 0x80000002ff027210 */ /* 0x000fe40000ffe4ff */
[----:B------:R-:W-:-:S03]  /*15340*/  ISETP.NE.U32.AND P1, PT, RZ, UR6, PT ;  /* 0x00000006ff007c0c */ /* 0x000fc6000bf25070 */
[----:B------:R-:W-:Y:S01]  /*15350*/  IMAD R2, R2, UR4, RZ ;  /* 0x0000000402027c24 */ /* 0x000fe2000f8e02ff */
[----:B------:R-:W-:-:S03]  /*15360*/  ISETP.NE.AND.EX P1, PT, RZ, UR7, PT, P1 ;  /* 0x00000007ff007c0c */ /* 0x000fc6000bf25310 */
[----:B------:R-:W-:Y:S01]  /*15370*/  IMAD R5, R13, UR5, R2 ;  /* 0x000000050d057c24 */ /* 0x000fe2000f8e0202 */
[----:B------:R-:W-:-:S05]  /*15380*/  MOV R2, R12 ;  /* 0x0000000c00027202 */ /* 0x000fca0000000f00 */
[----:B------:R-:W-:Y:S01]  /*15390*/  IMAD.WIDE.U32 R2, R13, UR4, R2 ;  /* 0x000000040d027c25 */ /* 0x000fe2000f8e0002 */
[----:B------:R-:W-:-:S04]  /*153a0*/  ULDC UR4, c[0x0][0x8c0] ;  /* 0x0002300000047ab9 */ /* 0x000fc80000000800 */
[----:B------:R-:W-:-:S04]  /*153b0*/  IADD3 R3, R3, R5, RZ ;  /* 0x0000000503037210 */ /* 0x000fc80007ffe0ff */
[--C-:B------:R-:W-:Y:S02]  /*153c0*/  SHF.R.U64 R12, R2, UR4, R3.reuse ;  /* 0x00000004020c7c19 */ /* 0x100fe40008001203 */
[----:B------:R-:W-:Y:S01]  /*153d0*/  SHF.R.U32.HI R3, RZ, UR4, R3 ;  /* 0x00000004ff037c19 */ /* 0x000fe20008011603 */
[----:B------:R-:W-:-:S03]  /*153e0*/  ULDC UR4, c[0x0][0x8b0] ;  /* 0x00022c0000047ab9 */ /* 0x000fc60000000800 */
[--C-:B------:R-:W-:Y:S02]  /*153f0*/  SHF.R.U32.HI R2, RZ, UR4, R3.reuse ;  /* 0x00000004ff027c19 */ /* 0x100fe40008011603 */
[----:B------:R-:W-:Y:S01]  /*15400*/  SHF.R.U64 R13, R12, UR4, R3 ;  /* 0x000000040c0d7c19 */ /* 0x000fe20008001203 */
[----:B------:R-:W-:Y:S02]  /*15410*/  ULDC UR4, c[0x0][0x900] ;  /* 0x0002400000047ab9 */ /* 0x000fe40000000800 */
[--C-:B------:R-:W-:Y:S02]  /*15420*/  SHF.R.U32.HI R15, RZ, UR4, R2.reuse ;  /* 0x00000004ff0f7c19 */ /* 0x100fe40008011602 */
[----:B------:R-:W-:-:S03]  /*15430*/  SHF.R.U64 R14, R13, UR4, R2 ;  /* 0x000000040d0e7c19 */ /* 0x000fc60008001202 */
[----:B------:R-:W-:Y:S01]  /*15440*/  IMAD.MOV.U32 R3, RZ, RZ, R15 ;  /* 0x000000ffff037224 */ /* 0x000fe200078e000f */
        /* <DEDUP_REMOVED lines=12> */
.L_x_347:
[----:B------:R-:W-:Y:S01]  /*15510*/  ULDC UR4, c[0x0][0x8f0] ;  /* 0x00023c0000047ab9 */ /* 0x000fe20000000800 */
[----:B------:R-:W-:Y:S02]  /*15520*/  LOP3.LUT R13, R13, UR16, RZ, 0xc0, !PT ;  /* 0x000000100d0d7c12 */ /* 0x000fe4000f8ec0ff */
[----:B------:R-:W-:Y:S01]  /*15530*/  SHF.R.U64 R2, R2, UR4, R3 ;  /* 0x0000000402027c19 */ /* 0x000fe20008001203 */
[----:B------:R-:W-:-:S03]  /*15540*/  ULDC UR4, c[0x0][0x8e0] ;  /* 0x0002380000047ab9 */ /* 0x000fc60000000800 */
[C---:B------:R-:W-:Y:S01]  /*15550*/  IADD3 R3, -R2.reuse, RZ, RZ ;  /* 0x000000ff02037210 */ /* 0x040fe20007ffe1ff */
[----:B------:R-:W-:-:S04]  /*15560*/  IMAD R4, R2, UR17, R13 ;  /* 0x0000001102047c24 */ /* 0x000fc8000f8e020d */
[----:B------:R-:W-:Y:S01]  /*15570*/  IMAD R14, R3, UR4, R14 ;  /* 0x00000004030e7c24 */ /* 0x000fe2000f8e020e */
[----:B------:R-:W-:Y:S01]  /*15580*/  ULDC UR4, c[0x0][0x8b8] ;  /* 0x00022e0000047ab9 */ /* 0x000fe20000000800 */
[----:B------:R-:W-:Y:S01]  /*15590*/  LOP3.LUT R3, R12, UR15, RZ, 0xc0, !PT ;  /* 0x0000000f0c037c12 */ /* 0x000fe2000f8ec0ff */
[----:B------:R-:W-:Y:S01]  /*155a0*/  IMAD R9, R4, UR4, R9 ;  /* 0x0000000404097c24 */ /* 0x000fe2000f8e0209 */
[----:B------:R-:W-:Y:S01]  /*155b0*/  ULDC UR4, c[0x0][0x8a8] ;  /* 0x00022a0000047ab9 */ /* 0x000fe20000000800 */
[----:B------:R-:W-:Y:S02]  /*155c0*/  MOV R4, 0x1 ;  /* 0x0000000100047802 */ /* 0x000fe40000000f00 */
[----:B------:R-:W-:-:S05]  /*155d0*/  IMAD R14, R14, UR4, R3 ;  /* 0x000000040e0e7c24 */ /* 0x000fca000f8e0203 */
[----:B------:R-:W-:Y:S02]  /*155e0*/  SEL R3, R14, R9, !P4 ;  /* 0x000000090e037207 */ /* 0x000fe40006000000 */
[----:B------:R-:W-:-:S07]  /*155f0*/  SEL R2, R9, R14, !P4 ;  /* 0x0000000e09027207 */ /* 0x000fce0006000000 */
.L_x_345:
[----:B------:R-:W-:Y:S05]  /*15600*/  BSYNC B1 ;  /* 0x0000000000017941 */ /* 0x000fea0003800000 */
.L_x_344:
[----:B------:R-:W-:-:S13]  /*15610*/  LOP3.LUT P1, RZ, R4, 0xff, RZ, 0xc0, !PT ;  /* 0x000000ff04ff7812 */ /* 0x000fda000782c0ff */
[----:B------:R-:W-:Y:S05]  /*15620*/  @P1 BRA `(.L_x_348) ;  /* 0xfffffff400381947 */ /* 0x000fea000383ffff */
[----:B------:R-:W-:Y:S05]  /*15630*/  BSYNC B0 ;  /* 0x0000000000007941 */ /* 0x000fea0003800000 */
.L_x_336:
[----:B------:R-:W-:-:S03]  /*15640*/  UMOV UR4, 0xffffffff ;  /* 0xffffffff00047882 */ /* 0x000fc60000000000 */
[----:B------:R-:W-:Y:S05]  /*15650*/  BRA.DIV UR4, `(.L_x_349) ;  /* 0x00000012040c7947 */ /* 0x000fea000b800000 */
[----:B------:R-:W-:-:S13]  /*15660*/  ELECT P6, URZ, PT ;  /* 0x00000000003f782f */ /* 0x000fda00038c0000 */
.L_x_395:
[----:B------:R-:W-:Y:S05]  /*15670*/  @!P6 BRA `(.L_x_10) ;  /* 0x000000000084e947 */ /* 0x000fea0003800000 */
[----:B------:R-:W2:Y:S02]  /*15680*/  LDL.LU R2, [R1+0x208] ;  /* 0x0002080001027983 */ /* 0x000ea40000300800 */
[----:B--2---:R-:W-:-:S04]  /*15690*/  LOP3.LUT R2, R2, 0x2, RZ, 0xfc, !PT ;  /* 0x0000000202027812 */ /* 0x004fc800078efcff */
[----:B------:R-:W-:-:S13]  /*156a0*/  ISETP.NE.AND P0, PT, R2, 0x3, PT ;  /* 0x000000030200780c */ /* 0x000fda0003f05270 */
[----:B------:R-:W-:Y:S05]  /*156b0*/  @!P0 BRA `(.L_x_350) ;  /* 0x0000000000048947 */ /* 0x000fea0003800000 */
[----:B------:R-:W-:Y:S01]  /*156c0*/  BPT.TRAP 0x1 ;  /* 0x000000040000795c */ /* 0x000fe20000300000 */
.L_x_350:
[----:B------:R-:W2:Y:S01]  /*156d0*/  S2R R3, SR_CgaCtaId ;  /* 0x0000000000037919 */ /* 0x000ea20000008800 */
[----:B------:R-:W-:-:S04]  /*156e0*/  MOV R2, 0x400 ;  /* 0x0000040000027802 */ /* 0x000fc80000000f00 */
[----:B--2---:R-:W-:Y:S02]  /*156f0*/  LEA R3, R3, R2, 0x18 ;  /* 0x0000000203037211 */ /* 0x004fe400078ec0ff */
[----:B------:R-:W-:-:S03]  /*15700*/  SHF.L.U32 R2, R0, 0x1f, RZ ;  /* 0x0000001f00027819 */ /* 0x000fc600000006ff */
[----:B------:R-:W-:-:S05]  /*15710*/  VIADD R3, R3, 0x18 ;  /* 0x0000001803037836 */ /* 0x000fca0000000000 */
[----:B------:R-:W-:-:S04]  /*15720*/  LEA R5, R6, R3, 0x3 ;  /* 0x0000000306057211 */ /* 0x000fc800078e18ff */
[----:B------:R-:W2:Y:S02]  /*15730*/  SYNCS.PHASECHK.TRANS64.TRYWAIT P0, [R5+URZ], R2 ;  /* 0x00000002050075a7 */ /* 0x000ea4000800017f */
[----:B--2---:R-:W-:Y:S05]  /*15740*/  @!P0 BRA `(.L_x_351) ;  /* 0x0000000c00f08947 */ /* 0x004fea0003800000 */
.L_x_396:
[----:B------:R-:W-:-:S04]  /*15750*/  IADD3 R6, R6, 0x1, RZ ;  /* 0x0000000106067810 */ /* 0x000fc80007ffe0ff */
[----:B------:R-:W-:-:S04]  /*15760*/  ISETP.NE.AND P0, PT, R6, 0x3, PT ;  /* 0x000000030600780c */ /* 0x000fc80003f05270 */
[----:B--2---:R-:W-:Y:S02]  /*15770*/  SEL R5, RZ, 0x1, P0 ;  /* 0x00000001ff057807 */ /* 0x004fe40000000000 */
[----:B------:R-:W-:Y:S02]  /*15780*/  SEL R6, R6, RZ, P0 ;  /* 0x000000ff06067207 */ /* 0x000fe40000000000 */
[----:B------:R-:W-:-:S03]  /*15790*/  LOP3.LUT R5, R0, R5, RZ, 0x3c, !PT ;  /* 0x0000000500057212 */ /* 0x000fc600078e3cff */
[----:B------:R-:W-:Y:S01]  /*157a0*/  IMAD R7, R6, 0x8, R3 ;  /* 0x0000000806077824 */ /* 0x000fe200078e0203 */
[----:B------:R-:W-:-:S04]  /*157b0*/  SHF.L.U32 R0, R5, 0x1f, RZ ;  /* 0x0000001f05007819 */ /* 0x000fc800000006ff */
[----:B------:R-:W2:Y:S02]  /*157c0*/  SYNCS.PHASECHK.TRANS64.TRYWAIT P0, [R7+URZ], R0 ;  /* 0x00000000070075a7 */ /* 0x000ea4000800017f */
[----:B--2---:R-:W-:Y:S05]  /*157d0*/  @!P0 BRA `(.L_x_352) ;  /* 0x0000000c00e08947 */ /* 0x004fea0003800000 */
.L_x_397:
[----:B--2---:R-:W-:-:S04]  /*157e0*/  IADD3 R0, R6, 0x1, RZ ;  /* 0x0000000106007810 */ /* 0x004fc80007ffe0ff */
[----:B------:R-:W-:-:S04]  /*157f0*/  ISETP.NE.AND P0, PT, R0, 0x3, PT ;  /* 0x000000030000780c */ /* 0x000fc80003f05270 */
[----:B------:R-:W-:Y:S02]  /*15800*/  SEL R2, RZ, 0x1, P0 ;  /* 0x00000001ff027807 */ /* 0x000fe40000000000 */
[----:B------:R-:W-:Y:S02]  /*15810*/  SEL R0, R0, RZ, P0 ;  /* 0x000000ff00007207 */ /* 0x000fe40000000000 */
[----:B------:R-:W-:Y:S02]  /*15820*/  LOP3.LUT R2, R5, R2, RZ, 0x3c, !PT ;  /* 0x0000000205027212 */ /* 0x000fe400078e3cff */
[----:B------:R-:W-:Y:S02]  /*15830*/  LEA R3, R0, R3, 0x3 ;  /* 0x0000000300037211 */ /* 0x000fe400078e18ff */
[----:B------:R-:W-:-:S07]  /*15840*/  SHF.L.U32 R0, R2, 0x1f, RZ ;  /* 0x0000001f02007819 */ /* 0x000fce00000006ff */
.L_x_353:
[----:B--2---:R2:W3:Y:S02]  /*15850*/  SYNCS.PHASECHK.TRANS64.TRYWAIT P0, [R3+URZ], R0 ;  /* 0x00000000030075a7 */ /* 0x0044e4000800017f */
[----:B---3--:R-:W-:Y:S05]  /*15860*/  @!P0 NANOSLEEP.SYNCS 0x989680 ;  /* 0x009896800000895d */ /* 0x008fea0003900000 */
[----:B------:R-:W3:Y:S02]  /*15870*/  @!P0 SYNCS.PHASECHK.TRANS64 P0, [R3+URZ], R0 ;  /* 0x00000000030085a7 */ /* 0x000ee4000800007f */
[----:B---3--:R-:W-:Y:S05]  /*15880*/  @!P0 BRA `(.L_x_353) ;  /* 0xfffffffc00f08947 */ /* 0x008fea000383ffff */
.L_x_10:
[----:B------:R-:W-:Y:S05]  /*15890*/  BSYNC B6 ;  /* 0x0000000000067941 */ /* 0x000fea0003800000 */
.L_x_8:
[----:B------:R-:W-:Y:S05]  /*158a0*/  EXIT ;  /* 0x000000000000794d */ /* 0x000fea0003800000 */
.L_x_23:
[----:B---3--:R3:W4:Y:S02]  /*158b0*/  SYNCS.PHASECHK.TRANS64.TRYWAIT P1, [R3+URZ], R0 ;  /* 0x00000000030075a7 */ /* 0x008724000802017f */
[----:B----4-:R-:W-:Y:S05]  /*158c0*/  @!P1 NANOSLEEP.SYNCS 0x989680 ;  /* 0x009896800000995d */ /* 0x010fea0003900000 */
[----:B------:R-:W4:Y:S02]  /*158d0*/  @!P1 SYNCS.PHASECHK.TRANS64 P1, [R3+URZ], R0 ;  /* 0x00000000030095a7 */ /* 0x000f24000802007f */
[----:B----4-:R-:W-:Y:S05]  /*158e0*/  @!P1 BRA `(.L_x_23) ;  /* 0xfffffffc00f09947 */ /* 0x010fea000383ffff */
[----:B------:R-:W-:Y:S05]  /*158f0*/  BRA `(.L_x_22) ;  /* 0xfffffebc00c07947 */ /* 0x000fea000383ffff */
.L_x_28:
[----:B--2---:R-:W-:-:S04]  /*15900*/  IMAD.U32 R4, RZ, RZ, UR8 ;  /* 0x00000008ff047e24 */ /* 0x004fc8000f8e00ff */
[----:B------:R2:W3:Y:S03]  /*15910*/  SYNCS.PHASECHK.TRANS64.TRYWAIT P1, [R4+URZ], R3 ;  /* 0x00000003040075a7 */ /* 0x0004e6000802017f */
[----:B---3--:R-:W-:Y:S05]  /*15920*/  @!P1 NANOSLEEP.SYNCS 0x989680 ;  /* 0x009896800000995d */ /* 0x008fea0003900000 */
[----:B------:R-:W3:Y:S02]  /*15930*/  @!P1 SYNCS.PHASECHK.TRANS64 P1, [R4+URZ], R3 ;  /* 0x00000003040095a7 */ /* 0x000ee4000802007f */
[----:B---3--:R-:W-:Y:S05]  /*15940*/  @!P1 BRA `(.L_x_28) ;  /* 0xfffffffc00ec9947 */ /* 0x008fea000383ffff */
[----:B------:R-:W-:Y:S05]  /*15950*/  BRA `(.L_x_27) ;  /* 0xfffffef400507947 */ /* 0x000fea000383ffff */
.L_x_49:
[----:B-1----:R-:W-:-:S04]  /*15960*/  MOV R3, UR49 ;  /* 0x0000003100037c02 */ /* 0x002fc80008000f00 */
[----:B------:R1:W2:Y:S03]  /*15970*/  SYNCS.PHASECHK.TRANS64.TRYWAIT P2, [R3+URZ+0x30], R0 ;  /* 0x00003000030075a7 */ /* 0x0002a6000804017f */
[----:B--2---:R-:W-:Y:S05]  /*15980*/  @!P2 NANOSLEEP.SYNCS 0x989680 ;  /* 0x009896800000a95d */ /* 0x004fea0003900000 */
[----:B------:R-:W2:Y:S02]  /*15990*/  @!P2 SYNCS.PHASECHK.TRANS64 P2, [R3+URZ+0x30], R0 ;  /* 0x000030000300a5a7 */ /* 0x000ea4000804007f */
[----:B--2---:R-:W-:Y:S05]  /*159a0*/  @!P2 BRA `(.L_x_49) ;  /* 0xfffffffc00eca947 */ /* 0x004fea000383ffff */
[----:B------:R-:W-:Y:S05]  /*159b0*/  BRA `(.L_x_354) ;  /* 0xffffff3c00fc7947 */ /* 0x000fea000383ffff */
.L_x_60:
[----:B-1----:R1:W2:Y:S02]  /*159c0*/  SYNCS.PHASECHK.TRANS64.TRYWAIT P3, [R2+URZ+0x30], R12 ;  /* 0x0000300c020075a7 */ /* 0x0022a4000806017f */
[----:B--2---:R-:W-:Y:S05]  /*159d0*/  @!P3 NANOSLEEP.SYNCS 0x989680 ;  /* 0x009896800000b95d */ /* 0x004fea0003900000 */
[----:B------:R-:W2:Y:S02]  /*159e0*/  @!P3 SYNCS.PHASECHK.TRANS64 P3, [R2+URZ+0x30], R12 ;  /* 0x0000300c0200b5a7 */ /* 0x000ea4000806007f */
[----:B--2---:R-:W-:Y:S05]  /*159f0*/  @!P3 BRA `(.L_x_60) ;  /* 0xfffffffc00f0b947 */ /* 0x004fea000383ffff */
[----:B------:R-:W-:Y:S05]  /*15a00*/  BRA `(.L_x_355) ;  /* 0xffffff4800607947 */ /* 0x000fea000383ffff */
.L_x_70:
[----:B-1----:R1:W2:Y:S02]  /*15a10*/  SYNCS.PHASECHK.TRANS64.TRYWAIT P3, [R2+URZ+0x30], R12 ;  /* 0x0000300c020075a7 */ /* 0x0022a4000806017f */
[----:B--2---:R-:W-:Y:S05]  /*15a20*/  @!P3 NANOSLEEP.SYNCS 0x989680 ;  /* 0x009896800000b95d */ /* 0x004fea0003900000 */
[----:B------:R-:W2:Y:S02]  /*15a30*/  @!P3 SYNCS.PHASECHK.TRANS64 P3, [R2+URZ+0x30], R12 ;  /* 0x0000300c0200b5a7 */ /* 0x000ea4000806007f */
[----:B--2---:R-:W-:Y:S05]  /*15a40*/  @!P3 BRA `(.L_x_70) ;  /* 0xfffffffc00f0b947 */ /* 0x004fea000383ffff */
[----:B------:R-:W-:Y:S05]  /*15a50*/  BRA `(.L_x_356) ;  /* 0xffffff5000107947 */ /* 0x000fea000383ffff */
.L_x_80:
[----:B-1----:R1:W2:Y:S02]  /*15a60*/  SYNCS.PHASECHK.TRANS64.TRYWAIT P3, [R12+URZ+0x30], R13 ;  /* 0x0000300d0c0075a7 */ /* 0x0022a4000806017f */
[----:B--2---:R-:W-:Y:S05]  /*15a70*/  @!P3 NANOSLEEP.SYNCS 0x989680 ;  /* 0x009896800000b95d */ /* 0x004fea0003900000 */
[----:B------:R-:W2:Y:S02]  /*15a80*/  @!P3 SYNCS.PHASECHK.TRANS64 P3, [R12+URZ+0x30], R13 ;  /* 0x0000300d0c00b5a7 */ /* 0x000ea4000806007f */
[----:B--2---:R-:W-:Y:S05]  /*15a90*/  @!P3 BRA `(.L_x_80) ;  /* 0xfffffffc00f0b947 */ /* 0x004fea000383ffff */
[----:B------:R-:W-:Y:S05]  /*15aa0*/  BRA `(.L_x_357) ;  /* 0xffffff5800087947 */ /* 0x000fea000383ffff */
.L_x_90:
[----:B-1----:R1:W2:Y:S02]  /*15ab0*/  SYNCS.PHASECHK.TRANS64.TRYWAIT P3, [R12+URZ+0x30], R13 ;  /* 0x0000300d0c0075a7 */ /* 0x0022a4000806017f */
[----:B--2---:R-:W-:Y:S05]  /*15ac0*/  @!P3 NANOSLEEP.SYNCS 0x989680 ;  /* 0x009896800000b95d */ /* 0x004fea0003900000 */
[----:B------:R-:W2:Y:S02]  /*15ad0*/  @!P3 SYNCS.PHASECHK.TRANS64 P3, [R12+URZ+0x30], R13 ;  /* 0x0000300d0c00b5a7 */ /* 0x000ea4000806007f */
[----:B--2---:R-:W-:Y:S05]  /*15ae0*/  @!P3 BRA `(.L_x_90) ;  /* 0xfffffffc00f0b947 */ /* 0x004fea000383ffff */
[----:B------:R-:W-:Y:S05]  /*15af0*/  BRA `(.L_x_358) ;  /* 0xffffff5c00c47947 */ /* 0x000fea000383ffff */
.L_x_100:
[----:B-1----:R1:W2:Y:S02]  /*15b00*/  SYNCS.PHASECHK.TRANS64.TRYWAIT P3, [R12+URZ+0x30], R13 ;  /* 0x0000300d0c0075a7 */ /* 0x0022a4000806017f */
[----:B--2---:R-:W-:Y:S05]  /*15b10*/  @!P3 NANOSLEEP.SYNCS 0x989680 ;  /* 0x009896800000b95d */ /* 0x004fea0003900000 */
[----:B------:R-:W2:Y:S02]  /*15b20*/  @!P3 SYNCS.PHASECHK.TRANS64 P3, [R12+URZ+0x30], R13 ;  /* 0x0000300d0c00b5a7 */ /* 0x000ea4000806007f */
[----:B--2---:R-:W-:Y:S05]  /*15b30*/  @!P3 BRA `(.L_x_100) ;  /* 0xfffffffc00f0b947 */ /* 0x004fea000383ffff */
[----:B------:R-:W-:Y:S05]  /*15b40*/  BRA `(.L_x_359) ;  /* 0xffffff6400c07947 */ /* 0x000fea000383ffff */
.L_x_110:
[----:B-1----:R1:W2:Y:S02]  /*15b50*/  SYNCS.PHASECHK.TRANS64.TRYWAIT P3, [R12+URZ+0x30], R13 ;  /* 0x0000300d0c0075a7 */ /* 0x0022a4000806017f */
[----:B--2---:R-:W-:Y:S05]  /*15b60*/  @!P3 NANOSLEEP.SYNCS 0x989680 ;  /* 0x009896800000b95d */ /* 0x004fea0003900000 */
[----:B------:R-:W2:Y:S02]  /*15b70*/  @!P3 SYNCS.PHASECHK.TRANS64 P3, [R12+URZ+0x30], R13 ;  /* 0x0000300d0c00b5a7 */ /* 0x000ea4000806007f */
[----:B--2---:R-:W-:Y:S05]  /*15b80*/  @!P3 BRA `(.L_x_110) ;  /* 0xfffffffc00f0b947 */ /* 0x004fea000383ffff */
[----:B------:R-:W-:Y:S05]  /*15b90*/  BRA `(.L_x_360) ;  /* 0xffffff6c00747947 */ /* 0x000fea000383ffff */
.L_x_120:
[----:B-1----:R1:W2:Y:S02]  /*15ba0*/  SYNCS.PHASECHK.TRANS64.TRYWAIT P3, [R12+URZ+0x30], R13 ;  /* 0x0000300d0c0075a7 */ /* 0x0022a4000806017f */
[----:B--2---:R-:W-:Y:S05]  /*15bb0*/  @!P3 NANOSLEEP.SYNCS 0x989680 ;  /* 0x009896800000b95d */ /* 0x004fea0003900000 */
[----:B------:R-:W2:Y:S02]  /*15bc0*/  @!P3 SYNCS.PHASECHK.TRANS64 P3, [R12+URZ+0x30], R13 ;  /* 0x0000300d0c00b5a7 */ /* 0x000ea4000806007f */
[----:B--2---:R-:W-:Y:S05]  /*15bd0*/  @!P3 BRA `(.L_x_120) ;  /* 0xfffffffc00f0b947 */ /* 0x004fea000383ffff */
[----:B------:R-:W-:Y:S05]  /*15be0*/  BRA `(.L_x_361) ;  /* 0xffffff7400687947 */ /* 0x000fea000383ffff */
.L_x_130:
[----:B-1----:R1:W2:Y:S02]  /*15bf0*/  SYNCS.PHASECHK.TRANS64.TRYWAIT P3, [R12+URZ+0x30], R13 ;  /* 0x0000300d0c0075a7 */ /* 0x0022a4000806017f */
[----:B--2---:R-:W-:Y:S05]  /*15c00*/  @!P3 NANOSLEEP.SYNCS 0x989680 ;  /* 0x009896800000b95d */ /* 0x004fea0003900000 */
[----:B------:R-:W2:Y:S02]  /*15c10*/  @!P3 SYNCS.PHASECHK.TRANS64 P3, [R12+URZ+0x30], R13 ;  /* 0x0000300d0c00b5a7 */ /* 0x000ea4000806007f */
[----:B--2---:R-:W-:Y:S05]  /*15c20*/  @!P3 BRA `(.L_x_130) ;  /* 0xfffffffc00f0b947 */ /* 0x004fea000383ffff */
[----:B------:R-:W-:Y:S05]  /*15c30*/  BRA `(.L_x_362) ;  /* 0xffffff7c001c7947 */ /* 0x000fea000383ffff */
.L_x_140:
[----:B-1----:R1:W2:Y:S02]  /*15c40*/  SYNCS.PHASECHK.TRANS64.TRYWAIT P3, [R12+URZ+0x30], R13 ;  /* 0x0000300d0c0075a7 */ /* 0x0022a4000806017f */
[----:B--2---:R-:W-:Y:S05]  /*15c50*/  @!P3 NANOSLEEP.SYNCS 0x989680 ;  /* 0x009896800000b95d */ /* 0x004fea0003900000 */
[----:B------:R-:W2:Y:S02]  /*15c60*/  @!P3 SYNCS.PHASECHK.TRANS64 P3, [R12+URZ+0x30], R13 ;  /* 0x0000300d0c00b5a7 */ /* 0x000ea4000806007f */
[----:B--2---:R-:W-:Y:S05]  /*15c70*/  @!P3 BRA `(.L_x_140) ;  /* 0xfffffffc00f0b947 */ /* 0x004fea000383ffff */
[----:B------:R-:W-:Y:S05]  /*15c80*/  BRA `(.L_x_363) ;  /* 0xffffff8400107947 */ /* 0x000fea000383ffff */
.L_x_150:
[----:B-1----:R1:W2:Y:S02]  /*15c90*/  SYNCS.PHASECHK.TRANS64.TRYWAIT P3, [R12+URZ+0x30], R13 ;  /* 0x0000300d0c0075a7 */ /* 0x0022a4000806017f */
[----:B--2---:R-:W-:Y:S05]  /*15ca0*/  @!P3 NANOSLEEP.SYNCS 0x989680 ;  /* 0x009896800000b95d */ /* 0x004fea0003900000 */
[----:B------:R-:W2:Y:S02]  /*15cb0*/  @!P3 SYNCS.PHASECHK.TRANS64 P3, [R12+URZ+0x30], R13 ;  /* 0x0000300d0c00b5a7 */ /* 0x000ea4000806007f */
[----:B--2---:R-:W-:Y:S05]  /*15cc0*/  @!P3 BRA `(.L_x_150) ;  /* 0xfffffffc00f0b947 */ /* 0x004fea000383ffff */
[----:B------:R-:W-:Y:S05]  /*15cd0*/  BRA `(.L_x_364) ;  /* 0xffffff8800c47947 */ /* 0x000fea000383ffff */
.L_x_160:
[----:B-1----:R1:W2:Y:S02]  /*15ce0*/  SYNCS.PHASECHK.TRANS64.TRYWAIT P3, [R12+URZ+0x30], R13 ;  /* 0x0000300d0c0075a7 */ /* 0x0022a4000806017f */
[----:B--2---:R-:W-:Y:S05]  /*15cf0*/  @!P3 NANOSLEEP.SYNCS 0x989680 ;  /* 0x009896800000b95d */ /* 0x004fea0003900000 */
[----:B------:R-:W2:Y:S02]  /*15d00*/  @!P3 SYNCS.PHASECHK.TRANS64 P3, [R12+URZ+0x30], R13 ;  /* 0x0000300d0c00b5a7 */ /* 0x000ea4000806007f */
[----:B--2---:R-:W-:Y:S05]  /*15d10*/  @!P3 BRA `(.L_x_160) ;  /* 0xfffffffc00f0b947 */ /* 0x004fea000383ffff */
[----:B------:R-:W-:Y:S05]  /*15d20*/  BRA `(.L_x_365) ;  /* 0xffffff9000b87947 */ /* 0x000fea000383ffff */
.L_x_170:
[----:B-1----:R1:W2:Y:S02]  /*15d30*/  SYNCS.PHASECHK.TRANS64.TRYWAIT P3, [R12+URZ+0x30], R13 ;  /* 0x0000300d0c0075a7 */ /* 0x0022a4000806017f */
[----:B--2---:R-:W-:Y:S05]  /*15d40*/  @!P3 NANOSLEEP.SYNCS 0x989680 ;  /* 0x009896800000b95d */ /* 0x004fea0003900000 */
[----:B------:R-:W2:Y:S02]  /*15d50*/  @!P3 SYNCS.PHASECHK.TRANS64 P3, [R12+URZ+0x30], R13 ;  /* 0x0000300d0c00b5a7 */ /* 0x000ea4000806007f */
[----:B--2---:R-:W-:Y:S05]  /*15d60*/  @!P3 BRA `(.L_x_170) ;  /* 0xfffffffc00f0b947 */ /* 0x004fea000383ffff */
[----:B------:R-:W-:Y:S05]  /*15d70*/  BRA `(.L_x_366) ;  /* 0xffffff98006c7947 */ /* 0x000fea000383ffff */
.L_x_180:
[----:B-1----:R1:W2:Y:S02]  /*15d80*/  SYNCS.PHASECHK.TRANS64.TRYWAIT P3, [R12+URZ+0x30], R13 ;  /* 0x0000300d0c0075a7 */ /* 0x0022a4000806017f */
[----:B--2---:R-:W-:Y:S05]  /*15d90*/  @!P3 NANOSLEEP.SYNCS 0x989680 ;  /* 0x009896800000b95d */ /* 0x004fea0003900000 */
[----:B------:R-:W2:Y:S02]  /*15da0*/  @!P3 SYNCS.PHASECHK.TRANS64 P3, [R12+URZ+0x30], R13 ;  /* 0x0000300d0c00b5a7 */ /* 0x000ea4000806007f */
[----:B--2---:R-:W-:Y:S05]  /*15db0*/  @!P3 BRA `(.L_x_180) ;  /* 0xfffffffc00f0b947 */ /* 0x004fea000383ffff */
[----:B------:R-:W-:Y:S05]  /*15dc0*/  BRA `(.L_x_367) ;  /* 0xffffffa000607947 */ /* 0x000fea000383ffff */
.L_x_190:
[----:B-1----:R1:W2:Y:S02]  /*15dd0*/  SYNCS.PHASECHK.TRANS64.TRYWAIT P3, [R12+URZ+0x30], R13 ;  /* 0x0000300d0c0075a7 */ /* 0x0022a4000806017f */
[----:B--2---:R-:W-:Y:S05]  /*15de0*/  @!P3 NANOSLEEP.SYNCS 0x989680 ;  /* 0x009896800000b95d */ /* 0x004fea0003900000 */
[----:B------:R-:W2:Y:S02]  /*15df0*/  @!P3 SYNCS.PHASECHK.TRANS64 P3, [R12+URZ+0x30], R13 ;  /* 0x0000300d0c00b5a7 */ /* 0x000ea4000806007f */
[----:B--2---:R-:W-:Y:S05]  /*15e00*/  @!P3 BRA `(.L_x_190) ;  /* 0xfffffffc00f0b947 */ /* 0x004fea000383ffff */
[----:B------:R-:W-:Y:S05]  /*15e10*/  BRA `(.L_x_368) ;  /* 0xffffffa800147947 */ /* 0x000fea000383ffff */
.L_x_200:
[----:B-1----:R1:W2:Y:S02]  /*15e20*/  SYNCS.PHASECHK.TRANS64.TRYWAIT P3, [R13+URZ+0x30], R12 ;  /* 0x0000300c0d0075a7 */ /* 0x0022a4000806017f */
[----:B--2---:R-:W-:Y:S05]  /*15e30*/  @!P3 NANOSLEEP.SYNCS 0x989680 ;  /* 0x009896800000b95d */ /* 0x004fea0003900000 */
[----:B------:R-:W2:Y:S02]  /*15e40*/  @!P3 SYNCS.PHASECHK.TRANS64 P3, [R13+URZ+0x30], R12 ;  /* 0x0000300c0d00b5a7 */ /* 0x000ea4000806007f */
[----:B--2---:R-:W-:Y:S05]  /*15e50*/  @!P3 BRA `(.L_x_200) ;  /* 0xfffffffc00f0b947 */ /* 0x004fea000383ffff */
[----:B------:R-:W-:Y:S05]  /*15e60*/  BRA `(.L_x_369) ;  /* 0xffffffb000087947 */ /* 0x000fea000383ffff */
.L_x_220:
[----:B-1----:R-:W-:-:S04]  /*15e70*/  MOV R5, UR4 ;  /* 0x0000000400057c02 */ /* 0x002fc80008000f00 */
[----:B------:R1:W2:Y:S03]  /*15e80*/  SYNCS.PHASECHK.TRANS64.TRYWAIT P0, [R5+URZ+0x78], R0 ;  /* 0x00007800050075a7 */ /* 0x0002a6000800017f */
[----:B--2---:R-:W-:Y:S05]  /*15e90*/  @!P0 NANOSLEEP.SYNCS 0x989680 ;  /* 0x009896800000895d */ /* 0x004fea0003900000 */
[----:B------:R-:W2:Y:S02]  /*15ea0*/  @!P0 SYNCS.PHASECHK.TRANS64 P0, [R5+URZ+0x78], R0 ;  /* 0x00007800050085a7 */ /* 0x000ea4000800007f */
[----:B--2---:R-:W-:Y:S05]  /*15eb0*/  @!P0 BRA `(.L_x_220) ;  /* 0xfffffffc00ec8947 */ /* 0x004fea000383ffff */
[----:B------:R-:W-:Y:S05]  /*15ec0*/  BRA `(.L_x_219) ;  /* 0xffffffc400a47947 */ /* 0x000fea000383ffff */
.L_x_229:
[----:B-1----:R-:W-:-:S04]  /*15ed0*/  IMAD.U32 R3, RZ, RZ, UR13 ;  /* 0x0000000dff037e24 */ /* 0x002fc8000f8e00ff */
[----:B------:R1:W2:Y:S03]  /*15ee0*/  SYNCS.PHASECHK.TRANS64.TRYWAIT P1, [R3+URZ+0x50], R2 ;  /* 0x00005002030075a7 */ /* 0x0002a6000802017f */
[----:B--2---:R-:W-:Y:S05]  /*15ef0*/  @!P1 NANOSLEEP.SYNCS 0x989680 ;  /* 0x009896800000995d */ /* 0x004fea0003900000 */
[----:B------:R-:W2:Y:S02]  /*15f00*/  @!P1 SYNCS.PHASECHK.TRANS64 P1, [R3+URZ+0x50], R2 ;  /* 0x00005002030095a7 */ /* 0x000ea4000802007f */
[----:B--2---:R-:W-:Y:S05]  /*15f10*/  @!P1 BRA `(.L_x_229) ;  /* 0xfffffffc00ec9947 */ /* 0x004fea000383ffff */
[----:B------:R-:W-:Y:S05]  /*15f20*/  BRA `(.L_x_370) ;  /* 0xffffffc800907947 */ /* 0x000fea000383ffff */
.L_x_235:
[----:B-12---:R-:W-:-:S04]  /*15f30*/  MOV R3, UR13 ;  /* 0x0000000d00037c02 */ /* 0x006fc80008000f00 */
[----:B------:R1:W2:Y:S03]  /*15f40*/  SYNCS.PHASECHK.TRANS64.TRYWAIT P1, [R3+URZ+0x58], R2 ;  /* 0x00005802030075a7 */ /* 0x0002a6000802017f */
[----:B--2---:R-:W-:Y:S05]  /*15f50*/  @!P1 NANOSLEEP.SYNCS 0x989680 ;  /* 0x009896800000995d */ /* 0x004fea0003900000 */
[----:B------:R-:W2:Y:S02]  /*15f60*/  @!P1 SYNCS.PHASECHK.TRANS64 P1, [R3+URZ+0x58], R2 ;  /* 0x00005802030095a7 */ /* 0x000ea4000802007f */
[----:B--2---:R-:W-:Y:S05]  /*15f70*/  @!P1 BRA `(.L_x_235) ;  /* 0xfffffffc00ec9947 */ /* 0x004fea000383ffff */
[----:B------:R-:W-:Y:S05]  /*15f80*/  BRA `(.L_x_371) ;  /* 0xffffffc800d87947 */ /* 0x000fea000383ffff */
.L_x_241:
[----:B-123--:R-:W-:-:S04]  /*15f90*/  MOV R3, UR13 ;  /* 0x0000000d00037c02 */ /* 0x00efc80008000f00 */
[----:B------:R1:W2:Y:S03]  /*15fa0*/  SYNCS.PHASECHK.TRANS64.TRYWAIT P1, [R3+URZ+0x60], R2 ;  /* 0x00006002030075a7 */ /* 0x0002a6000802017f */
[----:B--2---:R-:W-:Y:S05]  /*15fb0*/  @!P1 NANOSLEEP.SYNCS 0x989680 ;  /* 0x009896800000995d */ /* 0x004fea0003900000 */
[----:B------:R-:W2:Y:S02]  /*15fc0*/  @!P1 SYNCS.PHASECHK.TRANS64 P1, [R3+URZ+0x60], R2 ;  /* 0x00006002030095a7 */ /* 0x000ea4000802007f */
[----:B--2---:R-:W-:Y:S05]  /*15fd0*/  @!P1 BRA `(.L_x_241) ;  /* 0xfffffffc00ec9947 */ /* 0x004fea000383ffff */
[----:B------:R-:W-:Y:S05]  /*15fe0*/  BRA `(.L_x_372) ;  /* 0xffffffcc002c7947 */ /* 0x000fea000383ffff */
.L_x_247:
[----:B-1234-:R-:W-:-:S04]  /*15ff0*/  IMAD.U32 R3, RZ, RZ, UR13 ;  /* 0x0000000dff037e24 */ /* 0x01efc8000f8e00ff */
[----:B------:R1:W2:Y:S03]  /*16000*/  SYNCS.PHASECHK.TRANS64.TRYWAIT P1, [R3+URZ+0x68], R2 ;  /* 0x00006802030075a7 */ /* 0x0002a6000802017f */
[----:B--2---:R-:W-:Y:S05]  /*16010*/  @!P1 NANOSLEEP.SYNCS 0x989680 ;  /* 0x009896800000995d */ /* 0x004fea0003900000 */
[----:B------:R-:W2:Y:S02]  /*16020*/  @!P1 SYNCS.PHASECHK.TRANS64 P1, [R3+URZ+0x68], R2 ;  /* 0x00006802030095a7 */ /* 0x000ea4000802007f */
[----:B--2---:R-:W-:Y:S05]  /*16030*/  @!P1 BRA `(.L_x_247) ;  /* 0xfffffffc00ec9947 */ /* 0x004fea000383ffff */
[----:B------:R-:W-:Y:S05]  /*16040*/  BRA `(.L_x_373) ;  /* 0xffffffcc00787947 */ /* 0x000fea000383ffff */
.L_x_253:
[----:B-1----:R-:W-:-:S04]  /*16050*/  MOV R4, UR13 ;  /* 0x0000000d00047c02 */ /* 0x002fc80008000f00 */
[----:B------:R1:W2:Y:S03]  /*16060*/  SYNCS.PHASECHK.TRANS64.TRYWAIT P1, [R4+URZ+0x50], R3 ;  /* 0x00005003040075a7 */ /* 0x0002a6000802017f */
[----:B--2---:R-:W-:Y:S05]  /*16070*/  @!P1 NANOSLEEP.SYNCS 0x989680 ;  /* 0x009896800000995d */ /* 0x004fea0003900000 */
[----:B------:R-:W2:Y:S02]  /*16080*/  @!P1 SYNCS.PHASECHK.TRANS64 P1, [R4+URZ+0x50], R3 ;  /* 0x00005003040095a7 */ /* 0x000ea4000802007f */
[----:B--2---:R-:W-:Y:S05]  /*16090*/  @!P1 BRA `(.L_x_253) ;  /* 0xfffffffc00ec9947 */ /* 0x004fea000383ffff */
[----:B------:R-:W-:Y:S05]  /*160a0*/  BRA `(.L_x_374) ;  /* 0xffffffcc00cc7947 */ /* 0x000fea000383ffff */
.L_x_259:
[----:B-12---:R-:W-:-:S04]  /*160b0*/  MOV R4, UR13 ;  /* 0x0000000d00047c02 */ /* 0x006fc80008000f00 */
[----:B------:R1:W2:Y:S03]  /*160c0*/  SYNCS.PHASECHK.TRANS64.TRYWAIT P1, [R4+URZ+0x58], R3 ;  /* 0x00005803040075a7 */ /* 0x0002a6000802017f */
[----:B--2---:R-:W-:Y:S05]  /*160d0*/  @!P1 NANOSLEEP.SYNCS 0x989680 ;  /* 0x009896800000995d */ /* 0x004fea0003900000 */
[----:B------:R-:W2:Y:S02]  /*160e0*/  @!P1 SYNCS.PHASECHK.TRANS64 P1, [R4+URZ+0x58], R3 ;  /* 0x00005803040095a7 */ /* 0x000ea4000802007f */
[----:B--2---:R-:W-:Y:S05]  /*160f0*/  @!P1 BRA `(.L_x_259) ;  /* 0xfffffffc00ec9947 */ /* 0x004fea000383ffff */
[----:B------:R-:W-:Y:S05]  /*16100*/  BRA `(.L_x_375) ;  /* 0xffffffd0000c7947 */ /* 0x000fea000383ffff */
.L_x_265:
[----:B-123--:R-:W-:-:S04]  /*16110*/  IMAD.U32 R4, RZ, RZ, UR13 ;  /* 0x0000000dff047e24 */ /* 0x00efc8000f8e00ff */
[----:B------:R1:W2:Y:S03]  /*16120*/  SYNCS.PHASECHK.TRANS64.TRYWAIT P1, [R4+URZ+0x60], R3 ;  /* 0x00006003040075a7 */ /* 0x0002a6000802017f */
[----:B--2---:R-:W-:Y:S05]  /*16130*/  @!P1 NANOSLEEP.SYNCS 0x989680 ;  /* 0x009896800000995d */ /* 0x004fea0003900000 */
[----:B------:R-:W2:Y:S02]  /*16140*/  @!P1 SYNCS.PHASECHK.TRANS64 P1, [R4+URZ+0x60], R3 ;  /* 0x00006003040095a7 */ /* 0x000ea4000802007f */
[----:B--2---:R-:W-:Y:S05]  /*16150*/  @!P1 BRA `(.L_x_265) ;  /* 0xfffffffc00ec9947 */ /* 0x004fea000383ffff */
[----:B------:R-:W-:Y:S05]  /*16160*/  BRA `(.L_x_376) ;  /* 0xffffffd000547947 */ /* 0x000fea000383ffff */
.L_x_271:
[----:B-1234-:R-:W-:-:S04]  /*16170*/  MOV R4, UR13 ;  /* 0x0000000d00047c02 */ /* 0x01efc80008000f00 */
[----:B------:R1:W2:Y:S03]  /*16180*/  SYNCS.PHASECHK.TRANS64.TRYWAIT P1, [R4+URZ+0x68], R3 ;  /* 0x00006803040075a7 */ /* 0x0002a6000802017f */
[----:B--2---:R-:W-:Y:S05]  /*16190*/  @!P1 NANOSLEEP.SYNCS 0x989680 ;  /* 0x009896800000995d */ /* 0x004fea0003900000 */
[----:B------:R-:W2:Y:S02]  /*161a0*/  @!P1 SYNCS.PHASECHK.TRANS64 P1, [R4+URZ+0x68], R3 ;  /* 0x00006803040095a7 */ /* 0x000ea4000802007f */
[----:B--2---:R-:W-:Y:S05]  /*161b0*/  @!P1 BRA `(.L_x_271) ;  /* 0xfffffffc00ec9947 */ /* 0x004fea000383ffff */
[----:B------:R-:W-:Y:S05]  /*161c0*/  BRA `(.L_x_377) ;  /* 0xffffffd000947947 */ /* 0x000fea000383ffff */
.L_x_277:
[----:B------:R-:W-:-:S04]  /*161d0*/  MOV R5, UR13 ;  /* 0x0000000d00057c02 */ /* 0x000fc80008000f00 */
[----:B------:R1:W1:Y:S03]  /*161e0*/  SYNCS.PHASECHK.TRANS64.TRYWAIT P1, [R5+URZ+0x50], R2 ;  /* 0x00005002050075a7 */ /* 0x000266000802017f */
[----:B-1----:R-:W-:Y:S05]  /*161f0*/  @!P1 NANOSLEEP.SYNCS 0x989680 ;  /* 0x009896800000995d */ /* 0x002fea0003900000 */
[----:B------:R-:W1:Y:S02]  /*16200*/  @!P1 SYNCS.PHASECHK.TRANS64 P1, [R5+URZ+0x50], R2 ;  /* 0x00005002050095a7 */ /* 0x000e64000802007f */
[----:B-1----:R-:W-:Y:S05]  /*16210*/  @!P1 BRA `(.L_x_277) ;  /* 0xfffffffc00ec9947 */ /* 0x002fea000383ffff */
[----:B------:R-:W-:Y:S05]  /*16220*/  BRA `(.L_x_378) ;  /* 0xffffffd000dc7947 */ /* 0x000fea000383ffff */
.L_x_283:
[----:B------:R-:W-:-:S04]  /*16230*/  IMAD.U32 R5, RZ, RZ, UR13 ;  /* 0x0000000dff057e24 */ /* 0x000fc8000f8e00ff */
[----:B------:R1:W1:Y:S03]  /*16240*/  SYNCS.PHASECHK.TRANS64.TRYWAIT P1, [R5+URZ+0x58], R2 ;  /* 0x00005802050075a7 */ /* 0x000266000802017f */
[----:B-1----:R-:W-:Y:S05]  /*16250*/  @!P1 NANOSLEEP.SYNCS 0x989680 ;  /* 0x009896800000995d */ /* 0x002fea0003900000 */
[----:B------:R-:W1:Y:S02]  /*16260*/  @!P1 SYNCS.PHASECHK.TRANS64 P1, [R5+URZ+0x58], R2 ;  /* 0x00005802050095a7 */ /* 0x000e64000802007f */
[----:B-1----:R-:W-:Y:S05]  /*16270*/  @!P1 BRA `(.L_x_283) ;  /* 0xfffffffc00ec9947 */ /* 0x002fea000383ffff */
[----:B------:R-:W-:Y:S05]  /*16280*/  BRA `(.L_x_379) ;  /* 0xffffffd400207947 */ /* 0x000fea000383ffff */
.L_x_289:
[----:B------:R-:W-:-:S04]  /*16290*/  MOV R5, UR13 ;  /* 0x0000000d00057c02 */ /* 0x000fc80008000f00 */
[----:B------:R1:W1:Y:S03]  /*162a0*/  SYNCS.PHASECHK.TRANS64.TRYWAIT P1, [R5+URZ+0x60], R2 ;  /* 0x00006002050075a7 */ /* 0x000266000802017f */
[----:B-1----:R-:W-:Y:S05]  /*162b0*/  @!P1 NANOSLEEP.SYNCS 0x989680 ;  /* 0x009896800000995d */ /* 0x002fea0003900000 */
[----:B------:R-:W1:Y:S02]  /*162c0*/  @!P1 SYNCS.PHASECHK.TRANS64 P1, [R5+URZ+0x60], R2 ;  /* 0x00006002050095a7 */ /* 0x000e64000802007f */
[----:B-1----:R-:W-:Y:S05]  /*162d0*/  @!P1 BRA `(.L_x_289) ;  /* 0xfffffffc00ec9947 */ /* 0x002fea000383ffff */
[----:B------:R-:W-:Y:S05]  /*162e0*/  BRA `(.L_x_380) ;  /* 0xffffffd400687947 */ /* 0x000fea000383ffff */
.L_x_295:
[----:B------:R-:W-:-:S04]  /*162f0*/  MOV R5, UR13 ;  /* 0x0000000d00057c02 */ /* 0x000fc80008000f00 */
[----:B------:R1:W1:Y:S03]  /*16300*/  SYNCS.PHASECHK.TRANS64.TRYWAIT P1, [R5+URZ+0x68], R2 ;  /* 0x00006802050075a7 */ /* 0x000266000802017f */
[----:B-1----:R-:W-:Y:S05]  /*16310*/  @!P1 NANOSLEEP.SYNCS 0x989680 ;  /* 0x009896800000995d */ /* 0x002fea0003900000 */
[----:B------:R-:W1:Y:S02]  /*16320*/  @!P1 SYNCS.PHASECHK.TRANS64 P1, [R5+URZ+0x68], R2 ;  /* 0x00006802050095a7 */ /* 0x000e64000802007f */
[----:B-1----:R-:W-:Y:S05]  /*16330*/  @!P1 BRA `(.L_x_295) ;  /* 0xfffffffc00ec9947 */ /* 0x002fea000383ffff */
[----:B------:R-:W-:Y:S05]  /*16340*/  BRA `(.L_x_381) ;  /* 0xffffffd400ac7947 */ /* 0x000fea000383ffff */
.L_x_301:
[----:B-1----:R-:W-:-:S04]  /*16350*/  IMAD.U32 R2, RZ, RZ, UR13 ;  /* 0x0000000dff027e24 */ /* 0x002fc8000f8e00ff */
[----:B------:R1:W1:Y:S03]  /*16360*/  SYNCS.PHASECHK.TRANS64.TRYWAIT P1, [R2+URZ+0x50], R3 ;  /* 0x00005003020075a7 */ /* 0x000266000802017f */
[----:B-1----:R-:W-:Y:S05]  /*16370*/  @!P1 NANOSLEEP.SYNCS 0x989680 ;  /* 0x009896800000995d */ /* 0x002fea0003900000 */
[----:B------:R-:W1:Y:S02]  /*16380*/  @!P1 SYNCS.PHASECHK.TRANS64 P1, [R2+URZ+0x50], R3 ;  /* 0x00005003020095a7 */ /* 0x000e64000802007f */
[----:B-1----:R-:W-:Y:S05]  /*16390*/  @!P1 BRA `(.L_x_301) ;  /* 0xfffffffc00ec9947 */ /* 0x002fea000383ffff */
[----:B------:R-:W-:Y:S05]  /*163a0*/  BRA `(.L_x_382) ;  /* 0xffffffd400f47947 */ /* 0x000fea000383ffff */
.L_x_307:
[----:B-1----:R-:W-:-:S04]  /*163b0*/  MOV R2, UR13 ;  /* 0x0000000d00027c02 */ /* 0x002fc80008000f00 */
[----:B------:R1:W1:Y:S03]  /*163c0*/  SYNCS.PHASECHK.TRANS64.TRYWAIT P1, [R2+URZ+0x58], R3 ;  /* 0x00005803020075a7 */ /* 0x000266000802017f */
[----:B-1----:R-:W-:Y:S05]  /*163d0*/  @!P1 NANOSLEEP.SYNCS 0x989680 ;  /* 0x009896800000995d */ /* 0x002fea0003900000 */
[----:B------:R-:W1:Y:S02]  /*163e0*/  @!P1 SYNCS.PHASECHK.TRANS64 P1, [R2+URZ+0x58], R3 ;  /* 0x00005803020095a7 */ /* 0x000e64000802007f */
[----:B-1----:R-:W-:Y:S05]  /*163f0*/  @!P1 BRA `(.L_x_307) ;  /* 0xfffffffc00ec9947 */ /* 0x002fea000383ffff */
[----:B------:R-:W-:Y:S05]  /*16400*/  BRA `(.L_x_383) ;  /* 0xffffffd800387947 */ /* 0x000fea000383ffff */
.L_x_313:
[----:B-1----:R-:W-:-:S04]  /*16410*/  MOV R2, UR13 ;  /* 0x0000000d00027c02 */ /* 0x002fc80008000f00 */
[----:B------:R1:W1:Y:S03]  /*16420*/  SYNCS.PHASECHK.TRANS64.TRYWAIT P1, [R2+URZ+0x60], R3 ;  /* 0x00006003020075a7 */ /* 0x000266000802017f */
[----:B-1----:R-:W-:Y:S05]  /*16430*/  @!P1 NANOSLEEP.SYNCS 0x989680 ;  /* 0x009896800000995d */ /* 0x002fea0003900000 */
[----:B------:R-:W1:Y:S02]  /*16440*/  @!P1 SYNCS.PHASECHK.TRANS64 P1, [R2+URZ+0x60], R3 ;  /* 0x00006003020095a7 */ /* 0x000e64000802007f */
[----:B-1----:R-:W-:Y:S05]  /*16450*/  @!P1 BRA `(.L_x_313) ;  /* 0xfffffffc00ec9947 */ /* 0x002fea000383ffff */
[----:B------:R-:W-:Y:S05]  /*16460*/  BRA `(.L_x_384) ;  /* 0xffffffd800807947 */ /* 0x000fea000383ffff */
.L_x_319:
[----:B-1----:R-:W-:-:S04]  /*16470*/  IMAD.U32 R2, RZ, RZ, UR13 ;  /* 0x0000000dff027e24 */ /* 0x002fc8000f8e00ff */
[----:B------:R1:W1:Y:S03]  /*16480*/  SYNCS.PHASECHK.TRANS64.TRYWAIT P1, [R2+URZ+0x68], R3 ;  /* 0x00006803020075a7 */ /* 0x000266000802017f */
[----:B-1----:R-:W-:Y:S05]  /*16490*/  @!P1 NANOSLEEP.SYNCS 0x989680 ;  /* 0x009896800000995d */ /* 0x002fea0003900000 */
[----:B------:R-:W1:Y:S02]  /*164a0*/  @!P1 SYNCS.PHASECHK.TRANS64 P1, [R2+URZ+0x68], R3 ;  /* 0x00006803020095a7 */ /* 0x000e64000802007f */
[----:B-1----:R-:W-:Y:S05]  /*164b0*/  @!P1 BRA `(.L_x_319) ;  /* 0xfffffffc00ec9947 */ /* 0x002fea000383ffff */
[----:B------:R-:W-:Y:S05]  /*164c0*/  BRA `(.L_x_385) ;  /* 0xffffffd800c47947 */ /* 0x000fea000383ffff */
.L_x_329:
[----:B---3--:R3:W4:Y:S02]  /*164d0*/  SYNCS.PHASECHK.TRANS64.TRYWAIT P0, [R0+URZ+0x50], R3 ;  /* 0x00005003000075a7 */ /* 0x008724000800017f */
[----:B----4-:R-:W-:Y:S05]  /*164e0*/  @!P0 NANOSLEEP.SYNCS 0x989680 ;  /* 0x009896800000895d */ /* 0x010fea0003900000 */
[----:B------:R-:W4:Y:S02]  /*164f0*/  @!P0 SYNCS.PHASECHK.TRANS64 P0, [R0+URZ+0x50], R3 ;  /* 0x00005003000085a7 */ /* 0x000f24000800007f */
[----:B----4-:R-:W-:Y:S05]  /*16500*/  @!P0 BRA `(.L_x_329) ;  /* 0xfffffffc00f08947 */ /* 0x010fea000383ffff */
[----:B------:R-:W-:Y:S05]  /*16510*/  BRA `(.L_x_386) ;  /* 0xffffffe000c47947 */ /* 0x000fea000383ffff */
.L_x_331:
[----:B----4-:R4:W1:Y:S02]  /*16520*/  SYNCS.PHASECHK.TRANS64.TRYWAIT P0, [R0+URZ+0x58], R3 ;  /* 0x00005803000075a7 */ /* 0x010864000800017f */
[----:B-1----:R-:W-:Y:S05]  /*16530*/  @!P0 NANOSLEEP.SYNCS 0x989680 ;  /* 0x009896800000895d */ /* 0x002fea0003900000 */
[----:B------:R-:W1:Y:S02]  /*16540*/  @!P0 SYNCS.PHASECHK.TRANS64 P0, [R0+URZ+0x58], R3 ;  /* 0x00005803000085a7 */ /* 0x000e64000800007f */
[----:B-1----:R-:W-:Y:S05]  /*16550*/  @!P0 BRA `(.L_x_331) ;  /* 0xfffffffc00f08947 */ /* 0x002fea000383ffff */
[----:B------:R-:W-:Y:S05]  /*16560*/  BRA `(.L_x_387) ;  /* 0xffffffe000c07947 */ /* 0x000fea000383ffff */
.L_x_333:
[----:B------:R1:W1:Y:S02]  /*16570*/  SYNCS.PHASECHK.TRANS64.TRYWAIT P0, [R0+URZ+0x60], R3 ;  /* 0x00006003000075a7 */ /* 0x000264000800017f */
[----:B-1----:R-:W-:Y:S05]  /*16580*/  @!P0 NANOSLEEP.SYNCS 0x989680 ;  /* 0x009896800000895d */ /* 0x002fea0003900000 */
[----:B------:R-:W1:Y:S02]  /*16590*/  @!P0 SYNCS.PHASECHK.TRANS64 P0, [R0+URZ+0x60], R3 ;  /* 0x00006003000085a7 */ /* 0x000e64000800007f */
[----:B-1----:R-:W-:Y:S05]  /*165a0*/  @!P0 BRA `(.L_x_333) ;  /* 0xfffffffc00f08947 */ /* 0x002fea000383ffff */
[----:B------:R-:W-:Y:S05]  /*165b0*/  BRA `(.L_x_388) ;  /* 0xffffffe000bc7947 */ /* 0x000fea000383ffff */
.L_x_337:
[----:B------:R-:W-:Y:S01]  /*165c0*/  BSSY B1, `(.L_x_389) ;  /* 0x0000006000017945 */ /* 0x000fe20003800000 */
[----:B------:R-:W-:-:S07]  /*165d0*/  MOV R15, 0xffffffff ;  /* 0xffffffff000f7802 */ /* 0x000fce0000000f00 */
[----:B------:R-:W-:Y:S05]  /*165e0*/  WARPSYNC.COLLECTIVE R15, `(.L_x_390) ;  /* 0x000000000f0c7348 */ /* 0x000fea0003c00000 */
[----:B------:R-:W-:Y:S02]  /*165f0*/  ELECT P6, UR62, PT ;  /* 0x00000000003e782f */ /* 0x000fe400038c0000 */
[----:B------:R-:W-:Y:S01]  /*16600*/  MOV R14, UR62 ;  /* 0x0000003e000e7c02 */ /* 0x000fe20008000f00 */
[----:B------:R-:W-:Y:S10]  /*16610*/  ENDCOLLECTIVE ;  /* 0x000000000000791b */ /* 0x000ff40003800000 */
.L_x_390:
[----:B------:R-:W-:Y:S05]  /*16620*/  BSYNC B1 ;  /* 0x0000000000017941 */ /* 0x000fea0003800000 */
.L_x_389:
[----:B------:R-:W-:Y:S05]  /*16630*/  BRA `(.L_x_391) ;  /* 0xffffffe400407947 */ /* 0x000fea000383ffff */
.L_x_340:
[----:B-1----:R1:W2:Y:S02]  /*16640*/  SYNCS.PHASECHK.TRANS64.TRYWAIT P1, [R13+URZ+0x18], R18 ;  /* 0x000018120d0075a7 */ /* 0x0022a4000802017f */
[----:B--2---:R-:W-:Y:S05]  /*16650*/  @!P1 NANOSLEEP.SYNCS 0x989680 ;  /* 0x009896800000995d */ /* 0x004fea0003900000 */
[----:B------:R-:W2:Y:S02]  /*16660*/  @!P1 SYNCS.PHASECHK.TRANS64 P1, [R13+URZ+0x18], R18 ;  /* 0x000018120d0095a7 */ /* 0x000ea4000802007f */
[----:B--2---:R-:W-:Y:S05]  /*16670*/  @!P1 BRA `(.L_x_340) ;  /* 0xfffffffc00f09947 */ /* 0x004fea000383ffff */
[----:B------:R-:W-:Y:S05]  /*16680*/  BRA `(.L_x_392) ;  /* 0xffffffe400707947 */ /* 0x000fea000383ffff */
.L_x_349:
[----:B------:R-:W-:Y:S01]  /*16690*/  BSSY B0, `(.L_x_393) ;  /* 0x0000006000007945 */ /* 0x000fe20003800000 */
[----:B------:R-:W-:-:S07]  /*166a0*/  MOV R15, 0xffffffff ;  /* 0xffffffff000f7802 */ /* 0x000fce0000000f00 */
[----:B-1----:R-:W-:Y:S05]  /*166b0*/  WARPSYNC.COLLECTIVE R15, `(.L_x_394) ;  /* 0x000000000f0c7348 */ /* 0x002fea0003c00000 */
[----:B------:R-:W-:Y:S02]  /*166c0*/  ELECT P6, UR62, PT ;  /* 0x00000000003e782f */ /* 0x000fe400038c0000 */
[----:B------:R-:W-:Y:S01]  /*166d0*/  MOV R14, UR62 ;  /* 0x0000003e000e7c02 */ /* 0x000fe20008000f00 */
[----:B-1----:R-:W-:Y:S10]  /*166e0*/  ENDCOLLECTIVE ;  /* 0x000000000000791b */ /* 0x002ff40003800000 */
.L_x_394:
[----:B------:R-:W-:Y:S05]  /*166f0*/  BSYNC B0 ;  /* 0x0000000000007941 */ /* 0x000fea0003800000 */
.L_x_393:
[----:B------:R-:W-:Y:S05]  /*16700*/  BRA `(.L_x_395) ;  /* 0xffffffec00d87947 */ /* 0x000fea000383ffff */
.L_x_351:
[----:B--2---:R2:W3:Y:S02]  /*16710*/  SYNCS.PHASECHK.TRANS64.TRYWAIT P0, [R5+URZ], R2 ;  /* 0x00000002050075a7 */ /* 0x0044e4000800017f */
[----:B---3--:R-:W-:Y:S05]  /*16720*/  @!P0 NANOSLEEP.SYNCS 0x989680 ;  /* 0x009896800000895d */ /* 0x008fea0003900000 */
[----:B------:R-:W3:Y:S02]  /*16730*/  @!P0 SYNCS.PHASECHK.TRANS64 P0, [R5+URZ], R2 ;  /* 0x00000002050085a7 */ /* 0x000ee4000800007f */
[----:B---3--:R-:W-:Y:S05]  /*16740*/  @!P0 BRA `(.L_x_351) ;  /* 0xfffffffc00f08947 */ /* 0x008fea000383ffff */
[----:B------:R-:W-:Y:S05]  /*16750*/  BRA `(.L_x_396) ;  /* 0xffffffec00fc7947 */ /* 0x000fea000383ffff */
.L_x_352:
[----:B--2---:R2:W3:Y:S02]  /*16760*/  SYNCS.PHASECHK.TRANS64.TRYWAIT P0, [R7+URZ], R0 ;  /* 0x00000000070075a7 */ /* 0x0044e4000800017f */
[----:B---3--:R-:W-:Y:S05]  /*16770*/  @!P0 NANOSLEEP.SYNCS 0x989680 ;  /* 0x009896800000895d */ /* 0x008fea0003900000 */
[----:B------:R-:W3:Y:S02]  /*16780*/  @!P0 SYNCS.PHASECHK.TRANS64 P0, [R7+URZ], R0 ;  /* 0x00000000070085a7 */ /* 0x000ee4000800007f */
[----:B---3--:R-:W-:Y:S05]  /*16790*/  @!P0 BRA `(.L_x_352) ;  /* 0xfffffffc00f08947 */ /* 0x008fea000383ffff */
[----:B------:R-:W-:Y:S05]  /*167a0*/  BRA `(.L_x_397) ;  /* 0xfffffff0000c7947 */ /* 0x000fea000383ffff */
.L_x_398:
[----:B------:R-:W-:-:S00]  /*167b0*/  BRA `(.L_x_398) ;  /* 0xfffffffc00fc7947 */ /* 0x000fc0000383ffff */
[----:B------:R-:W-:-:S00]  /*167c0*/  NOP ;  /* 0x0000000000007918 */ /* 0x000fc00000000000 */
        /* <DEDUP_REMOVED lines=11> */
.L_x_399:


//--------------------- .nv.global.init           --------------------------
	.section	.nv.global.init,"aw",@progbits
.nv.global.init:
	.type		$str$22,@object
	.size		$str$22,($str$26 - $str$22)
$str$22:
        /*0000*/ 	.byte	0x6b, 0x5f, 0x74, 0x69, 0x6c, 0x65, 0x5f, 0x63, 0x6f, 0x75, 0x6e, 0x74, 0x20, 0x3e, 0x3d, 0x20
        /*0010*/ 	.byte	0x31, 0x00
	.type		$str$26,@object
	.size		$str$26,($str$27 - $str$26)
$str$26:
        /*0012*/ 	.byte	0x28, 0x61, 0x64, 0x64, 0x72, 0x65, 0x73, 0x73, 0x20, 0x26, 0x20, 0x6d, 0x61, 0x73, 0x6b, 0x29
        /*0022*/ 	.byte	0x20, 0x3d, 0x3d, 0x20, 0x30, 0x00
	.type		$str$27,@object
	.size		$str$27,($str$23 - $str$27)
$str$27:
        /*0028*/ 	.byte	0x2f, 0x74, 0x6d, 0x70, 0x2f, 0x63, 0x75, 0x74, 0x6c, 0x61, 0x73, 0x73, 0x5f, 0x73, 0x77, 0x65
        /*0038*/ 	.byte	0x65, 0x70, 0x5f, 0x73, 0x72, 0x63, 0x2f, 0x69, 0x6e, 0x63, 0x6c, 0x75, 0x64, 0x65, 0x2f, 0x63
        /*0048*/ 	.byte	0x75, 0x74, 0x65, 0x2f, 0x70, 0x6f, 0x69, 0x6e, 0x74, 0x65, 0x72, 0x5f, 0x66, 0x6c, 0x61, 0x67
        /*0058*/ 	.byte	0x67, 0x65, 0x64, 0x2e, 0x68, 0x70, 0x70, 0x00
	.type		$str$23,@object
	.size		$str$23,(__unnamed_2 - $str$23)
$str$23:
        /*0060*/ 	.byte	0x2f, 0x74, 0x6d, 0x70, 0x2f, 0x63, 0x75, 0x74, 0x6c, 0x61, 0x73, 0x73, 0x5f, 0x73, 0x77, 0x65
        /*0070*/ 	.byte	0x65, 0x70, 0x5f, 0x73, 0x72, 0x63, 0x2f, 0x69, 0x6e, 0x63, 0x6c, 0x75, 0x64, 0x65, 0x2f, 0x63
        /*0080*/ 	.byte	0x75, 0x74, 0x6c, 0x61, 0x73, 0x73, 0x2f, 0x67, 0x65, 0x6d, 0x6d, 0x2f, 0x63, 0x6f, 0x6c, 0x6c
        /*0090*/ 	.byte	0x65, 0x63, 0x74, 0x69, 0x76, 0x65, 0x2f, 0x73, 0x6d, 0x39, 0x30, 0x5f, 0x6d, 0x6d, 0x61, 0x5f
        /*00a0*/ 	.byte	0x74, 0x6d, 0x61, 0x5f, 0x67, 0x6d, 0x6d, 0x61, 0x5f, 0x73, 0x73, 0x5f, 0x77, 0x61, 0x72, 0x70
        /*00b0*/ 	.byte	0x73, 0x70, 0x65, 0x63, 0x69, 0x61, 0x6c, 0x69, 0x7a, 0x65, 0x64, 0x2e, 0x68, 0x70, 0x70, 0x00
	.type		__unnamed_2,@object
	.size		__unnamed_2,(__unnamed_1 - __unnamed_2)
__unnamed_2:
        /* <DEDUP_REMOVED lines=28> */
        /*0280*/ 	.byte	0x36, 0x3e, 0x3e, 0x3e, 0x3e, 0x3e, 0x5d, 0x00
	.type		__unnamed_1,@object
	.size		__unnamed_1,(.L_0 - __unnamed_1)
__unnamed_1:
        /* <DEDUP_REMOVED lines=180> */
        /*0dc8*/ 	.byte	0x74, 0x65, 0x3a, 0x3a, 0x69, 0x64, 0x65, 0x6e, 0x74, 0x69, 0x74, 0x79, 0x5d, 0x00
.L_0:


//--------------------- .nv.shared._ZN7cutlass13device_kernelINS_4gemm6kernel13GemmUniversalIN4cute5tupleIJiiiiEEENS1_10collective13CollectiveMmaINS1_34MainloopSm90TmaGmmaWarpSpecializedILi3ENS5_IJNS4_1CILi1EEESB_SB_EEENS1_35KernelTmaWarpSpecializedCooperativeEEENS5_IJNSA_ILi256EEESF_NSA_ILi64EEEEEENS_6half_tENS5_IJlSB_lEEESI_SJ_NS4_8TiledMMAINS4_8MMA_AtomIJNS4_4SM904GMMA26MMA_64x256x16_F32F16F16_SSILNSN_5MajorE0ELSP_0ELNSN_7ScaleInE1ELSQ_1EEEEEENS4_6LayoutINS5_IJNSA_ILi2EEESB_SB_EEENS5_IJSB_NSA_ILi0EEESW_EEEEENS5_IJNS4_10UnderscoreESZ_SZ_EEEEENS4_13SM90_TMA_LOADENS4_14ComposedLayoutINS4_7SwizzleILi3ELi4ELi3EEENS4_18smem_ptr_flag_bitsILi16EEENST_INS5_IJNSA_ILi8EEESG_EEENS5_IJSG_SB_EEEEEEEvNS4_8identityES12_S1C_vS1D_EENS_8epilogue10collective18CollectiveEpilogueINS1F_22Sm90TmaWarpSpecializedILi4ELi2ELi16ELb1ELb0EEEJSH_NS5_IJNSA_ILi128EEENSA_ILi32EEEEEESI_SJ_SI_SJ_NS1F_6fusion15FusionCallbacksIS1J_NS1N_13LinCombEltActINS1F_6thread4ReLuESI_fSI_fLNS_15FloatRoundStyleE2EEESH_S1M_JEEES12_NS13_INS14_ILi2ELi4ELi3EEES17_NST_INS5_IJS18_S1L_EEENS5_IJS1L_SB_EEEEEEENS4_17SM75_U32x4_LDSM_NENS4_14SM90_TMA_STOREES1Z_NS4_17SM90_U32x4_STSM_NENS4_9Copy_AtomIJS22_SI_EEEvEEEvvEEEEvNT_6ParamsE --------------------------
	.section	.nv.shared._ZN7cutlass13device_kernelINS_4gemm6kernel13GemmUniversalIN4cute5tupleIJiiiiEEENS1_10collective13CollectiveMmaINS1_34MainloopSm90TmaGmmaWarpSpecializedILi3ENS5_IJNS4_1CILi1EEESB_SB_EEENS1_35KernelTmaWarpSpecializedCooperativeEEENS5_IJNSA_ILi256EEESF_NSA_ILi64EEEEEENS_6half_tENS5_IJlSB_lEEESI_SJ_NS4_8TiledMMAINS4_8MMA_AtomIJNS4_4SM904GMMA26MMA_64x256x16_F32F16F16_SSILNSN_5MajorE0ELSP_0ELNSN_7ScaleInE1ELSQ_1EEEEEENS4_6LayoutINS5_IJNSA_ILi2EEESB_SB_EEENS5_IJSB_NSA_ILi0EEESW_EEEEENS5_IJNS4_10UnderscoreESZ_SZ_EEEEENS4_13SM90_TMA_LOADENS4_14ComposedLayoutINS4_7SwizzleILi3ELi4ELi3EEENS4_18smem_ptr_flag_bitsILi16EEENST_INS5_IJNSA_ILi8EEESG_EEENS5_IJSG_SB_EEEEEEEvNS4_8identityES12_S1C_vS1D_EENS_8epilogue10collective18CollectiveEpilogueINS1F_22Sm90TmaWarpSpecializedILi4ELi2ELi16ELb1ELb0EEEJSH_NS5_IJNSA_ILi128EEENSA_ILi32EEEEEESI_SJ_SI_SJ_NS1F_6fusion15FusionCallbacksIS1J_NS1N_13LinCombEltActINS1F_6thread4ReLuESI_fSI_fLNS_15FloatRoundStyleE2EEESH_S1M_JEEES12_NS13_INS14_ILi2ELi4ELi3EEES17_NST_INS5_IJS18_S1L_EEENS5_IJS1L_SB_EEEEEEENS4_17SM75_U32x4_LDSM_NENS4_14SM90_TMA_STOREES1Z_NS4_17SM90_U32x4_STSM_NENS4_9Copy_AtomIJS22_SI_EEEvEEEvvEEEEvNT_6ParamsE,"aw",@nobits
	.sectionflags	@""
	.align	16
	.zero		1024


//--------------------- .nv.shared.reserved.0     --------------------------
	.section	.nv.shared.reserved.0,"aw",@nobits
	.weak		__nv_reservedSMEM_offset_0_alias
	.size		__nv_reservedSMEM_offset_0_alias, 0, 0
	.other		__nv_reservedSMEM_offset_0_alias,@"STO_CUDA_RESERVED_SHARED STV_DEFAULT"
__nv_reservedSMEM_offset_0_alias:
	.zero		0


//--------------------- .nv.global                --------------------------
	.section	.nv.global,"aw",@nobits
.nv.global:
	.type		_ZN39_INTERNAL_41e5578b_4_k_cu_ac87a847_39204cute1_E,@object
	.size		_ZN39_INTERNAL_41e5578b_4_k_cu_ac87a847_39204cute1_E,(_ZN39_INTERNAL_41e5578b_4_k_cu_ac87a847_39204cuda3std3__45__cpo6cbeginE - _ZN39_INTERNAL_41e5578b_4_k_cu_ac87a847_39204cute1_E)
_ZN39_INTERNAL_41e5578b_4_k_cu_ac87a847_39204cute1_E:
	.zero		1
	.type		_ZN39_INTERNAL_41e5578b_4_k_cu_ac87a847_39204cuda3std3__45__cpo6cbeginE,@object
	.size		_ZN39_INTERNAL_41e5578b_4_k_cu_ac87a847_39204cuda3std3__45__cpo6cbeginE,(_ZN39_INTERNAL_41e5578b_4_k_cu_ac87a847_39204cuda3std3__48in_placeE - _ZN39_INTERNAL_41e5578b_4_k_cu_ac87a847_39204cuda3std3__45__cpo6cbeginE)
_ZN39_INTERNAL_41e5578b_4_k_cu_ac87a847_39204cuda3std3__45__cpo6cbeginE:
	.zero		1
	.type		_ZN39_INTERNAL_41e5578b_4_k_cu_ac87a847_39204cuda3std3__48in_placeE,@object
	.size		_ZN39_INTERNAL_41e5578b_4_k_cu_ac87a847_39204cuda3std3__48in_placeE,(_ZN39_INTERNAL_41e5578b_4_k_cu_ac87a847_39204cuda3std6ranges3__45__cpo9iter_moveE - _ZN39_INTERNAL_41e5578b_4_k_cu_ac87a847_39204cuda3std3__48in_placeE)
_ZN39_INTERNAL_41e5578b_4_k_cu_ac87a847_39204cuda3std3__48in_placeE:
	.zero		1
	.type		_ZN39_INTERNAL_41e5578b_4_k_cu_ac87a847_39204cuda3std6ranges3__45__cpo9iter_moveE,@object
	.size		_ZN39_INTERNAL_41e5578b_4_k_cu_ac87a847_39204cuda3std6ranges3__45__cpo9iter_moveE,(_ZN39_INTERNAL_41e5578b_4_k_cu_ac87a847_39204cuda3std3__45__cpo5beginE - _ZN39_INTERNAL_41e5578b_4_k_cu_ac87a847_39204cuda3std6ranges3__45__cpo9iter_moveE)
_ZN39_INTERNAL_41e5578b_4_k_cu_ac87a847_39204cuda3std6ranges3__45__cpo9iter_moveE:
	.zero		1
	.type		_ZN39_INTERNAL_41e5578b_4_k_cu_ac87a847_39204cuda3std3__45__cpo5beginE,@object
	.size		_ZN39_INTERNAL_41e5578b_4_k_cu_ac87a847_39204cuda3std3__45__cpo5beginE,(_ZN39_INTERNAL_41e5578b_4_k_cu_ac87a847_39204cuda3std3__441_GLOBAL__N__41e5578b_4_k_cu_ac87a847_39206ignoreE - _ZN39_INTERNAL_41e5578b_4_k_cu_ac87a847_39204cuda3std3__45__cpo5beginE)
_ZN39_INTERNAL_41e5578b_4_k_cu_ac87a847_39204cuda3std3__45__cpo5beginE:
	.zero		1
	.type		_ZN39_INTERNAL_41e5578b_4_k_cu_ac87a847_39204cuda3std3__441_GLOBAL__N__41e5578b_4_k_cu_ac87a847_39206ignoreE,@object
	.size		_ZN39_INTERNAL_41e5578b_4_k_cu_ac87a847_39204cuda3std3__441_GLOBAL__N__41e5578b_4_k_cu_ac87a847_39206ignoreE,(_ZN39_INTERNAL_41e5578b_4_k_cu_ac87a847_39204cute7productE - _ZN39_INTERNAL_41e5578b_4_k_cu_ac87a847_39204cuda3std3__441_GLOBAL__N__41e5578b_4_k_cu_ac87a847_39206ignoreE)
_ZN39_INTERNAL_41e5578b_4_k_cu_ac87a847_39204cuda3std3__441_GLOBAL__N__41e5578b_4_k_cu_ac87a847_39206ignoreE:
	.zero		1
	.type		_ZN39_INTERNAL_41e5578b_4_k_cu_ac87a847_39204cute7productE,@object
	.size		_ZN39_INTERNAL_41e5578b_4_k_cu_ac87a847_39204cute7productE,(_ZN39_INTERNAL_41e5578b_4_k_cu_ac87a847_39204cuda3std3__45__cpo3endE - _ZN39_INTERNAL_41e5578b_4_k_cu_ac87a847_39204cute7productE)
_ZN39_INTERNAL_41e5578b_4_k_cu_ac87a847_39204cute7productE:
	.zero		1
	.type		_ZN39_INTERNAL_41e5578b_4_k_cu_ac87a847_39204cuda3std3__45__cpo3endE,@object
	.size		_ZN39_INTERNAL_41e5578b_4_k_cu_ac87a847_39204cuda3std3__45__cpo3endE,(_ZN39_INTERNAL_41e5578b_4_k_cu_ac87a847_39204cuda3std3__419piecewise_constructE - _ZN39_INTERNAL_41e5578b_4_k_cu_ac87a847_39204cuda3std3__45__cpo3endE)
_ZN39_INTERNAL_41e5578b_4_k_cu_ac87a847_39204cuda3std3__45__cpo3endE:
	.zero		1
	.type		_ZN39_INTERNAL_41e5578b_4_k_cu_ac87a847_39204cuda3std3__419piecewise_constructE,@object
	.size		_ZN39_INTERNAL_41e5578b_4_k_cu_ac87a847_39204cuda3std3__419piecewise_constructE,(_ZN39_INTERNAL_41e5578b_4_k_cu_ac87a847_39204cuda3std3__45__cpo4cendE - _ZN39_INTERNAL_41e5578b_4_k_cu_ac87a847_39204cuda3std3__419piecewise_constructE)
_ZN39_INTERNAL_41e5578b_4_k_cu_ac87a847_39204cuda3std3__419piecewise_constructE:
	.zero		1
	.type		_ZN39_INTERNAL_41e5578b_4_k_cu_ac87a847_39204cuda3std3__45__cpo4cendE,@object
	.size		_ZN39_INTERNAL_41e5578b_4_k_cu_ac87a847_39204cuda3std3__45__cpo4cendE,(_ZN39_INTERNAL_41e5578b_4_k_cu_ac87a847_39204cuda3std6ranges3__45__cpo4swapE - _ZN39_INTERNAL_41e5578b_4_k_cu_ac87a847_39204cuda3std3__45__cpo4cendE)
_ZN39_INTERNAL_41e5578b_4_k_cu_ac87a847_39204cuda3std3__45__cpo4cendE:
	.zero		1
	.type		_ZN39_INTERNAL_41e5578b_4_k_cu_ac87a847_39204cuda3std6ranges3__45__cpo4swapE,@object
	.size		_ZN39_INTERNAL_41e5578b_4_k_cu_ac87a847_39204cuda3std6ranges3__45__cpo4swapE,(.L_9 - _ZN39_INTERNAL_41e5578b_4_k_cu_ac87a847_39204cuda3std6ranges3__45__cpo4swapE)
_ZN39_INTERNAL_41e5578b_4_k_cu_ac87a847_39204cuda3std6ranges3__45__cpo4swapE:
	.zero		1
.L_9:


//--------------------- .nv.constant0._ZN7cutlass13device_kernelINS_4gemm6kernel13GemmUniversalIN4cute5tupleIJiiiiEEENS1_10collective13CollectiveMmaINS1_34MainloopSm90TmaGmmaWarpSpecializedILi3ENS5_IJNS4_1CILi1EEESB_SB_EEENS1_35KernelTmaWarpSpecializedCooperativeEEENS5_IJNSA_ILi256EEESF_NSA_ILi64EEEEEENS_6half_tENS5_IJlSB_lEEESI_SJ_NS4_8TiledMMAINS4_8MMA_AtomIJNS4_4SM904GMMA26MMA_64x256x16_F32F16F16_SSILNSN_5MajorE0ELSP_0ELNSN_7ScaleInE1ELSQ_1EEEEEENS4_6LayoutINS5_IJNSA_ILi2EEESB_SB_EEENS5_IJSB_NSA_ILi0EEESW_EEEEENS5_IJNS4_10UnderscoreESZ_SZ_EEEEENS4_13SM90_TMA_LOADENS4_14ComposedLayoutINS4_7SwizzleILi3ELi4ELi3EEENS4_18smem_ptr_flag_bitsILi16EEENST_INS5_IJNSA_ILi8EEESG_EEENS5_IJSG_SB_EEEEEEEvNS4_8identityES12_S1C_vS1D_EENS_8epilogue10collective18CollectiveEpilogueINS1F_22Sm90TmaWarpSpecializedILi4ELi2ELi16ELb1ELb0EEEJSH_NS5_IJNSA_ILi128EEENSA_ILi32EEEEEESI_SJ_SI_SJ_NS1F_6fusion15FusionCallbacksIS1J_NS1N_13LinCombEltActINS1F_6thread4ReLuESI_fSI_fLNS_15FloatRoundStyleE2EEESH_S1M_JEEES12_NS13_INS14_ILi2ELi4ELi3EEES17_NST_INS5_IJS18_S1L_EEENS5_IJS1L_SB_EEEEEEENS4_17SM75_U32x4_LDSM_NENS4_14SM90_TMA_STOREES1Z_NS4_17SM90_U32x4_STSM_NENS4_9Copy_AtomIJS22_SI_EEEvEEEvvEEEEvNT_6ParamsE --------------------------
	.section	.nv.constant0._ZN7cutlass13device_kernelINS_4gemm6kernel13GemmUniversalIN4cute5tupleIJiiiiEEENS1_10collective13CollectiveMmaINS1_34MainloopSm90TmaGmmaWarpSpecializedILi3ENS5_IJNS4_1CILi1EEESB_SB_EEENS1_35KernelTmaWarpSpecializedCooperativeEEENS5_IJNSA_ILi256EEESF_NSA_ILi64EEEEEENS_6half_tENS5_IJlSB_lEEESI_SJ_NS4_8TiledMMAINS4_8MMA_AtomIJNS4_4SM904GMMA26MMA_64x256x16_F32F16F16_SSILNSN_5MajorE0ELSP_0ELNSN_7ScaleInE1ELSQ_1EEEEEENS4_6LayoutINS5_IJNSA_ILi2EEESB_SB_EEENS5_IJSB_NSA_ILi0EEESW_EEEEENS5_IJNS4_10UnderscoreESZ_SZ_EEEEENS4_13SM90_TMA_LOADENS4_14ComposedLayoutINS4_7SwizzleILi3ELi4ELi3EEENS4_18smem_ptr_flag_bitsILi16EEENST_INS5_IJNSA_ILi8EEESG_EEENS5_IJSG_SB_EEEEEEEvNS4_8identityES12_S1C_vS1D_EENS_8epilogue10collective18CollectiveEpilogueINS1F_22Sm90TmaWarpSpecializedILi4ELi2ELi16ELb1ELb0EEEJSH_NS5_IJNSA_ILi128EEENSA_ILi32EEEEEESI_SJ_SI_SJ_NS1F_6fusion15FusionCallbacksIS1J_NS1N_13LinCombEltActINS1F_6thread4ReLuESI_fSI_fLNS_15FloatRoundStyleE2EEESH_S1M_JEEES12_NS13_INS14_ILi2ELi4ELi3EEES17_NST_INS5_IJS18_S1L_EEENS5_IJS1L_SB_EEEEEEENS4_17SM75_U32x4_LDSM_NENS4_14SM90_TMA_STOREES1Z_NS4_17SM90_U32x4_STSM_NENS4_9Copy_AtomIJS22_SI_EEEvEEEvvEEEEvNT_6ParamsE,"a",@progbits
	.sectionflags	@""
	.align	4
.nv.constant0._ZN7cutlass13device_kernelINS_4gemm6kernel13GemmUniversalIN4cute5tupleIJiiiiEEENS1_10collective13CollectiveMmaINS1_34MainloopSm90TmaGmmaWarpSpecializedILi3ENS5_IJNS4_1CILi1EEESB_SB_EEENS1_35KernelTmaWarpSpecializedCooperativeEEENS5_IJNSA_ILi256EEESF_NSA_ILi64EEEEEENS_6half_tENS5_IJlSB_lEEESI_SJ_NS4_8TiledMMAINS4_8MMA_AtomIJNS4_4SM904GMMA26MMA_64x256x16_F32F16F16_SSILNSN_5MajorE0ELSP_0ELNSN_7ScaleInE1ELSQ_1EEEEEENS4_6LayoutINS5_IJNSA_ILi2EEESB_SB_EEENS5_IJSB_NSA_ILi0EEESW_EEEEENS5_IJNS4_10UnderscoreESZ_SZ_EEEEENS4_13SM90_TMA_LOADENS4_14ComposedLayoutINS4_7SwizzleILi3ELi4ELi3EEENS4_18smem_ptr_flag_bitsILi16EEENST_INS5_IJNSA_ILi8EEESG_EEENS5_IJSG_SB_EEEEEEEvNS4_8identityES12_S1C_vS1D_EENS_8epilogue10collective18CollectiveEpilogueINS1F_22Sm90TmaWarpSpecializedILi4ELi2ELi16ELb1ELb0EEEJSH_NS5_IJNSA_ILi128EEENSA_ILi32EEEEEESI_SJ_SI_SJ_NS1F_6fusion15FusionCallbacksIS1J_NS1N_13LinCombEltActINS1F_6thread4ReLuESI_fSI_fLNS_15FloatRoundStyleE2EEESH_S1M_JEEES12_NS13_INS14_ILi2ELi4ELi3EEES17_NST_INS5_IJS18_S1L_EEENS5_IJS1L_SB_EEEEEEENS4_17SM75_U32x4_LDSM_NENS4_14SM90_TMA_STOREES1Z_NS4_17SM90_U32x4_STSM_NENS4_9Copy_AtomIJS22_SI_EEEvEEEvvEEEEvNT_6ParamsE:
	.zero		2432


//--------------------- SYMBOLS --------------------------

	.type		.nv.reservedSmem.offset0,@object
	.size		.nv.reservedSmem.offset0,0x4
	.type		__assertfail,@function
